//
// Generated by NVIDIA NVVM Compiler
//
// Compiler Build ID: CL-36424714
// Cuda compilation tools, release 13.0, V13.0.88
// Based on NVVM 20.0.0
//

.version 9.0
.target sm_100
.address_size 64

	// .globl	_Z25kernel_full_backward_tileILi16ELi32ELi128ELi4EEvPK13__nv_bfloat16S2_S2_S2_S2_PKfPS0_PfS6_iif
.extern .shared .align 16 .b8 smem_raw[];

.visible .entry _Z25kernel_full_backward_tileILi16ELi32ELi128ELi4EEvPK13__nv_bfloat16S2_S2_S2_S2_PKfPS0_PfS6_iif(
	.param .u64 .ptr .align 1 _Z25kernel_full_backward_tileILi16ELi32ELi128ELi4EEvPK13__nv_bfloat16S2_S2_S2_S2_PKfPS0_PfS6_iif_param_0,
	.param .u64 .ptr .align 1 _Z25kernel_full_backward_tileILi16ELi32ELi128ELi4EEvPK13__nv_bfloat16S2_S2_S2_S2_PKfPS0_PfS6_iif_param_1,
	.param .u64 .ptr .align 1 _Z25kernel_full_backward_tileILi16ELi32ELi128ELi4EEvPK13__nv_bfloat16S2_S2_S2_S2_PKfPS0_PfS6_iif_param_2,
	.param .u64 .ptr .align 1 _Z25kernel_full_backward_tileILi16ELi32ELi128ELi4EEvPK13__nv_bfloat16S2_S2_S2_S2_PKfPS0_PfS6_iif_param_3,
	.param .u64 .ptr .align 1 _Z25kernel_full_backward_tileILi16ELi32ELi128ELi4EEvPK13__nv_bfloat16S2_S2_S2_S2_PKfPS0_PfS6_iif_param_4,
	.param .u64 .ptr .align 1 _Z25kernel_full_backward_tileILi16ELi32ELi128ELi4EEvPK13__nv_bfloat16S2_S2_S2_S2_PKfPS0_PfS6_iif_param_5,
	.param .u64 .ptr .align 1 _Z25kernel_full_backward_tileILi16ELi32ELi128ELi4EEvPK13__nv_bfloat16S2_S2_S2_S2_PKfPS0_PfS6_iif_param_6,
	.param .u64 .ptr .align 1 _Z25kernel_full_backward_tileILi16ELi32ELi128ELi4EEvPK13__nv_bfloat16S2_S2_S2_S2_PKfPS0_PfS6_iif_param_7,
	.param .u64 .ptr .align 1 _Z25kernel_full_backward_tileILi16ELi32ELi128ELi4EEvPK13__nv_bfloat16S2_S2_S2_S2_PKfPS0_PfS6_iif_param_8,
	.param .u32 _Z25kernel_full_backward_tileILi16ELi32ELi128ELi4EEvPK13__nv_bfloat16S2_S2_S2_S2_PKfPS0_PfS6_iif_param_9,
	.param .u32 _Z25kernel_full_backward_tileILi16ELi32ELi128ELi4EEvPK13__nv_bfloat16S2_S2_S2_S2_PKfPS0_PfS6_iif_param_10,
	.param .f32 _Z25kernel_full_backward_tileILi16ELi32ELi128ELi4EEvPK13__nv_bfloat16S2_S2_S2_S2_PKfPS0_PfS6_iif_param_11
)
.maxntid 128
{
	.reg .pred 	%p<64>;
	.reg .b16 	%rs<12>;
	.reg .b32 	%r<556>;
	.reg .b32 	%f<317>;
	.reg .b64 	%rd<79>;

	ld.param.u64 	%rd11, [_Z25kernel_full_backward_tileILi16ELi32ELi128ELi4EEvPK13__nv_bfloat16S2_S2_S2_S2_PKfPS0_PfS6_iif_param_0];
	ld.param.u64 	%rd12, [_Z25kernel_full_backward_tileILi16ELi32ELi128ELi4EEvPK13__nv_bfloat16S2_S2_S2_S2_PKfPS0_PfS6_iif_param_1];
	ld.param.u64 	%rd13, [_Z25kernel_full_backward_tileILi16ELi32ELi128ELi4EEvPK13__nv_bfloat16S2_S2_S2_S2_PKfPS0_PfS6_iif_param_2];
	ld.param.u64 	%rd14, [_Z25kernel_full_backward_tileILi16ELi32ELi128ELi4EEvPK13__nv_bfloat16S2_S2_S2_S2_PKfPS0_PfS6_iif_param_3];
	ld.param.u64 	%rd15, [_Z25kernel_full_backward_tileILi16ELi32ELi128ELi4EEvPK13__nv_bfloat16S2_S2_S2_S2_PKfPS0_PfS6_iif_param_4];
	ld.param.u64 	%rd16, [_Z25kernel_full_backward_tileILi16ELi32ELi128ELi4EEvPK13__nv_bfloat16S2_S2_S2_S2_PKfPS0_PfS6_iif_param_5];
	ld.param.u64 	%rd18, [_Z25kernel_full_backward_tileILi16ELi32ELi128ELi4EEvPK13__nv_bfloat16S2_S2_S2_S2_PKfPS0_PfS6_iif_param_7];
	ld.param.u64 	%rd19, [_Z25kernel_full_backward_tileILi16ELi32ELi128ELi4EEvPK13__nv_bfloat16S2_S2_S2_S2_PKfPS0_PfS6_iif_param_8];
	ld.param.u32 	%r113, [_Z25kernel_full_backward_tileILi16ELi32ELi128ELi4EEvPK13__nv_bfloat16S2_S2_S2_S2_PKfPS0_PfS6_iif_param_9];
	ld.param.u32 	%r112, [_Z25kernel_full_backward_tileILi16ELi32ELi128ELi4EEvPK13__nv_bfloat16S2_S2_S2_S2_PKfPS0_PfS6_iif_param_10];
	ld.param.f32 	%f84, [_Z25kernel_full_backward_tileILi16ELi32ELi128ELi4EEvPK13__nv_bfloat16S2_S2_S2_S2_PKfPS0_PfS6_iif_param_11];
	cvta.to.global.u64 	%rd1, %rd18;
	cvta.to.global.u64 	%rd2, %rd19;
	mov.u32 	%r1, %tid.x;
	shr.u32 	%r552, %r1, 5;
	and.b32  	%r3, %r1, 31;
	mov.u32 	%r4, %ctaid.x;
	shl.b32 	%r5, %r4, 4;
	sub.s32 	%r6, %r113, %r5;
	min.s32 	%r7, %r6, 16;
	setp.le.s32 	%p1, %r113, %r5;
	@%p1 bra 	$L__BB0_97;
	setp.ge.s32 	%p2, %r552, %r7;
	@%p2 bra 	$L__BB0_6;
	shl.b32 	%r8, %r3, 1;
	cvta.to.global.u64 	%rd3, %rd11;
	cvta.to.global.u64 	%rd4, %rd14;
	cvta.to.global.u64 	%rd5, %rd15;
	mov.u32 	%r529, %r552;
$L__BB0_3:
	add.s32 	%r114, %r5, %r529;
	shl.b32 	%r10, %r114, 7;
	shl.b32 	%r11, %r529, 7;
	mov.u32 	%r530, %r8;
$L__BB0_4:
	add.s32 	%r115, %r10, %r530;
	add.s32 	%r116, %r530, %r11;
	shl.b32 	%r117, %r116, 1;
	mov.u32 	%r118, smem_raw;
	add.s32 	%r119, %r118, %r117;
	mul.wide.u32 	%rd20, %r115, 2;
	add.s64 	%rd21, %rd3, %rd20;
	ld.global.nc.u32 	%r120, [%rd21];
	st.shared.u32 	[%r119], %r120;
	add.s64 	%rd22, %rd4, %rd20;
	ld.global.nc.u32 	%r121, [%rd22];
	st.shared.u32 	[%r119+20480], %r121;
	add.s64 	%rd23, %rd5, %rd20;
	ld.global.nc.u32 	%r122, [%rd23];
	st.shared.u32 	[%r119+24576], %r122;
	add.s32 	%r13, %r530, 64;
	setp.lt.u32 	%p3, %r530, 64;
	mov.u32 	%r530, %r13;
	@%p3 bra 	$L__BB0_4;
	add.s32 	%r529, %r529, 4;
	setp.lt.s32 	%p4, %r529, %r7;
	@%p4 bra 	$L__BB0_3;
$L__BB0_6:
	setp.lt.s32 	%p5, %r1, %r7;
	mov.u32 	%r531, %r1;
	@%p5 bra 	$L__BB0_7;
	bra.uni 	$L__BB0_8;
$L__BB0_7:
	add.s32 	%r123, %r5, %r1;
	cvta.to.global.u64 	%rd24, %rd16;
	mul.wide.u32 	%rd25, %r123, 4;
	add.s64 	%rd26, %rd24, %rd25;
	ld.global.nc.f32 	%f85, [%rd26];
	shl.b32 	%r124, %r1, 2;
	mov.u32 	%r125, smem_raw;
	add.s32 	%r126, %r125, %r124;
	st.shared.f32 	[%r126+34816], %f85;
$L__BB0_8:
	shl.b32 	%r127, %r531, 2;
	mov.u32 	%r128, smem_raw;
	add.s32 	%r129, %r128, %r127;
	mov.b32 	%r130, 0;
	st.shared.u32 	[%r129+34944], %r130;
	add.s32 	%r16, %r531, 128;
	setp.lt.u32 	%p6, %r531, 1920;
	mov.u32 	%r531, %r16;
	@%p6 bra 	$L__BB0_8;
	setp.ge.s32 	%p7, %r552, %r7;
	bar.sync 	0;
	@%p7 bra 	$L__BB0_16;
	shl.b32 	%r17, %r3, 1;
	mov.u32 	%r532, %r552;
$L__BB0_11:
	shl.b32 	%r19, %r532, 7;
	mov.f32 	%f292, 0f00000000;
	mov.u32 	%r533, %r17;
$L__BB0_12:
	add.s32 	%r135, %r533, %r19;
	shl.b32 	%r136, %r135, 1;
	add.s32 	%r138, %r128, %r136;
	ld.shared.u32 	%r131, [%r138+24576];
	ld.shared.u32 	%r132, [%r138+20480];
	// begin inline asm
	{.reg .b16 low,high;
 mov.b32 {low,high}, %r131;
 mov.b16 %rs1, low;}
	// end inline asm
	// begin inline asm
	{ cvt.f32.bf16 %f87, %rs1;}

	// end inline asm
	// begin inline asm
	{.reg .b16 low,high;
 mov.b32 {low,high}, %r132;
 mov.b16 %rs3, low;}
	// end inline asm
	// begin inline asm
	{ cvt.f32.bf16 %f88, %rs3;}

	// end inline asm
	fma.rn.f32 	%f91, %f87, %f88, %f292;
	// begin inline asm
	{.reg .b16 low,high;
 mov.b32 {low,high}, %r131;
 mov.b16 %rs5, high;}
	// end inline asm
	// begin inline asm
	{ cvt.f32.bf16 %f89, %rs5;}

	// end inline asm
	// begin inline asm
	{.reg .b16 low,high;
 mov.b32 {low,high}, %r132;
 mov.b16 %rs7, high;}
	// end inline asm
	// begin inline asm
	{ cvt.f32.bf16 %f90, %rs7;}

	// end inline asm
	fma.rn.f32 	%f292, %f89, %f90, %f91;
	add.s32 	%r21, %r533, 64;
	setp.lt.u32 	%p8, %r533, 64;
	mov.u32 	%r533, %r21;
	@%p8 bra 	$L__BB0_12;
	setp.ne.s32 	%p9, %r3, 0;
	mov.b32 	%r139, %f292;
	shfl.sync.down.b32	%r140|%p10, %r139, 16, 31, -1;
	mov.b32 	%f92, %r140;
	add.f32 	%f93, %f292, %f92;
	mov.b32 	%r141, %f93;
	shfl.sync.down.b32	%r142|%p11, %r141, 8, 31, -1;
	mov.b32 	%f94, %r142;
	add.f32 	%f95, %f93, %f94;
	mov.b32 	%r143, %f95;
	shfl.sync.down.b32	%r144|%p12, %r143, 4, 31, -1;
	mov.b32 	%f96, %r144;
	add.f32 	%f97, %f95, %f96;
	mov.b32 	%r145, %f97;
	shfl.sync.down.b32	%r146|%p13, %r145, 2, 31, -1;
	mov.b32 	%f98, %r146;
	add.f32 	%f99, %f97, %f98;
	mov.b32 	%r147, %f99;
	shfl.sync.down.b32	%r148|%p14, %r147, 1, 31, -1;
	mov.b32 	%f100, %r148;
	add.f32 	%f3, %f99, %f100;
	@%p9 bra 	$L__BB0_15;
	shl.b32 	%r149, %r532, 2;
	add.s32 	%r151, %r128, %r149;
	st.shared.f32 	[%r151+34880], %f3;
$L__BB0_15:
	add.s32 	%r532, %r532, 4;
	setp.lt.s32 	%p15, %r532, %r7;
	@%p15 bra 	$L__BB0_11;
$L__BB0_16:
	bar.sync 	0;
	setp.lt.s32 	%p16, %r112, 1;
	@%p16 bra 	$L__BB0_92;
	add.s32 	%r153, %r7, 15;
	shr.s32 	%r154, %r153, 31;
	shr.u32 	%r155, %r154, 28;
	add.s32 	%r156, %r153, %r155;
	shr.s32 	%r23, %r156, 4;
	shl.b32 	%r157, %r552, 10;
	add.s32 	%r24, %r128, %r157;
	add.s32 	%r25, %r24, 43136;
	and.b32  	%r26, %r1, 15;
	cvta.to.global.u64 	%rd6, %rd12;
	cvta.to.global.u64 	%rd7, %rd13;
	mov.b32 	%r534, 0;
$L__BB0_18:
	shl.b32 	%r31, %r534, 5;
	sub.s32 	%r32, %r112, %r31;
	min.s32 	%r33, %r32, 32;
	setp.ge.s32 	%p17, %r552, %r33;
	@%p17 bra 	$L__BB0_23;
	mov.u32 	%r535, %r552;
$L__BB0_20:
	shl.b32 	%r536, %r3, 1;
	add.s32 	%r159, %r31, %r535;
	shl.b32 	%r36, %r159, 7;
	shl.b32 	%r37, %r535, 7;
$L__BB0_21:
	add.s32 	%r160, %r36, %r536;
	add.s32 	%r161, %r536, %r37;
	shl.b32 	%r162, %r161, 1;
	mov.u32 	%r163, smem_raw;
	add.s32 	%r164, %r163, %r162;
	mul.wide.u32 	%rd27, %r160, 2;
	add.s64 	%rd28, %rd6, %rd27;
	ld.global.nc.u32 	%r165, [%rd28];
	st.shared.u32 	[%r164+4096], %r165;
	add.s64 	%rd29, %rd7, %rd27;
	ld.global.nc.u32 	%r166, [%rd29];
	st.shared.u32 	[%r164+12288], %r166;
	add.s32 	%r39, %r536, 64;
	setp.lt.u32 	%p18, %r536, 64;
	mov.u32 	%r536, %r39;
	@%p18 bra 	$L__BB0_21;
	add.s32 	%r535, %r535, 4;
	setp.lt.s32 	%p19, %r535, %r33;
	@%p19 bra 	$L__BB0_20;
$L__BB0_23:
	bar.sync 	0;
	add.s32 	%r167, %r33, 15;
	shr.s32 	%r168, %r167, 31;
	shr.u32 	%r169, %r168, 28;
	add.s32 	%r170, %r167, %r169;
	shr.s32 	%r41, %r170, 4;
	mul.lo.s32 	%r42, %r41, %r23;
	setp.ge.s32 	%p20, %r552, %r42;
	@%p20 bra 	$L__BB0_26;
	mov.u32 	%r537, %r552;
$L__BB0_25:
	div.s32 	%r171, %r537, %r41;
	mul.lo.s32 	%r172, %r171, %r41;
	sub.s32 	%r173, %r537, %r172;
	shl.b32 	%r174, %r173, 11;
	shl.b32 	%r175, %r171, 11;
	mul.wide.s32 	%rd30, %r175, 2;
	mov.u32 	%r176, smem_raw;
	cvt.u64.u32 	%rd31, %r176;
	cvta.shared.u64 	%rd32, %rd31;
	add.s64 	%rd33, %rd32, %rd30;
	mov.b32 	%r177, 128;
	wmma.load.a.sync.aligned.row.m16n16k16.bf16 	{%r178, %r179, %r180, %r181}, [%rd33], %r177;
	mul.wide.u32 	%rd34, %r174, 2;
	add.s64 	%rd35, %rd32, %rd34;
	wmma.load.b.sync.aligned.col.m16n16k16.bf16 	{%r182, %r183, %r184, %r185}, [%rd35+4096], %r177;
	mov.f32 	%f101, 0f00000000;
	wmma.mma.sync.aligned.row.col.m16n16k16.f32.bf16.bf16.f32 {%f102, %f103, %f104, %f105, %f106, %f107, %f108, %f109}, {%r178, %r179, %r180, %r181}, {%r182, %r183, %r184, %r185}, {%f101, %f101, %f101, %f101, %f101, %f101, %f101, %f101};
	wmma.load.a.sync.aligned.row.m16n16k16.bf16 	{%r186, %r187, %r188, %r189}, [%rd33+32], %r177;
	wmma.load.b.sync.aligned.col.m16n16k16.bf16 	{%r190, %r191, %r192, %r193}, [%rd35+4128], %r177;
	wmma.mma.sync.aligned.row.col.m16n16k16.f32.bf16.bf16.f32 {%f110, %f111, %f112, %f113, %f114, %f115, %f116, %f117}, {%r186, %r187, %r188, %r189}, {%r190, %r191, %r192, %r193}, {%f102, %f103, %f104, %f105, %f106, %f107, %f108, %f109};
	wmma.load.a.sync.aligned.row.m16n16k16.bf16 	{%r194, %r195, %r196, %r197}, [%rd33+64], %r177;
	wmma.load.b.sync.aligned.col.m16n16k16.bf16 	{%r198, %r199, %r200, %r201}, [%rd35+4160], %r177;
	wmma.mma.sync.aligned.row.col.m16n16k16.f32.bf16.bf16.f32 {%f118, %f119, %f120, %f121, %f122, %f123, %f124, %f125}, {%r194, %r195, %r196, %r197}, {%r198, %r199, %r200, %r201}, {%f110, %f111, %f112, %f113, %f114, %f115, %f116, %f117};
	wmma.load.a.sync.aligned.row.m16n16k16.bf16 	{%r202, %r203, %r204, %r205}, [%rd33+96], %r177;
	wmma.load.b.sync.aligned.col.m16n16k16.bf16 	{%r206, %r207, %r208, %r209}, [%rd35+4192], %r177;
	wmma.mma.sync.aligned.row.col.m16n16k16.f32.bf16.bf16.f32 {%f126, %f127, %f128, %f129, %f130, %f131, %f132, %f133}, {%r202, %r203, %r204, %r205}, {%r206, %r207, %r208, %r209}, {%f118, %f119, %f120, %f121, %f122, %f123, %f124, %f125};
	wmma.load.a.sync.aligned.row.m16n16k16.bf16 	{%r210, %r211, %r212, %r213}, [%rd33+128], %r177;
	wmma.load.b.sync.aligned.col.m16n16k16.bf16 	{%r214, %r215, %r216, %r217}, [%rd35+4224], %r177;
	wmma.mma.sync.aligned.row.col.m16n16k16.f32.bf16.bf16.f32 {%f134, %f135, %f136, %f137, %f138, %f139, %f140, %f141}, {%r210, %r211, %r212, %r213}, {%r214, %r215, %r216, %r217}, {%f126, %f127, %f128, %f129, %f130, %f131, %f132, %f133};
	wmma.load.a.sync.aligned.row.m16n16k16.bf16 	{%r218, %r219, %r220, %r221}, [%rd33+160], %r177;
	wmma.load.b.sync.aligned.col.m16n16k16.bf16 	{%r222, %r223, %r224, %r225}, [%rd35+4256], %r177;
	wmma.mma.sync.aligned.row.col.m16n16k16.f32.bf16.bf16.f32 {%f142, %f143, %f144, %f145, %f146, %f147, %f148, %f149}, {%r218, %r219, %r220, %r221}, {%r222, %r223, %r224, %r225}, {%f134, %f135, %f136, %f137, %f138, %f139, %f140, %f141};
	wmma.load.a.sync.aligned.row.m16n16k16.bf16 	{%r226, %r227, %r228, %r229}, [%rd33+192], %r177;
	wmma.load.b.sync.aligned.col.m16n16k16.bf16 	{%r230, %r231, %r232, %r233}, [%rd35+4288], %r177;
	wmma.mma.sync.aligned.row.col.m16n16k16.f32.bf16.bf16.f32 {%f150, %f151, %f152, %f153, %f154, %f155, %f156, %f157}, {%r226, %r227, %r228, %r229}, {%r230, %r231, %r232, %r233}, {%f142, %f143, %f144, %f145, %f146, %f147, %f148, %f149};
	wmma.load.a.sync.aligned.row.m16n16k16.bf16 	{%r234, %r235, %r236, %r237}, [%rd33+224], %r177;
	wmma.load.b.sync.aligned.col.m16n16k16.bf16 	{%r238, %r239, %r240, %r241}, [%rd35+4320], %r177;
	wmma.mma.sync.aligned.row.col.m16n16k16.f32.bf16.bf16.f32 {%f158, %f159, %f160, %f161, %f162, %f163, %f164, %f165}, {%r234, %r235, %r236, %r237}, {%r238, %r239, %r240, %r241}, {%f150, %f151, %f152, %f153, %f154, %f155, %f156, %f157};
	shl.b32 	%r242, %r171, 9;
	shl.b32 	%r243, %r173, 4;
	add.s32 	%r244, %r242, %r243;
	shl.b32 	%r245, %r244, 2;
	add.s32 	%r246, %r176, %r245;
	add.s32 	%r247, %r246, 28672;
	mov.b32 	%r248, 32;
	wmma.store.d.sync.aligned.row.m16n16k16.shared.f32 	[%r247], {%f158, %f159, %f160, %f161, %f162, %f163, %f164, %f165}, %r248;
	add.s32 	%r537, %r537, 4;
	setp.lt.s32 	%p21, %r537, %r42;
	@%p21 bra 	$L__BB0_25;
$L__BB0_26:
	bar.sync 	0;
	mul.lo.s32 	%r45, %r33, %r7;
	setp.ge.s32 	%p22, %r1, %r45;
	@%p22 bra 	$L__BB0_29;
	mov.u32 	%r538, %r1;
$L__BB0_28:
	div.s32 	%r249, %r538, %r33;
	mul.lo.s32 	%r250, %r249, %r33;
	sub.s32 	%r251, %r538, %r250;
	shl.b32 	%r252, %r249, 5;
	add.s32 	%r253, %r252, %r251;
	shl.b32 	%r254, %r253, 2;
	mov.u32 	%r255, smem_raw;
	add.s32 	%r256, %r255, %r254;
	ld.shared.f32 	%f166, [%r256+28672];
	mul.f32 	%f167, %f84, %f166;
	shl.b32 	%r257, %r249, 2;
	add.s32 	%r258, %r255, %r257;
	ld.shared.f32 	%f168, [%r258+34816];
	sub.f32 	%f169, %f167, %f168;
	fma.rn.f32 	%f170, %f169, 0f3BBB989D, 0f3F000000;
	cvt.sat.f32.f32 	%f171, %f170;
	mov.f32 	%f172, 0f4B400001;
	mov.f32 	%f173, 0f437C0000;
	fma.rm.f32 	%f174, %f171, %f173, %f172;
	add.f32 	%f175, %f174, 0fCB40007F;
	neg.f32 	%f176, %f175;
	fma.rn.f32 	%f177, %f169, 0f3FB8AA3B, %f176;
	fma.rn.f32 	%f178, %f169, 0f32A57060, %f177;
	mov.b32 	%r259, %f174;
	shl.b32 	%r260, %r259, 23;
	mov.b32 	%f179, %r260;
	ex2.approx.ftz.f32 	%f180, %f178;
	mul.f32 	%f181, %f180, %f179;
	st.shared.f32 	[%r256+30720], %f181;
	add.s32 	%r538, %r538, 128;
	setp.lt.s32 	%p23, %r538, %r45;
	@%p23 bra 	$L__BB0_28;
$L__BB0_29:
	setp.ge.s32 	%p24, %r552, %r42;
	bar.sync 	0;
	@%p24 bra 	$L__BB0_32;
	mov.u32 	%r539, %r552;
$L__BB0_31:
	div.s32 	%r261, %r539, %r41;
	mul.lo.s32 	%r262, %r261, %r41;
	sub.s32 	%r263, %r539, %r262;
	shl.b32 	%r264, %r263, 11;
	shl.b32 	%r265, %r261, 11;
	mul.wide.s32 	%rd36, %r265, 2;
	mov.u32 	%r266, smem_raw;
	cvt.u64.u32 	%rd37, %r266;
	cvta.shared.u64 	%rd38, %rd37;
	add.s64 	%rd39, %rd38, %rd36;
	mov.b32 	%r267, 128;
	wmma.load.a.sync.aligned.row.m16n16k16.bf16 	{%r268, %r269, %r270, %r271}, [%rd39+20480], %r267;
	mul.wide.u32 	%rd40, %r264, 2;
	add.s64 	%rd41, %rd38, %rd40;
	wmma.load.b.sync.aligned.col.m16n16k16.bf16 	{%r272, %r273, %r274, %r275}, [%rd41+12288], %r267;
	mov.f32 	%f182, 0f00000000;
	wmma.mma.sync.aligned.row.col.m16n16k16.f32.bf16.bf16.f32 {%f183, %f184, %f185, %f186, %f187, %f188, %f189, %f190}, {%r268, %r269, %r270, %r271}, {%r272, %r273, %r274, %r275}, {%f182, %f182, %f182, %f182, %f182, %f182, %f182, %f182};
	wmma.load.a.sync.aligned.row.m16n16k16.bf16 	{%r276, %r277, %r278, %r279}, [%rd39+20512], %r267;
	wmma.load.b.sync.aligned.col.m16n16k16.bf16 	{%r280, %r281, %r282, %r283}, [%rd41+12320], %r267;
	wmma.mma.sync.aligned.row.col.m16n16k16.f32.bf16.bf16.f32 {%f191, %f192, %f193, %f194, %f195, %f196, %f197, %f198}, {%r276, %r277, %r278, %r279}, {%r280, %r281, %r282, %r283}, {%f183, %f184, %f185, %f186, %f187, %f188, %f189, %f190};
	wmma.load.a.sync.aligned.row.m16n16k16.bf16 	{%r284, %r285, %r286, %r287}, [%rd39+20544], %r267;
	wmma.load.b.sync.aligned.col.m16n16k16.bf16 	{%r288, %r289, %r290, %r291}, [%rd41+12352], %r267;
	wmma.mma.sync.aligned.row.col.m16n16k16.f32.bf16.bf16.f32 {%f199, %f200, %f201, %f202, %f203, %f204, %f205, %f206}, {%r284, %r285, %r286, %r287}, {%r288, %r289, %r290, %r291}, {%f191, %f192, %f193, %f194, %f195, %f196, %f197, %f198};
	wmma.load.a.sync.aligned.row.m16n16k16.bf16 	{%r292, %r293, %r294, %r295}, [%rd39+20576], %r267;
	wmma.load.b.sync.aligned.col.m16n16k16.bf16 	{%r296, %r297, %r298, %r299}, [%rd41+12384], %r267;
	wmma.mma.sync.aligned.row.col.m16n16k16.f32.bf16.bf16.f32 {%f207, %f208, %f209, %f210, %f211, %f212, %f213, %f214}, {%r292, %r293, %r294, %r295}, {%r296, %r297, %r298, %r299}, {%f199, %f200, %f201, %f202, %f203, %f204, %f205, %f206};
	wmma.load.a.sync.aligned.row.m16n16k16.bf16 	{%r300, %r301, %r302, %r303}, [%rd39+20608], %r267;
	wmma.load.b.sync.aligned.col.m16n16k16.bf16 	{%r304, %r305, %r306, %r307}, [%rd41+12416], %r267;
	wmma.mma.sync.aligned.row.col.m16n16k16.f32.bf16.bf16.f32 {%f215, %f216, %f217, %f218, %f219, %f220, %f221, %f222}, {%r300, %r301, %r302, %r303}, {%r304, %r305, %r306, %r307}, {%f207, %f208, %f209, %f210, %f211, %f212, %f213, %f214};
	wmma.load.a.sync.aligned.row.m16n16k16.bf16 	{%r308, %r309, %r310, %r311}, [%rd39+20640], %r267;
	wmma.load.b.sync.aligned.col.m16n16k16.bf16 	{%r312, %r313, %r314, %r315}, [%rd41+12448], %r267;
	wmma.mma.sync.aligned.row.col.m16n16k16.f32.bf16.bf16.f32 {%f223, %f224, %f225, %f226, %f227, %f228, %f229, %f230}, {%r308, %r309, %r310, %r311}, {%r312, %r313, %r314, %r315}, {%f215, %f216, %f217, %f218, %f219, %f220, %f221, %f222};
	wmma.load.a.sync.aligned.row.m16n16k16.bf16 	{%r316, %r317, %r318, %r319}, [%rd39+20672], %r267;
	wmma.load.b.sync.aligned.col.m16n16k16.bf16 	{%r320, %r321, %r322, %r323}, [%rd41+12480], %r267;
	wmma.mma.sync.aligned.row.col.m16n16k16.f32.bf16.bf16.f32 {%f231, %f232, %f233, %f234, %f235, %f236, %f237, %f238}, {%r316, %r317, %r318, %r319}, {%r320, %r321, %r322, %r323}, {%f223, %f224, %f225, %f226, %f227, %f228, %f229, %f230};
	wmma.load.a.sync.aligned.row.m16n16k16.bf16 	{%r324, %r325, %r326, %r327}, [%rd39+20704], %r267;
	wmma.load.b.sync.aligned.col.m16n16k16.bf16 	{%r328, %r329, %r330, %r331}, [%rd41+12512], %r267;
	wmma.mma.sync.aligned.row.col.m16n16k16.f32.bf16.bf16.f32 {%f239, %f240, %f241, %f242, %f243, %f244, %f245, %f246}, {%r324, %r325, %r326, %r327}, {%r328, %r329, %r330, %r331}, {%f231, %f232, %f233, %f234, %f235, %f236, %f237, %f238};
	shl.b32 	%r332, %r261, 9;
	shl.b32 	%r333, %r263, 4;
	add.s32 	%r334, %r332, %r333;
	shl.b32 	%r335, %r334, 2;
	add.s32 	%r336, %r266, %r335;
	add.s32 	%r337, %r336, 32768;
	mov.b32 	%r338, 32;
	wmma.store.d.sync.aligned.row.m16n16k16.shared.f32 	[%r337], {%f239, %f240, %f241, %f242, %f243, %f244, %f245, %f246}, %r338;
	add.s32 	%r539, %r539, 4;
	setp.lt.s32 	%p25, %r539, %r42;
	@%p25 bra 	$L__BB0_31;
$L__BB0_32:
	setp.ge.s32 	%p26, %r1, %r45;
	bar.sync 	0;
	@%p26 bra 	$L__BB0_35;
	mov.u32 	%r540, %r1;
$L__BB0_34:
	div.s32 	%r339, %r540, %r33;
	shl.b32 	%r340, %r339, 5;
	mul.lo.s32 	%r341, %r339, %r33;
	sub.s32 	%r342, %r540, %r341;
	add.s32 	%r343, %r340, %r342;
	shl.b32 	%r344, %r343, 2;
	mov.u32 	%r345, smem_raw;
	add.s32 	%r346, %r345, %r344;
	ld.shared.f32 	%f247, [%r346+32768];
	ld.shared.f32 	%f248, [%r346+30720];
	shl.b32 	%r347, %r339, 2;
	add.s32 	%r348, %r345, %r347;
	ld.shared.f32 	%f249, [%r348+34880];
	sub.f32 	%f250, %f247, %f249;
	mul.f32 	%f251, %f248, %f250;
	mul.f32 	%f252, %f84, %f251;
	st.shared.f32 	[%r346+32768], %f252;
	add.s32 	%r540, %r540, 128;
	setp.lt.s32 	%p27, %r540, %r45;
	@%p27 bra 	$L__BB0_34;
$L__BB0_35:
	setp.ge.s32 	%p28, %r1, %r45;
	bar.sync 	0;
	@%p28 bra 	$L__BB0_38;
	mov.u32 	%r541, %r1;
$L__BB0_37:
	shl.b32 	%r349, %r541, 2;
	mov.u32 	%r350, smem_raw;
	add.s32 	%r351, %r350, %r349;
	ld.shared.f32 	%f253, [%r351+32768];
	// begin inline asm
	{  cvt.rn.bf16.f32 %rs9, %f253;}

	// end inline asm
	shl.b32 	%r352, %r541, 1;
	add.s32 	%r353, %r350, %r352;
	st.shared.u16 	[%r353+47232], %rs9;
	add.s32 	%r541, %r541, 128;
	setp.lt.s32 	%p29, %r541, %r45;
	@%p29 bra 	$L__BB0_37;
$L__BB0_38:
	shl.b32 	%r354, %r23, 3;
	setp.ge.s32 	%p30, %r552, %r354;
	bar.sync 	0;
	@%p30 bra 	$L__BB0_55;
	max.s32 	%r355, %r41, 1;
	and.b32  	%r54, %r355, 3;
	mov.u32 	%r542, %r552;
$L__BB0_40:
	setp.lt.s32 	%p31, %r32, 1;
	mov.f32 	%f293, 0f00000000;
	mov.f32 	%f294, %f293;
	mov.f32 	%f295, %f293;
	mov.f32 	%f296, %f293;
	mov.f32 	%f297, %f293;
	mov.f32 	%f298, %f293;
	mov.f32 	%f299, %f293;
	mov.f32 	%f300, %f293;
	@%p31 bra 	$L__BB0_44;
	setp.eq.s32 	%p32, %r54, 1;
	shl.b32 	%r356, %r542, 6;
	and.b32  	%r357, %r356, -512;
	shl.b32 	%r358, %r542, 4;
	and.b32  	%r359, %r358, 112;
	mov.u32 	%r360, smem_raw;
	cvt.u64.u32 	%rd42, %r360;
	cvta.shared.u64 	%rd43, %rd42;
	mul.wide.u32 	%rd44, %r357, 2;
	add.s64 	%rd45, %rd43, %rd44;
	add.s64 	%rd9, %rd45, 47232;
	mov.b32 	%r361, 32;
	wmma.load.a.sync.aligned.row.m16n16k16.bf16 	{%r362, %r363, %r364, %r365}, [%rd45+47232], %r361;
	mul.wide.u32 	%rd46, %r359, 2;
	add.s64 	%rd47, %rd43, %rd46;
	add.s64 	%rd10, %rd47, 4096;
	mov.b32 	%r366, 128;
	wmma.load.b.sync.aligned.row.m16n16k16.bf16 	{%r367, %r368, %r369, %r370}, [%rd47+4096], %r366;
	mov.f32 	%f255, 0f00000000;
	wmma.mma.sync.aligned.row.row.m16n16k16.f32.bf16.bf16.f32 {%f300, %f299, %f298, %f297, %f296, %f295, %f294, %f293}, {%r362, %r363, %r364, %r365}, {%r367, %r368, %r369, %r370}, {%f255, %f255, %f255, %f255, %f255, %f255, %f255, %f255};
	@%p32 bra 	$L__BB0_44;
	setp.eq.s32 	%p33, %r54, 2;
	mov.b32 	%r371, 32;
	wmma.load.a.sync.aligned.row.m16n16k16.bf16 	{%r372, %r373, %r374, %r375}, [%rd9+32], %r371;
	mov.b32 	%r376, 128;
	wmma.load.b.sync.aligned.row.m16n16k16.bf16 	{%r377, %r378, %r379, %r380}, [%rd10+4096], %r376;
	wmma.mma.sync.aligned.row.row.m16n16k16.f32.bf16.bf16.f32 {%f300, %f299, %f298, %f297, %f296, %f295, %f294, %f293}, {%r372, %r373, %r374, %r375}, {%r377, %r378, %r379, %r380}, {%f300, %f299, %f298, %f297, %f296, %f295, %f294, %f293};
	@%p33 bra 	$L__BB0_44;
	mov.b32 	%r381, 32;
	wmma.load.a.sync.aligned.row.m16n16k16.bf16 	{%r382, %r383, %r384, %r385}, [%rd9+64], %r381;
	mov.b32 	%r386, 128;
	wmma.load.b.sync.aligned.row.m16n16k16.bf16 	{%r387, %r388, %r389, %r390}, [%rd10+8192], %r386;
	wmma.mma.sync.aligned.row.row.m16n16k16.f32.bf16.bf16.f32 {%f300, %f299, %f298, %f297, %f296, %f295, %f294, %f293}, {%r382, %r383, %r384, %r385}, {%r387, %r388, %r389, %r390}, {%f300, %f299, %f298, %f297, %f296, %f295, %f294, %f293};
$L__BB0_44:
	mov.b32 	%r391, 16;
	wmma.store.d.sync.aligned.row.m16n16k16.shared.f32 	[%r25], {%f300, %f299, %f298, %f297, %f296, %f295, %f294, %f293}, %r391;
	bar.warp.sync 	-1;
	shl.b32 	%r392, %r542, 1;
	and.b32  	%r56, %r392, -16;
	shl.b32 	%r393, %r542, 4;
	and.b32  	%r394, %r393, 112;
	or.b32  	%r57, %r394, %r26;
	mov.u32 	%r543, %r3;
$L__BB0_45:
	shr.u32 	%r395, %r543, 4;
	add.s32 	%r59, %r395, %r56;
	setp.ge.s32 	%p34, %r59, %r7;
	shl.b32 	%r396, %r543, 2;
	add.s32 	%r60, %r24, %r396;
	@%p34 bra 	$L__BB0_47;
	ld.shared.f32 	%f256, [%r60+43136];
	shl.b32 	%r397, %r57, 2;
	shl.b32 	%r398, %r59, 9;
	or.b32  	%r399, %r398, %r397;
	mov.u32 	%r400, smem_raw;
	add.s32 	%r401, %r400, %r399;
	ld.shared.f32 	%f257, [%r401+34944];
	add.f32 	%f258, %f256, %f257;
	st.shared.f32 	[%r401+34944], %f258;
$L__BB0_47:
	add.s32 	%r402, %r543, 32;
	shr.u32 	%r403, %r402, 4;
	add.s32 	%r61, %r403, %r56;
	setp.ge.s32 	%p35, %r61, %r7;
	@%p35 bra 	$L__BB0_49;
	ld.shared.f32 	%f259, [%r60+43264];
	shl.b32 	%r404, %r57, 2;
	shl.b32 	%r405, %r61, 9;
	or.b32  	%r406, %r405, %r404;
	mov.u32 	%r407, smem_raw;
	add.s32 	%r408, %r407, %r406;
	ld.shared.f32 	%f260, [%r408+34944];
	add.f32 	%f261, %f259, %f260;
	st.shared.f32 	[%r408+34944], %f261;
$L__BB0_49:
	add.s32 	%r409, %r543, 64;
	shr.u32 	%r410, %r409, 4;
	add.s32 	%r62, %r410, %r56;
	setp.ge.s32 	%p36, %r62, %r7;
	@%p36 bra 	$L__BB0_51;
	ld.shared.f32 	%f262, [%r60+43392];
	shl.b32 	%r411, %r57, 2;
	shl.b32 	%r412, %r62, 9;
	or.b32  	%r413, %r412, %r411;
	mov.u32 	%r414, smem_raw;
	add.s32 	%r415, %r414, %r413;
	ld.shared.f32 	%f263, [%r415+34944];
	add.f32 	%f264, %f262, %f263;
	st.shared.f32 	[%r415+34944], %f264;
$L__BB0_51:
	add.s32 	%r416, %r543, 96;
	shr.u32 	%r417, %r416, 4;
	add.s32 	%r63, %r417, %r56;
	setp.ge.s32 	%p37, %r63, %r7;
	@%p37 bra 	$L__BB0_53;
	ld.shared.f32 	%f265, [%r60+43520];
	shl.b32 	%r418, %r57, 2;
	shl.b32 	%r419, %r63, 9;
	or.b32  	%r420, %r419, %r418;
	mov.u32 	%r421, smem_raw;
	add.s32 	%r422, %r421, %r420;
	ld.shared.f32 	%f266, [%r422+34944];
	add.f32 	%f267, %f265, %f266;
	st.shared.f32 	[%r422+34944], %f267;
$L__BB0_53:
	add.s32 	%r64, %r543, 128;
	setp.lt.u32 	%p38, %r543, 128;
	mov.u32 	%r543, %r64;
	@%p38 bra 	$L__BB0_45;
	bar.warp.sync 	-1;
	add.s32 	%r542, %r542, 4;
	shl.b32 	%r423, %r23, 3;
	setp.lt.s32 	%p39, %r542, %r423;
	@%p39 bra 	$L__BB0_40;
$L__BB0_55:
	setp.ge.s32 	%p40, %r1, %r45;
	bar.sync 	0;
	@%p40 bra 	$L__BB0_58;
	mov.u32 	%r544, %r1;
$L__BB0_57:
	div.s32 	%r424, %r544, %r33;
	mul.lo.s32 	%r425, %r424, %r33;
	sub.s32 	%r426, %r544, %r425;
	shl.b32 	%r427, %r424, 5;
	add.s32 	%r428, %r427, %r426;
	shl.b32 	%r429, %r428, 2;
	mov.u32 	%r430, smem_raw;
	add.s32 	%r431, %r430, %r429;
	ld.shared.f32 	%f268, [%r431+32768];
	// begin inline asm
	{  cvt.rn.bf16.f32 %rs10, %f268;}

	// end inline asm
	shl.b32 	%r432, %r426, 4;
	add.s32 	%r433, %r432, %r424;
	shl.b32 	%r434, %r433, 1;
	add.s32 	%r435, %r430, %r434;
	st.shared.u16 	[%r435+47232], %rs10;
	add.s32 	%r544, %r544, 128;
	setp.lt.s32 	%p41, %r544, %r45;
	@%p41 bra 	$L__BB0_57;
$L__BB0_58:
	bar.sync 	0;
	shl.b32 	%r68, %r41, 3;
	setp.ge.s32 	%p42, %r552, %r68;
	@%p42 bra 	$L__BB0_73;
	mov.u32 	%r545, %r552;
$L__BB0_60:
	setp.lt.s32 	%p43, %r6, 1;
	shr.u32 	%r70, %r545, 3;
	and.b32  	%r71, %r545, 7;
	mov.f32 	%f301, 0f00000000;
	mov.f32 	%f302, %f301;
	mov.f32 	%f303, %f301;
	mov.f32 	%f304, %f301;
	mov.f32 	%f305, %f301;
	mov.f32 	%f306, %f301;
	mov.f32 	%f307, %f301;
	mov.f32 	%f308, %f301;
	@%p43 bra 	$L__BB0_62;
	shl.b32 	%r436, %r70, 8;
	shl.b32 	%r437, %r71, 4;
	mul.wide.u32 	%rd48, %r436, 2;
	mov.u32 	%r438, smem_raw;
	cvt.u64.u32 	%rd49, %r438;
	cvta.shared.u64 	%rd50, %rd49;
	add.s64 	%rd51, %rd50, %rd48;
	mov.b32 	%r439, 16;
	wmma.load.a.sync.aligned.row.m16n16k16.bf16 	{%r440, %r441, %r442, %r443}, [%rd51+47232], %r439;
	mul.wide.u32 	%rd52, %r437, 2;
	add.s64 	%rd53, %rd50, %rd52;
	mov.b32 	%r444, 128;
	wmma.load.b.sync.aligned.row.m16n16k16.bf16 	{%r445, %r446, %r447, %r448}, [%rd53], %r444;
	mov.f32 	%f270, 0f00000000;
	wmma.mma.sync.aligned.row.row.m16n16k16.f32.bf16.bf16.f32 {%f308, %f307, %f306, %f305, %f304, %f303, %f302, %f301}, {%r440, %r441, %r442, %r443}, {%r445, %r446, %r447, %r448}, {%f270, %f270, %f270, %f270, %f270, %f270, %f270, %f270};
$L__BB0_62:
	mov.b32 	%r450, 16;
	wmma.store.d.sync.aligned.row.m16n16k16.shared.f32 	[%r25], {%f308, %f307, %f306, %f305, %f304, %f303, %f302, %f301}, %r450;
	bar.warp.sync 	-1;
	shl.b32 	%r72, %r70, 4;
	shl.b32 	%r451, %r71, 4;
	or.b32  	%r73, %r451, %r26;
	mov.b32 	%r547, 0;
	mov.u32 	%r546, %r3;
$L__BB0_63:
	.pragma "nounroll";
	shr.u32 	%r452, %r546, 4;
	add.s32 	%r76, %r452, %r72;
	setp.ge.s32 	%p44, %r76, %r33;
	shl.b32 	%r453, %r546, 2;
	add.s32 	%r77, %r24, %r453;
	@%p44 bra 	$L__BB0_65;
	add.s32 	%r454, %r31, %r76;
	shl.b32 	%r455, %r454, 7;
	or.b32  	%r456, %r455, %r73;
	mul.wide.u32 	%rd54, %r456, 4;
	add.s64 	%rd55, %rd1, %rd54;
	ld.shared.f32 	%f271, [%r77+43136];
	atom.global.add.f32 	%f272, [%rd55], %f271;
$L__BB0_65:
	add.s32 	%r457, %r546, 32;
	shr.u32 	%r458, %r457, 4;
	add.s32 	%r78, %r458, %r72;
	setp.ge.s32 	%p45, %r78, %r33;
	@%p45 bra 	$L__BB0_67;
	add.s32 	%r459, %r31, %r78;
	shl.b32 	%r460, %r459, 7;
	or.b32  	%r461, %r460, %r73;
	mul.wide.u32 	%rd56, %r461, 4;
	add.s64 	%rd57, %rd1, %rd56;
	ld.shared.f32 	%f273, [%r77+43264];
	atom.global.add.f32 	%f274, [%rd57], %f273;
$L__BB0_67:
	add.s32 	%r462, %r546, 64;
	shr.u32 	%r463, %r462, 4;
	add.s32 	%r79, %r463, %r72;
	setp.ge.s32 	%p46, %r79, %r33;
	@%p46 bra 	$L__BB0_69;
	add.s32 	%r464, %r31, %r79;
	shl.b32 	%r465, %r464, 7;
	or.b32  	%r466, %r465, %r73;
	mul.wide.u32 	%rd58, %r466, 4;
	add.s64 	%rd59, %rd1, %rd58;
	ld.shared.f32 	%f275, [%r77+43392];
	atom.global.add.f32 	%f276, [%rd59], %f275;
$L__BB0_69:
	add.s32 	%r467, %r546, 96;
	shr.u32 	%r468, %r467, 4;
	add.s32 	%r80, %r468, %r72;
	setp.ge.s32 	%p47, %r80, %r33;
	@%p47 bra 	$L__BB0_71;
	add.s32 	%r469, %r31, %r80;
	shl.b32 	%r470, %r469, 7;
	or.b32  	%r471, %r470, %r73;
	mul.wide.u32 	%rd60, %r471, 4;
	add.s64 	%rd61, %rd1, %rd60;
	ld.shared.f32 	%f277, [%r77+43520];
	atom.global.add.f32 	%f278, [%rd61], %f277;
$L__BB0_71:
	add.s32 	%r546, %r546, 128;
	add.s32 	%r547, %r547, 4;
	setp.ne.s32 	%p48, %r547, 8;
	@%p48 bra 	$L__BB0_63;
	bar.warp.sync 	-1;
	add.s32 	%r545, %r545, 4;
	setp.lt.s32 	%p49, %r545, %r68;
	@%p49 bra 	$L__BB0_60;
$L__BB0_73:
	setp.ge.s32 	%p50, %r1, %r45;
	bar.sync 	0;
	@%p50 bra 	$L__BB0_76;
	mov.u32 	%r548, %r1;
$L__BB0_75:
	div.s32 	%r472, %r548, %r33;
	mul.lo.s32 	%r473, %r472, %r33;
	sub.s32 	%r474, %r548, %r473;
	shl.b32 	%r475, %r472, 5;
	add.s32 	%r476, %r475, %r474;
	shl.b32 	%r477, %r476, 2;
	mov.u32 	%r478, smem_raw;
	add.s32 	%r479, %r478, %r477;
	ld.shared.f32 	%f279, [%r479+30720];
	// begin inline asm
	{  cvt.rn.bf16.f32 %rs11, %f279;}

	// end inline asm
	shl.b32 	%r480, %r474, 4;
	add.s32 	%r481, %r480, %r472;
	shl.b32 	%r482, %r481, 1;
	add.s32 	%r483, %r478, %r482;
	st.shared.u16 	[%r483+47232], %rs11;
	add.s32 	%r548, %r548, 128;
	setp.lt.s32 	%p51, %r548, %r45;
	@%p51 bra 	$L__BB0_75;
$L__BB0_76:
	setp.ge.s32 	%p52, %r552, %r68;
	bar.sync 	0;
	@%p52 bra 	$L__BB0_91;
	mov.u32 	%r549, %r552;
$L__BB0_78:
	setp.lt.s32 	%p53, %r6, 1;
	shr.u32 	%r87, %r549, 3;
	and.b32  	%r88, %r549, 7;
	mov.f32 	%f309, 0f00000000;
	mov.f32 	%f310, %f309;
	mov.f32 	%f311, %f309;
	mov.f32 	%f312, %f309;
	mov.f32 	%f313, %f309;
	mov.f32 	%f314, %f309;
	mov.f32 	%f315, %f309;
	mov.f32 	%f316, %f309;
	@%p53 bra 	$L__BB0_80;
	shl.b32 	%r484, %r87, 8;
	shl.b32 	%r485, %r88, 4;
	mul.wide.u32 	%rd62, %r484, 2;
	mov.u32 	%r486, smem_raw;
	cvt.u64.u32 	%rd63, %r486;
	cvta.shared.u64 	%rd64, %rd63;
	add.s64 	%rd65, %rd64, %rd62;
	mov.b32 	%r487, 16;
	wmma.load.a.sync.aligned.row.m16n16k16.bf16 	{%r488, %r489, %r490, %r491}, [%rd65+47232], %r487;
	mul.wide.u32 	%rd66, %r485, 2;
	add.s64 	%rd67, %rd64, %rd66;
	mov.b32 	%r492, 128;
	wmma.load.b.sync.aligned.row.m16n16k16.bf16 	{%r493, %r494, %r495, %r496}, [%rd67+20480], %r492;
	mov.f32 	%f281, 0f00000000;
	wmma.mma.sync.aligned.row.row.m16n16k16.f32.bf16.bf16.f32 {%f316, %f315, %f314, %f313, %f312, %f311, %f310, %f309}, {%r488, %r489, %r490, %r491}, {%r493, %r494, %r495, %r496}, {%f281, %f281, %f281, %f281, %f281, %f281, %f281, %f281};
$L__BB0_80:
	mov.b32 	%r498, 16;
	wmma.store.d.sync.aligned.row.m16n16k16.shared.f32 	[%r25], {%f316, %f315, %f314, %f313, %f312, %f311, %f310, %f309}, %r498;
	bar.warp.sync 	-1;
	shl.b32 	%r89, %r87, 4;
	shl.b32 	%r499, %r88, 4;
	or.b32  	%r90, %r499, %r26;
	mov.b32 	%r551, 0;
	mov.u32 	%r550, %r3;
$L__BB0_81:
	.pragma "nounroll";
	shr.u32 	%r500, %r550, 4;
	add.s32 	%r93, %r500, %r89;
	setp.ge.s32 	%p54, %r93, %r33;
	shl.b32 	%r501, %r550, 2;
	add.s32 	%r94, %r24, %r501;
	@%p54 bra 	$L__BB0_83;
	add.s32 	%r502, %r31, %r93;
	shl.b32 	%r503, %r502, 7;
	or.b32  	%r504, %r503, %r90;
	mul.wide.u32 	%rd68, %r504, 4;
	add.s64 	%rd69, %rd2, %rd68;
	ld.shared.f32 	%f282, [%r94+43136];
	atom.global.add.f32 	%f283, [%rd69], %f282;
$L__BB0_83:
	add.s32 	%r505, %r550, 32;
	shr.u32 	%r506, %r505, 4;
	add.s32 	%r95, %r506, %r89;
	setp.ge.s32 	%p55, %r95, %r33;
	@%p55 bra 	$L__BB0_85;
	add.s32 	%r507, %r31, %r95;
	shl.b32 	%r508, %r507, 7;
	or.b32  	%r509, %r508, %r90;
	mul.wide.u32 	%rd70, %r509, 4;
	add.s64 	%rd71, %rd2, %rd70;
	ld.shared.f32 	%f284, [%r94+43264];
	atom.global.add.f32 	%f285, [%rd71], %f284;
$L__BB0_85:
	add.s32 	%r510, %r550, 64;
	shr.u32 	%r511, %r510, 4;
	add.s32 	%r96, %r511, %r89;
	setp.ge.s32 	%p56, %r96, %r33;
	@%p56 bra 	$L__BB0_87;
	add.s32 	%r512, %r31, %r96;
	shl.b32 	%r513, %r512, 7;
	or.b32  	%r514, %r513, %r90;
	mul.wide.u32 	%rd72, %r514, 4;
	add.s64 	%rd73, %rd2, %rd72;
	ld.shared.f32 	%f286, [%r94+43392];
	atom.global.add.f32 	%f287, [%rd73], %f286;
$L__BB0_87:
	add.s32 	%r515, %r550, 96;
	shr.u32 	%r516, %r515, 4;
	add.s32 	%r97, %r516, %r89;
	setp.ge.s32 	%p57, %r97, %r33;
	@%p57 bra 	$L__BB0_89;
	add.s32 	%r517, %r31, %r97;
	shl.b32 	%r518, %r517, 7;
	or.b32  	%r519, %r518, %r90;
	mul.wide.u32 	%rd74, %r519, 4;
	add.s64 	%rd75, %rd2, %rd74;
	ld.shared.f32 	%f288, [%r94+43520];
	atom.global.add.f32 	%f289, [%rd75], %f288;
$L__BB0_89:
	add.s32 	%r550, %r550, 128;
	add.s32 	%r551, %r551, 4;
	setp.ne.s32 	%p58, %r551, 8;
	@%p58 bra 	$L__BB0_81;
	bar.warp.sync 	-1;
	add.s32 	%r549, %r549, 4;
	setp.lt.s32 	%p59, %r549, %r68;
	@%p59 bra 	$L__BB0_78;
$L__BB0_91:
	bar.sync 	0;
	add.s32 	%r534, %r534, 1;
	add.s32 	%r520, %r112, 31;
	shr.u32 	%r521, %r520, 5;
	setp.eq.s32 	%p60, %r534, %r521;
	@%p60 bra 	$L__BB0_92;
	bra.uni 	$L__BB0_18;
$L__BB0_92:
	setp.ge.s32 	%p61, %r552, %r7;
	@%p61 bra 	$L__BB0_97;
	ld.param.u64 	%rd78, [_Z25kernel_full_backward_tileILi16ELi32ELi128ELi4EEvPK13__nv_bfloat16S2_S2_S2_S2_PKfPS0_PfS6_iif_param_6];
	shl.b32 	%r27, %r3, 1;
	shl.b32 	%r522, %r4, 11;
	or.b32  	%r28, %r522, %r27;
	shl.b32 	%r523, %r3, 3;
	mov.u32 	%r524, smem_raw;
	add.s32 	%r525, %r523, %r524;
	add.s32 	%r29, %r525, 34944;
	cvta.to.global.u64 	%rd8, %rd78;
$L__BB0_94:
	shl.b32 	%r526, %r552, 7;
	add.s32 	%r554, %r28, %r526;
	shl.b32 	%r527, %r552, 9;
	add.s32 	%r553, %r29, %r527;
	mov.u32 	%r555, %r27;
$L__BB0_95:
	mul.wide.u32 	%rd76, %r554, 2;
	add.s64 	%rd77, %rd8, %rd76;
	ld.shared.v2.f32 	{%f290, %f291}, [%r553];
	// begin inline asm
	{ cvt.rn.bf16x2.f32 %r528, %f291, %f290;}

	// end inline asm
	st.global.u32 	[%rd77], %r528;
	add.s32 	%r108, %r555, 64;
	add.s32 	%r554, %r554, 64;
	add.s32 	%r553, %r553, 256;
	setp.lt.u32 	%p62, %r555, 64;
	mov.u32 	%r555, %r108;
	@%p62 bra 	$L__BB0_95;
	add.s32 	%r552, %r552, 4;
	setp.lt.s32 	%p63, %r552, %r7;
	@%p63 bra 	$L__BB0_94;
$L__BB0_97:
	ret;

}
	// .globl	_Z25kernel_full_backward_tileILi32ELi32ELi128ELi4EEvPK13__nv_bfloat16S2_S2_S2_S2_PKfPS0_PfS6_iif
.visible .entry _Z25kernel_full_backward_tileILi32ELi32ELi128ELi4EEvPK13__nv_bfloat16S2_S2_S2_S2_PKfPS0_PfS6_iif(
	.param .u64 .ptr .align 1 _Z25kernel_full_backward_tileILi32ELi32ELi128ELi4EEvPK13__nv_bfloat16S2_S2_S2_S2_PKfPS0_PfS6_iif_param_0,
	.param .u64 .ptr .align 1 _Z25kernel_full_backward_tileILi32ELi32ELi128ELi4EEvPK13__nv_bfloat16S2_S2_S2_S2_PKfPS0_PfS6_iif_param_1,
	.param .u64 .ptr .align 1 _Z25kernel_full_backward_tileILi32ELi32ELi128ELi4EEvPK13__nv_bfloat16S2_S2_S2_S2_PKfPS0_PfS6_iif_param_2,
	.param .u64 .ptr .align 1 _Z25kernel_full_backward_tileILi32ELi32ELi128ELi4EEvPK13__nv_bfloat16S2_S2_S2_S2_PKfPS0_PfS6_iif_param_3,
	.param .u64 .ptr .align 1 _Z25kernel_full_backward_tileILi32ELi32ELi128ELi4EEvPK13__nv_bfloat16S2_S2_S2_S2_PKfPS0_PfS6_iif_param_4,
	.param .u64 .ptr .align 1 _Z25kernel_full_backward_tileILi32ELi32ELi128ELi4EEvPK13__nv_bfloat16S2_S2_S2_S2_PKfPS0_PfS6_iif_param_5,
	.param .u64 .ptr .align 1 _Z25kernel_full_backward_tileILi32ELi32ELi128ELi4EEvPK13__nv_bfloat16S2_S2_S2_S2_PKfPS0_PfS6_iif_param_6,
	.param .u64 .ptr .align 1 _Z25kernel_full_backward_tileILi32ELi32ELi128ELi4EEvPK13__nv_bfloat16S2_S2_S2_S2_PKfPS0_PfS6_iif_param_7,
	.param .u64 .ptr .align 1 _Z25kernel_full_backward_tileILi32ELi32ELi128ELi4EEvPK13__nv_bfloat16S2_S2_S2_S2_PKfPS0_PfS6_iif_param_8,
	.param .u32 _Z25kernel_full_backward_tileILi32ELi32ELi128ELi4EEvPK13__nv_bfloat16S2_S2_S2_S2_PKfPS0_PfS6_iif_param_9,
	.param .u32 _Z25kernel_full_backward_tileILi32ELi32ELi128ELi4EEvPK13__nv_bfloat16S2_S2_S2_S2_PKfPS0_PfS6_iif_param_10,
	.param .f32 _Z25kernel_full_backward_tileILi32ELi32ELi128ELi4EEvPK13__nv_bfloat16S2_S2_S2_S2_PKfPS0_PfS6_iif_param_11
)
.maxntid 128
{
	.reg .pred 	%p<68>;
	.reg .b16 	%rs<12>;
	.reg .b32 	%r<614>;
	.reg .b32 	%f<381>;
	.reg .b64 	%rd<82>;

	ld.param.u64 	%rd15, [_Z25kernel_full_backward_tileILi32ELi32ELi128ELi4EEvPK13__nv_bfloat16S2_S2_S2_S2_PKfPS0_PfS6_iif_param_0];
	ld.param.u64 	%rd16, [_Z25kernel_full_backward_tileILi32ELi32ELi128ELi4EEvPK13__nv_bfloat16S2_S2_S2_S2_PKfPS0_PfS6_iif_param_1];
	ld.param.u64 	%rd17, [_Z25kernel_full_backward_tileILi32ELi32ELi128ELi4EEvPK13__nv_bfloat16S2_S2_S2_S2_PKfPS0_PfS6_iif_param_2];
	ld.param.u64 	%rd18, [_Z25kernel_full_backward_tileILi32ELi32ELi128ELi4EEvPK13__nv_bfloat16S2_S2_S2_S2_PKfPS0_PfS6_iif_param_3];
	ld.param.u64 	%rd19, [_Z25kernel_full_backward_tileILi32ELi32ELi128ELi4EEvPK13__nv_bfloat16S2_S2_S2_S2_PKfPS0_PfS6_iif_param_4];
	ld.param.u64 	%rd20, [_Z25kernel_full_backward_tileILi32ELi32ELi128ELi4EEvPK13__nv_bfloat16S2_S2_S2_S2_PKfPS0_PfS6_iif_param_5];
	ld.param.u64 	%rd22, [_Z25kernel_full_backward_tileILi32ELi32ELi128ELi4EEvPK13__nv_bfloat16S2_S2_S2_S2_PKfPS0_PfS6_iif_param_7];
	ld.param.u64 	%rd23, [_Z25kernel_full_backward_tileILi32ELi32ELi128ELi4EEvPK13__nv_bfloat16S2_S2_S2_S2_PKfPS0_PfS6_iif_param_8];
	ld.param.u32 	%r117, [_Z25kernel_full_backward_tileILi32ELi32ELi128ELi4EEvPK13__nv_bfloat16S2_S2_S2_S2_PKfPS0_PfS6_iif_param_9];
	ld.param.u32 	%r116, [_Z25kernel_full_backward_tileILi32ELi32ELi128ELi4EEvPK13__nv_bfloat16S2_S2_S2_S2_PKfPS0_PfS6_iif_param_10];
	ld.param.f32 	%f148, [_Z25kernel_full_backward_tileILi32ELi32ELi128ELi4EEvPK13__nv_bfloat16S2_S2_S2_S2_PKfPS0_PfS6_iif_param_11];
	cvta.to.global.u64 	%rd1, %rd22;
	cvta.to.global.u64 	%rd2, %rd23;
	mov.u32 	%r1, %tid.x;
	shr.u32 	%r610, %r1, 5;
	and.b32  	%r3, %r1, 31;
	mov.u32 	%r4, %ctaid.x;
	shl.b32 	%r5, %r4, 5;
	sub.s32 	%r6, %r117, %r5;
	min.s32 	%r7, %r6, 32;
	setp.le.s32 	%p1, %r117, %r5;
	@%p1 bra 	$L__BB1_101;
	setp.ge.s32 	%p2, %r610, %r7;
	@%p2 bra 	$L__BB1_6;
	shl.b32 	%r8, %r3, 1;
	shl.b32 	%r118, %r4, 12;
	or.b32  	%r9, %r118, %r8;
	shl.b32 	%r119, %r3, 2;
	mov.u32 	%r120, smem_raw;
	add.s32 	%r121, %r119, %r120;
	add.s32 	%r10, %r121, 32768;
	cvta.to.global.u64 	%rd3, %rd15;
	cvta.to.global.u64 	%rd4, %rd18;
	cvta.to.global.u64 	%rd5, %rd19;
	mov.u32 	%r584, %r610;
$L__BB1_3:
	shl.b32 	%r122, %r584, 7;
	add.s32 	%r586, %r9, %r122;
	shl.b32 	%r123, %r584, 8;
	add.s32 	%r585, %r10, %r123;
	mov.u32 	%r587, %r8;
$L__BB1_4:
	mul.wide.u32 	%rd24, %r586, 2;
	add.s64 	%rd25, %rd3, %rd24;
	add.s64 	%rd26, %rd4, %rd24;
	add.s64 	%rd27, %rd5, %rd24;
	ld.global.nc.u32 	%r124, [%rd25];
	st.shared.u32 	[%r585+-32768], %r124;
	ld.global.nc.u32 	%r125, [%rd26];
	st.shared.u32 	[%r585+-8192], %r125;
	ld.global.nc.u32 	%r126, [%rd27];
	st.shared.u32 	[%r585], %r126;
	add.s32 	%r17, %r587, 64;
	add.s32 	%r586, %r586, 64;
	add.s32 	%r585, %r585, 128;
	setp.lt.u32 	%p3, %r587, 64;
	mov.u32 	%r587, %r17;
	@%p3 bra 	$L__BB1_4;
	add.s32 	%r584, %r584, 4;
	setp.lt.s32 	%p4, %r584, %r7;
	@%p4 bra 	$L__BB1_3;
$L__BB1_6:
	setp.lt.s32 	%p5, %r1, %r7;
	@%p5 bra 	$L__BB1_102;
$L__BB1_7:
	mov.b32 	%r589, 0;
	mov.u32 	%r133, smem_raw;
	mov.u32 	%r588, %r1;
$L__BB1_8:
	.pragma "nounroll";
	shl.b32 	%r132, %r588, 2;
	add.s32 	%r134, %r133, %r132;
	mov.b32 	%r135, 0;
	st.shared.u32 	[%r134+53504], %r135;
	st.shared.u32 	[%r134+54016], %r135;
	st.shared.u32 	[%r134+54528], %r135;
	st.shared.u32 	[%r134+55040], %r135;
	st.shared.u32 	[%r134+55552], %r135;
	st.shared.u32 	[%r134+56064], %r135;
	st.shared.u32 	[%r134+56576], %r135;
	st.shared.u32 	[%r134+57088], %r135;
	st.shared.u32 	[%r134+57600], %r135;
	st.shared.u32 	[%r134+58112], %r135;
	st.shared.u32 	[%r134+58624], %r135;
	st.shared.u32 	[%r134+59136], %r135;
	st.shared.u32 	[%r134+59648], %r135;
	st.shared.u32 	[%r134+60160], %r135;
	st.shared.u32 	[%r134+60672], %r135;
	st.shared.u32 	[%r134+61184], %r135;
	add.s32 	%r588, %r588, 2048;
	add.s32 	%r589, %r589, 16;
	setp.ne.s32 	%p6, %r589, 32;
	@%p6 bra 	$L__BB1_8;
	setp.ge.s32 	%p7, %r610, %r7;
	bar.sync 	0;
	@%p7 bra 	$L__BB1_16;
	shl.b32 	%r25, %r3, 1;
	mov.u32 	%r590, %r610;
$L__BB1_11:
	shl.b32 	%r27, %r590, 7;
	mov.f32 	%f356, 0f00000000;
	mov.u32 	%r591, %r25;
$L__BB1_12:
	add.s32 	%r140, %r591, %r27;
	shl.b32 	%r141, %r140, 1;
	add.s32 	%r143, %r133, %r141;
	ld.shared.u32 	%r136, [%r143+32768];
	ld.shared.u32 	%r137, [%r143+24576];
	// begin inline asm
	{.reg .b16 low,high;
 mov.b32 {low,high}, %r136;
 mov.b16 %rs1, low;}
	// end inline asm
	// begin inline asm
	{ cvt.f32.bf16 %f151, %rs1;}

	// end inline asm
	// begin inline asm
	{.reg .b16 low,high;
 mov.b32 {low,high}, %r137;
 mov.b16 %rs3, low;}
	// end inline asm
	// begin inline asm
	{ cvt.f32.bf16 %f152, %rs3;}

	// end inline asm
	fma.rn.f32 	%f155, %f151, %f152, %f356;
	// begin inline asm
	{.reg .b16 low,high;
 mov.b32 {low,high}, %r136;
 mov.b16 %rs5, high;}
	// end inline asm
	// begin inline asm
	{ cvt.f32.bf16 %f153, %rs5;}

	// end inline asm
	// begin inline asm
	{.reg .b16 low,high;
 mov.b32 {low,high}, %r137;
 mov.b16 %rs7, high;}
	// end inline asm
	// begin inline asm
	{ cvt.f32.bf16 %f154, %rs7;}

	// end inline asm
	fma.rn.f32 	%f356, %f153, %f154, %f155;
	add.s32 	%r29, %r591, 64;
	setp.lt.u32 	%p8, %r591, 64;
	mov.u32 	%r591, %r29;
	@%p8 bra 	$L__BB1_12;
	setp.ne.s32 	%p9, %r3, 0;
	mov.b32 	%r144, %f356;
	shfl.sync.down.b32	%r145|%p10, %r144, 16, 31, -1;
	mov.b32 	%f156, %r145;
	add.f32 	%f157, %f356, %f156;
	mov.b32 	%r146, %f157;
	shfl.sync.down.b32	%r147|%p11, %r146, 8, 31, -1;
	mov.b32 	%f158, %r147;
	add.f32 	%f159, %f157, %f158;
	mov.b32 	%r148, %f159;
	shfl.sync.down.b32	%r149|%p12, %r148, 4, 31, -1;
	mov.b32 	%f160, %r149;
	add.f32 	%f161, %f159, %f160;
	mov.b32 	%r150, %f161;
	shfl.sync.down.b32	%r151|%p13, %r150, 2, 31, -1;
	mov.b32 	%f162, %r151;
	add.f32 	%f163, %f161, %f162;
	mov.b32 	%r152, %f163;
	shfl.sync.down.b32	%r153|%p14, %r152, 1, 31, -1;
	mov.b32 	%f164, %r153;
	add.f32 	%f3, %f163, %f164;
	@%p9 bra 	$L__BB1_15;
	shl.b32 	%r154, %r590, 2;
	add.s32 	%r156, %r133, %r154;
	st.shared.f32 	[%r156+53376], %f3;
$L__BB1_15:
	add.s32 	%r590, %r590, 4;
	setp.lt.s32 	%p15, %r590, %r7;
	@%p15 bra 	$L__BB1_11;
$L__BB1_16:
	bar.sync 	0;
	setp.lt.s32 	%p16, %r116, 1;
	@%p16 bra 	$L__BB1_96;
	add.s32 	%r158, %r7, 15;
	shr.s32 	%r159, %r158, 31;
	shr.u32 	%r160, %r159, 28;
	add.s32 	%r161, %r158, %r160;
	shr.s32 	%r31, %r161, 4;
	shl.b32 	%r162, %r610, 10;
	add.s32 	%r164, %r133, %r162;
	add.s32 	%r32, %r164, 69888;
	and.b32  	%r33, %r1, 15;
	max.s32 	%r165, %r31, 1;
	and.b32  	%r34, %r165, 3;
	cvta.to.global.u64 	%rd6, %rd16;
	cvta.to.global.u64 	%rd7, %rd17;
	mov.b32 	%r592, 0;
$L__BB1_18:
	shl.b32 	%r39, %r592, 5;
	sub.s32 	%r40, %r116, %r39;
	min.s32 	%r41, %r40, 32;
	setp.ge.s32 	%p17, %r610, %r41;
	@%p17 bra 	$L__BB1_23;
	mov.u32 	%r593, %r610;
$L__BB1_20:
	shl.b32 	%r594, %r3, 1;
	add.s32 	%r166, %r39, %r593;
	shl.b32 	%r44, %r166, 7;
	shl.b32 	%r45, %r593, 7;
$L__BB1_21:
	add.s32 	%r167, %r44, %r594;
	add.s32 	%r168, %r594, %r45;
	shl.b32 	%r169, %r168, 1;
	mov.u32 	%r170, smem_raw;
	add.s32 	%r171, %r170, %r169;
	mul.wide.u32 	%rd31, %r167, 2;
	add.s64 	%rd32, %rd6, %rd31;
	ld.global.nc.u32 	%r172, [%rd32];
	st.shared.u32 	[%r171+8192], %r172;
	add.s64 	%rd33, %rd7, %rd31;
	ld.global.nc.u32 	%r173, [%rd33];
	st.shared.u32 	[%r171+16384], %r173;
	add.s32 	%r47, %r594, 64;
	setp.lt.u32 	%p18, %r594, 64;
	mov.u32 	%r594, %r47;
	@%p18 bra 	$L__BB1_21;
	add.s32 	%r593, %r593, 4;
	setp.lt.s32 	%p19, %r593, %r41;
	@%p19 bra 	$L__BB1_20;
$L__BB1_23:
	bar.sync 	0;
	add.s32 	%r174, %r41, 15;
	shr.s32 	%r175, %r174, 31;
	shr.u32 	%r176, %r175, 28;
	add.s32 	%r177, %r174, %r176;
	shr.s32 	%r49, %r177, 4;
	mul.lo.s32 	%r50, %r49, %r31;
	setp.ge.s32 	%p20, %r610, %r50;
	@%p20 bra 	$L__BB1_26;
	mov.u32 	%r595, %r610;
$L__BB1_25:
	div.s32 	%r178, %r595, %r49;
	mul.lo.s32 	%r179, %r178, %r49;
	sub.s32 	%r180, %r595, %r179;
	shl.b32 	%r181, %r180, 11;
	shl.b32 	%r182, %r178, 11;
	mul.wide.s32 	%rd34, %r182, 2;
	mov.u32 	%r183, smem_raw;
	cvt.u64.u32 	%rd35, %r183;
	cvta.shared.u64 	%rd36, %rd35;
	add.s64 	%rd37, %rd36, %rd34;
	mov.b32 	%r184, 128;
	wmma.load.a.sync.aligned.row.m16n16k16.bf16 	{%r185, %r186, %r187, %r188}, [%rd37], %r184;
	mul.wide.u32 	%rd38, %r181, 2;
	add.s64 	%rd39, %rd36, %rd38;
	wmma.load.b.sync.aligned.col.m16n16k16.bf16 	{%r189, %r190, %r191, %r192}, [%rd39+8192], %r184;
	mov.f32 	%f165, 0f00000000;
	wmma.mma.sync.aligned.row.col.m16n16k16.f32.bf16.bf16.f32 {%f166, %f167, %f168, %f169, %f170, %f171, %f172, %f173}, {%r185, %r186, %r187, %r188}, {%r189, %r190, %r191, %r192}, {%f165, %f165, %f165, %f165, %f165, %f165, %f165, %f165};
	wmma.load.a.sync.aligned.row.m16n16k16.bf16 	{%r193, %r194, %r195, %r196}, [%rd37+32], %r184;
	wmma.load.b.sync.aligned.col.m16n16k16.bf16 	{%r197, %r198, %r199, %r200}, [%rd39+8224], %r184;
	wmma.mma.sync.aligned.row.col.m16n16k16.f32.bf16.bf16.f32 {%f174, %f175, %f176, %f177, %f178, %f179, %f180, %f181}, {%r193, %r194, %r195, %r196}, {%r197, %r198, %r199, %r200}, {%f166, %f167, %f168, %f169, %f170, %f171, %f172, %f173};
	wmma.load.a.sync.aligned.row.m16n16k16.bf16 	{%r201, %r202, %r203, %r204}, [%rd37+64], %r184;
	wmma.load.b.sync.aligned.col.m16n16k16.bf16 	{%r205, %r206, %r207, %r208}, [%rd39+8256], %r184;
	wmma.mma.sync.aligned.row.col.m16n16k16.f32.bf16.bf16.f32 {%f182, %f183, %f184, %f185, %f186, %f187, %f188, %f189}, {%r201, %r202, %r203, %r204}, {%r205, %r206, %r207, %r208}, {%f174, %f175, %f176, %f177, %f178, %f179, %f180, %f181};
	wmma.load.a.sync.aligned.row.m16n16k16.bf16 	{%r209, %r210, %r211, %r212}, [%rd37+96], %r184;
	wmma.load.b.sync.aligned.col.m16n16k16.bf16 	{%r213, %r214, %r215, %r216}, [%rd39+8288], %r184;
	wmma.mma.sync.aligned.row.col.m16n16k16.f32.bf16.bf16.f32 {%f190, %f191, %f192, %f193, %f194, %f195, %f196, %f197}, {%r209, %r210, %r211, %r212}, {%r213, %r214, %r215, %r216}, {%f182, %f183, %f184, %f185, %f186, %f187, %f188, %f189};
	wmma.load.a.sync.aligned.row.m16n16k16.bf16 	{%r217, %r218, %r219, %r220}, [%rd37+128], %r184;
	wmma.load.b.sync.aligned.col.m16n16k16.bf16 	{%r221, %r222, %r223, %r224}, [%rd39+8320], %r184;
	wmma.mma.sync.aligned.row.col.m16n16k16.f32.bf16.bf16.f32 {%f198, %f199, %f200, %f201, %f202, %f203, %f204, %f205}, {%r217, %r218, %r219, %r220}, {%r221, %r222, %r223, %r224}, {%f190, %f191, %f192, %f193, %f194, %f195, %f196, %f197};
	wmma.load.a.sync.aligned.row.m16n16k16.bf16 	{%r225, %r226, %r227, %r228}, [%rd37+160], %r184;
	wmma.load.b.sync.aligned.col.m16n16k16.bf16 	{%r229, %r230, %r231, %r232}, [%rd39+8352], %r184;
	wmma.mma.sync.aligned.row.col.m16n16k16.f32.bf16.bf16.f32 {%f206, %f207, %f208, %f209, %f210, %f211, %f212, %f213}, {%r225, %r226, %r227, %r228}, {%r229, %r230, %r231, %r232}, {%f198, %f199, %f200, %f201, %f202, %f203, %f204, %f205};
	wmma.load.a.sync.aligned.row.m16n16k16.bf16 	{%r233, %r234, %r235, %r236}, [%rd37+192], %r184;
	wmma.load.b.sync.aligned.col.m16n16k16.bf16 	{%r237, %r238, %r239, %r240}, [%rd39+8384], %r184;
	wmma.mma.sync.aligned.row.col.m16n16k16.f32.bf16.bf16.f32 {%f214, %f215, %f216, %f217, %f218, %f219, %f220, %f221}, {%r233, %r234, %r235, %r236}, {%r237, %r238, %r239, %r240}, {%f206, %f207, %f208, %f209, %f210, %f211, %f212, %f213};
	wmma.load.a.sync.aligned.row.m16n16k16.bf16 	{%r241, %r242, %r243, %r244}, [%rd37+224], %r184;
	wmma.load.b.sync.aligned.col.m16n16k16.bf16 	{%r245, %r246, %r247, %r248}, [%rd39+8416], %r184;
	wmma.mma.sync.aligned.row.col.m16n16k16.f32.bf16.bf16.f32 {%f222, %f223, %f224, %f225, %f226, %f227, %f228, %f229}, {%r241, %r242, %r243, %r244}, {%r245, %r246, %r247, %r248}, {%f214, %f215, %f216, %f217, %f218, %f219, %f220, %f221};
	shl.b32 	%r249, %r178, 9;
	shl.b32 	%r250, %r180, 4;
	add.s32 	%r251, %r249, %r250;
	shl.b32 	%r252, %r251, 2;
	add.s32 	%r253, %r183, %r252;
	add.s32 	%r254, %r253, 40960;
	mov.b32 	%r255, 32;
	wmma.store.d.sync.aligned.row.m16n16k16.shared.f32 	[%r254], {%f222, %f223, %f224, %f225, %f226, %f227, %f228, %f229}, %r255;
	add.s32 	%r595, %r595, 4;
	setp.lt.s32 	%p21, %r595, %r50;
	@%p21 bra 	$L__BB1_25;
$L__BB1_26:
	bar.sync 	0;
	mul.lo.s32 	%r53, %r41, %r7;
	setp.ge.s32 	%p22, %r1, %r53;
	@%p22 bra 	$L__BB1_29;
	mov.u32 	%r596, %r1;
$L__BB1_28:
	div.s32 	%r256, %r596, %r41;
	mul.lo.s32 	%r257, %r256, %r41;
	sub.s32 	%r258, %r596, %r257;
	shl.b32 	%r259, %r256, 5;
	add.s32 	%r260, %r259, %r258;
	shl.b32 	%r261, %r260, 2;
	mov.u32 	%r262, smem_raw;
	add.s32 	%r263, %r262, %r261;
	ld.shared.f32 	%f230, [%r263+40960];
	mul.f32 	%f231, %f148, %f230;
	shl.b32 	%r264, %r256, 2;
	add.s32 	%r265, %r262, %r264;
	ld.shared.f32 	%f232, [%r265+53248];
	sub.f32 	%f233, %f231, %f232;
	fma.rn.f32 	%f234, %f233, 0f3BBB989D, 0f3F000000;
	cvt.sat.f32.f32 	%f235, %f234;
	mov.f32 	%f236, 0f4B400001;
	mov.f32 	%f237, 0f437C0000;
	fma.rm.f32 	%f238, %f235, %f237, %f236;
	add.f32 	%f239, %f238, 0fCB40007F;
	neg.f32 	%f240, %f239;
	fma.rn.f32 	%f241, %f233, 0f3FB8AA3B, %f240;
	fma.rn.f32 	%f242, %f233, 0f32A57060, %f241;
	mov.b32 	%r266, %f238;
	shl.b32 	%r267, %r266, 23;
	mov.b32 	%f243, %r267;
	ex2.approx.ftz.f32 	%f244, %f242;
	mul.f32 	%f245, %f244, %f243;
	st.shared.f32 	[%r263+45056], %f245;
	add.s32 	%r596, %r596, 128;
	setp.lt.s32 	%p23, %r596, %r53;
	@%p23 bra 	$L__BB1_28;
$L__BB1_29:
	setp.ge.s32 	%p24, %r610, %r50;
	bar.sync 	0;
	@%p24 bra 	$L__BB1_32;
	mov.u32 	%r597, %r610;
$L__BB1_31:
	div.s32 	%r268, %r597, %r49;
	mul.lo.s32 	%r269, %r268, %r49;
	sub.s32 	%r270, %r597, %r269;
	shl.b32 	%r271, %r270, 11;
	shl.b32 	%r272, %r268, 11;
	mul.wide.s32 	%rd40, %r272, 2;
	mov.u32 	%r273, smem_raw;
	cvt.u64.u32 	%rd41, %r273;
	cvta.shared.u64 	%rd42, %rd41;
	add.s64 	%rd43, %rd42, %rd40;
	mov.b32 	%r274, 128;
	wmma.load.a.sync.aligned.row.m16n16k16.bf16 	{%r275, %r276, %r277, %r278}, [%rd43+24576], %r274;
	mul.wide.u32 	%rd44, %r271, 2;
	add.s64 	%rd45, %rd42, %rd44;
	wmma.load.b.sync.aligned.col.m16n16k16.bf16 	{%r279, %r280, %r281, %r282}, [%rd45+16384], %r274;
	mov.f32 	%f246, 0f00000000;
	wmma.mma.sync.aligned.row.col.m16n16k16.f32.bf16.bf16.f32 {%f247, %f248, %f249, %f250, %f251, %f252, %f253, %f254}, {%r275, %r276, %r277, %r278}, {%r279, %r280, %r281, %r282}, {%f246, %f246, %f246, %f246, %f246, %f246, %f246, %f246};
	wmma.load.a.sync.aligned.row.m16n16k16.bf16 	{%r283, %r284, %r285, %r286}, [%rd43+24608], %r274;
	wmma.load.b.sync.aligned.col.m16n16k16.bf16 	{%r287, %r288, %r289, %r290}, [%rd45+16416], %r274;
	wmma.mma.sync.aligned.row.col.m16n16k16.f32.bf16.bf16.f32 {%f255, %f256, %f257, %f258, %f259, %f260, %f261, %f262}, {%r283, %r284, %r285, %r286}, {%r287, %r288, %r289, %r290}, {%f247, %f248, %f249, %f250, %f251, %f252, %f253, %f254};
	wmma.load.a.sync.aligned.row.m16n16k16.bf16 	{%r291, %r292, %r293, %r294}, [%rd43+24640], %r274;
	wmma.load.b.sync.aligned.col.m16n16k16.bf16 	{%r295, %r296, %r297, %r298}, [%rd45+16448], %r274;
	wmma.mma.sync.aligned.row.col.m16n16k16.f32.bf16.bf16.f32 {%f263, %f264, %f265, %f266, %f267, %f268, %f269, %f270}, {%r291, %r292, %r293, %r294}, {%r295, %r296, %r297, %r298}, {%f255, %f256, %f257, %f258, %f259, %f260, %f261, %f262};
	wmma.load.a.sync.aligned.row.m16n16k16.bf16 	{%r299, %r300, %r301, %r302}, [%rd43+24672], %r274;
	wmma.load.b.sync.aligned.col.m16n16k16.bf16 	{%r303, %r304, %r305, %r306}, [%rd45+16480], %r274;
	wmma.mma.sync.aligned.row.col.m16n16k16.f32.bf16.bf16.f32 {%f271, %f272, %f273, %f274, %f275, %f276, %f277, %f278}, {%r299, %r300, %r301, %r302}, {%r303, %r304, %r305, %r306}, {%f263, %f264, %f265, %f266, %f267, %f268, %f269, %f270};
	wmma.load.a.sync.aligned.row.m16n16k16.bf16 	{%r307, %r308, %r309, %r310}, [%rd43+24704], %r274;
	wmma.load.b.sync.aligned.col.m16n16k16.bf16 	{%r311, %r312, %r313, %r314}, [%rd45+16512], %r274;
	wmma.mma.sync.aligned.row.col.m16n16k16.f32.bf16.bf16.f32 {%f279, %f280, %f281, %f282, %f283, %f284, %f285, %f286}, {%r307, %r308, %r309, %r310}, {%r311, %r312, %r313, %r314}, {%f271, %f272, %f273, %f274, %f275, %f276, %f277, %f278};
	wmma.load.a.sync.aligned.row.m16n16k16.bf16 	{%r315, %r316, %r317, %r318}, [%rd43+24736], %r274;
	wmma.load.b.sync.aligned.col.m16n16k16.bf16 	{%r319, %r320, %r321, %r322}, [%rd45+16544], %r274;
	wmma.mma.sync.aligned.row.col.m16n16k16.f32.bf16.bf16.f32 {%f287, %f288, %f289, %f290, %f291, %f292, %f293, %f294}, {%r315, %r316, %r317, %r318}, {%r319, %r320, %r321, %r322}, {%f279, %f280, %f281, %f282, %f283, %f284, %f285, %f286};
	wmma.load.a.sync.aligned.row.m16n16k16.bf16 	{%r323, %r324, %r325, %r326}, [%rd43+24768], %r274;
	wmma.load.b.sync.aligned.col.m16n16k16.bf16 	{%r327, %r328, %r329, %r330}, [%rd45+16576], %r274;
	wmma.mma.sync.aligned.row.col.m16n16k16.f32.bf16.bf16.f32 {%f295, %f296, %f297, %f298, %f299, %f300, %f301, %f302}, {%r323, %r324, %r325, %r326}, {%r327, %r328, %r329, %r330}, {%f287, %f288, %f289, %f290, %f291, %f292, %f293, %f294};
	wmma.load.a.sync.aligned.row.m16n16k16.bf16 	{%r331, %r332, %r333, %r334}, [%rd43+24800], %r274;
	wmma.load.b.sync.aligned.col.m16n16k16.bf16 	{%r335, %r336, %r337, %r338}, [%rd45+16608], %r274;
	wmma.mma.sync.aligned.row.col.m16n16k16.f32.bf16.bf16.f32 {%f303, %f304, %f305, %f306, %f307, %f308, %f309, %f310}, {%r331, %r332, %r333, %r334}, {%r335, %r336, %r337, %r338}, {%f295, %f296, %f297, %f298, %f299, %f300, %f301, %f302};
	shl.b32 	%r339, %r268, 9;
	shl.b32 	%r340, %r270, 4;
	add.s32 	%r341, %r339, %r340;
	shl.b32 	%r342, %r341, 2;
	add.s32 	%r343, %r273, %r342;
	add.s32 	%r344, %r343, 49152;
	mov.b32 	%r345, 32;
	wmma.store.d.sync.aligned.row.m16n16k16.shared.f32 	[%r344], {%f303, %f304, %f305, %f306, %f307, %f308, %f309, %f310}, %r345;
	add.s32 	%r597, %r597, 4;
	setp.lt.s32 	%p25, %r597, %r50;
	@%p25 bra 	$L__BB1_31;
$L__BB1_32:
	setp.ge.s32 	%p26, %r1, %r53;
	bar.sync 	0;
	@%p26 bra 	$L__BB1_35;
	mov.u32 	%r598, %r1;
$L__BB1_34:
	div.s32 	%r346, %r598, %r41;
	shl.b32 	%r347, %r346, 5;
	mul.lo.s32 	%r348, %r346, %r41;
	sub.s32 	%r349, %r598, %r348;
	add.s32 	%r350, %r347, %r349;
	shl.b32 	%r351, %r350, 2;
	mov.u32 	%r352, smem_raw;
	add.s32 	%r353, %r352, %r351;
	ld.shared.f32 	%f311, [%r353+49152];
	ld.shared.f32 	%f312, [%r353+45056];
	shl.b32 	%r354, %r346, 2;
	add.s32 	%r355, %r352, %r354;
	ld.shared.f32 	%f313, [%r355+53376];
	sub.f32 	%f314, %f311, %f313;
	mul.f32 	%f315, %f312, %f314;
	mul.f32 	%f316, %f148, %f315;
	st.shared.f32 	[%r353+49152], %f316;
	add.s32 	%r598, %r598, 128;
	setp.lt.s32 	%p27, %r598, %r53;
	@%p27 bra 	$L__BB1_34;
$L__BB1_35:
	setp.ge.s32 	%p28, %r1, %r53;
	bar.sync 	0;
	@%p28 bra 	$L__BB1_38;
	mov.u32 	%r599, %r1;
$L__BB1_37:
	shl.b32 	%r356, %r599, 2;
	mov.u32 	%r357, smem_raw;
	add.s32 	%r358, %r357, %r356;
	ld.shared.f32 	%f317, [%r358+49152];
	// begin inline asm
	{  cvt.rn.bf16.f32 %rs9, %f317;}

	// end inline asm
	shl.b32 	%r359, %r599, 1;
	add.s32 	%r360, %r357, %r359;
	st.shared.u16 	[%r360+73984], %rs9;
	add.s32 	%r599, %r599, 128;
	setp.lt.s32 	%p29, %r599, %r53;
	@%p29 bra 	$L__BB1_37;
$L__BB1_38:
	shl.b32 	%r361, %r31, 3;
	setp.ge.s32 	%p30, %r610, %r361;
	bar.sync 	0;
	@%p30 bra 	$L__BB1_55;
	max.s32 	%r362, %r49, 1;
	and.b32  	%r62, %r362, 3;
	mov.u32 	%r600, %r610;
$L__BB1_40:
	setp.lt.s32 	%p31, %r40, 1;
	mov.f32 	%f357, 0f00000000;
	mov.f32 	%f358, %f357;
	mov.f32 	%f359, %f357;
	mov.f32 	%f360, %f357;
	mov.f32 	%f361, %f357;
	mov.f32 	%f362, %f357;
	mov.f32 	%f363, %f357;
	mov.f32 	%f364, %f357;
	@%p31 bra 	$L__BB1_44;
	setp.eq.s32 	%p32, %r62, 1;
	shl.b32 	%r363, %r600, 6;
	and.b32  	%r364, %r363, -512;
	shl.b32 	%r365, %r600, 4;
	and.b32  	%r366, %r365, 112;
	mov.u32 	%r367, smem_raw;
	cvt.u64.u32 	%rd46, %r367;
	cvta.shared.u64 	%rd47, %rd46;
	mul.wide.u32 	%rd48, %r364, 2;
	add.s64 	%rd49, %rd47, %rd48;
	add.s64 	%rd9, %rd49, 73984;
	mov.b32 	%r368, 32;
	wmma.load.a.sync.aligned.row.m16n16k16.bf16 	{%r369, %r370, %r371, %r372}, [%rd49+73984], %r368;
	mul.wide.u32 	%rd50, %r366, 2;
	add.s64 	%rd51, %rd47, %rd50;
	add.s64 	%rd10, %rd51, 8192;
	mov.b32 	%r373, 128;
	wmma.load.b.sync.aligned.row.m16n16k16.bf16 	{%r374, %r375, %r376, %r377}, [%rd51+8192], %r373;
	mov.f32 	%f319, 0f00000000;
	wmma.mma.sync.aligned.row.row.m16n16k16.f32.bf16.bf16.f32 {%f364, %f363, %f362, %f361, %f360, %f359, %f358, %f357}, {%r369, %r370, %r371, %r372}, {%r374, %r375, %r376, %r377}, {%f319, %f319, %f319, %f319, %f319, %f319, %f319, %f319};
	@%p32 bra 	$L__BB1_44;
	setp.eq.s32 	%p33, %r62, 2;
	mov.b32 	%r378, 32;
	wmma.load.a.sync.aligned.row.m16n16k16.bf16 	{%r379, %r380, %r381, %r382}, [%rd9+32], %r378;
	mov.b32 	%r383, 128;
	wmma.load.b.sync.aligned.row.m16n16k16.bf16 	{%r384, %r385, %r386, %r387}, [%rd10+4096], %r383;
	wmma.mma.sync.aligned.row.row.m16n16k16.f32.bf16.bf16.f32 {%f364, %f363, %f362, %f361, %f360, %f359, %f358, %f357}, {%r379, %r380, %r381, %r382}, {%r384, %r385, %r386, %r387}, {%f364, %f363, %f362, %f361, %f360, %f359, %f358, %f357};
	@%p33 bra 	$L__BB1_44;
	mov.b32 	%r388, 32;
	wmma.load.a.sync.aligned.row.m16n16k16.bf16 	{%r389, %r390, %r391, %r392}, [%rd9+64], %r388;
	mov.b32 	%r393, 128;
	wmma.load.b.sync.aligned.row.m16n16k16.bf16 	{%r394, %r395, %r396, %r397}, [%rd10+8192], %r393;
	wmma.mma.sync.aligned.row.row.m16n16k16.f32.bf16.bf16.f32 {%f364, %f363, %f362, %f361, %f360, %f359, %f358, %f357}, {%r389, %r390, %r391, %r392}, {%r394, %r395, %r396, %r397}, {%f364, %f363, %f362, %f361, %f360, %f359, %f358, %f357};
$L__BB1_44:
	mov.b32 	%r398, 16;
	wmma.store.d.sync.aligned.row.m16n16k16.shared.f32 	[%r32], {%f364, %f363, %f362, %f361, %f360, %f359, %f358, %f357}, %r398;
	bar.warp.sync 	-1;
	shl.b32 	%r399, %r600, 1;
	and.b32  	%r64, %r399, -16;
	shl.b32 	%r400, %r600, 4;
	and.b32  	%r401, %r400, 112;
	or.b32  	%r65, %r401, %r33;
	mov.u32 	%r601, %r3;
$L__BB1_45:
	shr.u32 	%r402, %r601, 4;
	add.s32 	%r67, %r402, %r64;
	setp.ge.s32 	%p34, %r67, %r7;
	shl.b32 	%r403, %r601, 2;
	add.s32 	%r68, %r32, %r403;
	@%p34 bra 	$L__BB1_47;
	ld.shared.f32 	%f320, [%r68];
	shl.b32 	%r404, %r65, 2;
	shl.b32 	%r405, %r67, 9;
	or.b32  	%r406, %r405, %r404;
	mov.u32 	%r407, smem_raw;
	add.s32 	%r408, %r407, %r406;
	ld.shared.f32 	%f321, [%r408+53504];
	add.f32 	%f322, %f320, %f321;
	st.shared.f32 	[%r408+53504], %f322;
$L__BB1_47:
	add.s32 	%r409, %r601, 32;
	shr.u32 	%r410, %r409, 4;
	add.s32 	%r69, %r410, %r64;
	setp.ge.s32 	%p35, %r69, %r7;
	@%p35 bra 	$L__BB1_49;
	ld.shared.f32 	%f323, [%r68+128];
	shl.b32 	%r411, %r65, 2;
	shl.b32 	%r412, %r69, 9;
	or.b32  	%r413, %r412, %r411;
	mov.u32 	%r414, smem_raw;
	add.s32 	%r415, %r414, %r413;
	ld.shared.f32 	%f324, [%r415+53504];
	add.f32 	%f325, %f323, %f324;
	st.shared.f32 	[%r415+53504], %f325;
$L__BB1_49:
	add.s32 	%r416, %r601, 64;
	shr.u32 	%r417, %r416, 4;
	add.s32 	%r70, %r417, %r64;
	setp.ge.s32 	%p36, %r70, %r7;
	@%p36 bra 	$L__BB1_51;
	ld.shared.f32 	%f326, [%r68+256];
	shl.b32 	%r418, %r65, 2;
	shl.b32 	%r419, %r70, 9;
	or.b32  	%r420, %r419, %r418;
	mov.u32 	%r421, smem_raw;
	add.s32 	%r422, %r421, %r420;
	ld.shared.f32 	%f327, [%r422+53504];
	add.f32 	%f328, %f326, %f327;
	st.shared.f32 	[%r422+53504], %f328;
$L__BB1_51:
	add.s32 	%r423, %r601, 96;
	shr.u32 	%r424, %r423, 4;
	add.s32 	%r71, %r424, %r64;
	setp.ge.s32 	%p37, %r71, %r7;
	@%p37 bra 	$L__BB1_53;
	ld.shared.f32 	%f329, [%r68+384];
	shl.b32 	%r425, %r65, 2;
	shl.b32 	%r426, %r71, 9;
	or.b32  	%r427, %r426, %r425;
	mov.u32 	%r428, smem_raw;
	add.s32 	%r429, %r428, %r427;
	ld.shared.f32 	%f330, [%r429+53504];
	add.f32 	%f331, %f329, %f330;
	st.shared.f32 	[%r429+53504], %f331;
$L__BB1_53:
	add.s32 	%r72, %r601, 128;
	setp.lt.u32 	%p38, %r601, 128;
	mov.u32 	%r601, %r72;
	@%p38 bra 	$L__BB1_45;
	bar.warp.sync 	-1;
	add.s32 	%r600, %r600, 4;
	shl.b32 	%r430, %r31, 3;
	setp.lt.s32 	%p39, %r600, %r430;
	@%p39 bra 	$L__BB1_40;
$L__BB1_55:
	setp.ge.s32 	%p40, %r1, %r53;
	bar.sync 	0;
	@%p40 bra 	$L__BB1_58;
	mov.u32 	%r602, %r1;
$L__BB1_57:
	div.s32 	%r431, %r602, %r41;
	mul.lo.s32 	%r432, %r431, %r41;
	sub.s32 	%r433, %r602, %r432;
	shl.b32 	%r434, %r431, 5;
	add.s32 	%r435, %r434, %r433;
	shl.b32 	%r436, %r435, 2;
	mov.u32 	%r437, smem_raw;
	add.s32 	%r438, %r437, %r436;
	ld.shared.f32 	%f332, [%r438+49152];
	// begin inline asm
	{  cvt.rn.bf16.f32 %rs10, %f332;}

	// end inline asm
	shl.b32 	%r439, %r433, 5;
	add.s32 	%r440, %r439, %r431;
	shl.b32 	%r441, %r440, 1;
	add.s32 	%r442, %r437, %r441;
	st.shared.u16 	[%r442+73984], %rs10;
	add.s32 	%r602, %r602, 128;
	setp.lt.s32 	%p41, %r602, %r53;
	@%p41 bra 	$L__BB1_57;
$L__BB1_58:
	bar.sync 	0;
	shl.b32 	%r76, %r49, 3;
	setp.ge.s32 	%p42, %r610, %r76;
	@%p42 bra 	$L__BB1_75;
	mov.u32 	%r603, %r610;
$L__BB1_60:
	setp.lt.s32 	%p43, %r6, 1;
	mov.f32 	%f365, 0f00000000;
	mov.f32 	%f366, %f365;
	mov.f32 	%f367, %f365;
	mov.f32 	%f368, %f365;
	mov.f32 	%f369, %f365;
	mov.f32 	%f370, %f365;
	mov.f32 	%f371, %f365;
	mov.f32 	%f372, %f365;
	@%p43 bra 	$L__BB1_64;
	setp.eq.s32 	%p44, %r34, 1;
	shl.b32 	%r443, %r603, 6;
	and.b32  	%r444, %r443, -512;
	shl.b32 	%r445, %r603, 4;
	and.b32  	%r446, %r445, 112;
	mov.u32 	%r447, smem_raw;
	cvt.u64.u32 	%rd52, %r447;
	cvta.shared.u64 	%rd53, %rd52;
	mul.wide.u32 	%rd54, %r444, 2;
	add.s64 	%rd55, %rd53, %rd54;
	add.s64 	%rd11, %rd55, 73984;
	mov.b32 	%r448, 32;
	wmma.load.a.sync.aligned.row.m16n16k16.bf16 	{%r449, %r450, %r451, %r452}, [%rd55+73984], %r448;
	mul.wide.u32 	%rd56, %r446, 2;
	add.s64 	%rd12, %rd53, %rd56;
	mov.b32 	%r453, 128;
	wmma.load.b.sync.aligned.row.m16n16k16.bf16 	{%r454, %r455, %r456, %r457}, [%rd12], %r453;
	mov.f32 	%f334, 0f00000000;
	wmma.mma.sync.aligned.row.row.m16n16k16.f32.bf16.bf16.f32 {%f372, %f371, %f370, %f369, %f368, %f367, %f366, %f365}, {%r449, %r450, %r451, %r452}, {%r454, %r455, %r456, %r457}, {%f334, %f334, %f334, %f334, %f334, %f334, %f334, %f334};
	@%p44 bra 	$L__BB1_64;
	setp.eq.s32 	%p45, %r34, 2;
	mov.b32 	%r458, 32;
	wmma.load.a.sync.aligned.row.m16n16k16.bf16 	{%r459, %r460, %r461, %r462}, [%rd11+32], %r458;
	mov.b32 	%r463, 128;
	wmma.load.b.sync.aligned.row.m16n16k16.bf16 	{%r464, %r465, %r466, %r467}, [%rd12+4096], %r463;
	wmma.mma.sync.aligned.row.row.m16n16k16.f32.bf16.bf16.f32 {%f372, %f371, %f370, %f369, %f368, %f367, %f366, %f365}, {%r459, %r460, %r461, %r462}, {%r464, %r465, %r466, %r467}, {%f372, %f371, %f370, %f369, %f368, %f367, %f366, %f365};
	@%p45 bra 	$L__BB1_64;
	mov.b32 	%r468, 32;
	wmma.load.a.sync.aligned.row.m16n16k16.bf16 	{%r469, %r470, %r471, %r472}, [%rd11+64], %r468;
	mov.b32 	%r473, 128;
	wmma.load.b.sync.aligned.row.m16n16k16.bf16 	{%r474, %r475, %r476, %r477}, [%rd12+8192], %r473;
	wmma.mma.sync.aligned.row.row.m16n16k16.f32.bf16.bf16.f32 {%f372, %f371, %f370, %f369, %f368, %f367, %f366, %f365}, {%r469, %r470, %r471, %r472}, {%r474, %r475, %r476, %r477}, {%f372, %f371, %f370, %f369, %f368, %f367, %f366, %f365};
$L__BB1_64:
	mov.b32 	%r479, 16;
	wmma.store.d.sync.aligned.row.m16n16k16.shared.f32 	[%r32], {%f372, %f371, %f370, %f369, %f368, %f367, %f366, %f365}, %r479;
	bar.warp.sync 	-1;
	shl.b32 	%r480, %r603, 1;
	and.b32  	%r78, %r480, -16;
	shl.b32 	%r481, %r603, 4;
	and.b32  	%r482, %r481, 112;
	or.b32  	%r79, %r482, %r33;
	mov.b32 	%r605, 0;
	mov.u32 	%r604, %r3;
$L__BB1_65:
	.pragma "nounroll";
	shr.u32 	%r483, %r604, 4;
	add.s32 	%r82, %r483, %r78;
	setp.ge.s32 	%p46, %r82, %r41;
	shl.b32 	%r484, %r604, 2;
	add.s32 	%r83, %r32, %r484;
	@%p46 bra 	$L__BB1_67;
	add.s32 	%r485, %r39, %r82;
	shl.b32 	%r486, %r485, 7;
	or.b32  	%r487, %r486, %r79;
	mul.wide.u32 	%rd57, %r487, 4;
	add.s64 	%rd58, %rd1, %rd57;
	ld.shared.f32 	%f335, [%r83];
	atom.global.add.f32 	%f336, [%rd58], %f335;
$L__BB1_67:
	add.s32 	%r488, %r604, 32;
	shr.u32 	%r489, %r488, 4;
	add.s32 	%r84, %r489, %r78;
	setp.ge.s32 	%p47, %r84, %r41;
	@%p47 bra 	$L__BB1_69;
	add.s32 	%r490, %r39, %r84;
	shl.b32 	%r491, %r490, 7;
	or.b32  	%r492, %r491, %r79;
	mul.wide.u32 	%rd59, %r492, 4;
	add.s64 	%rd60, %rd1, %rd59;
	ld.shared.f32 	%f337, [%r83+128];
	atom.global.add.f32 	%f338, [%rd60], %f337;
$L__BB1_69:
	add.s32 	%r493, %r604, 64;
	shr.u32 	%r494, %r493, 4;
	add.s32 	%r85, %r494, %r78;
	setp.ge.s32 	%p48, %r85, %r41;
	@%p48 bra 	$L__BB1_71;
	add.s32 	%r495, %r39, %r85;
	shl.b32 	%r496, %r495, 7;
	or.b32  	%r497, %r496, %r79;
	mul.wide.u32 	%rd61, %r497, 4;
	add.s64 	%rd62, %rd1, %rd61;
	ld.shared.f32 	%f339, [%r83+256];
	atom.global.add.f32 	%f340, [%rd62], %f339;
$L__BB1_71:
	add.s32 	%r498, %r604, 96;
	shr.u32 	%r499, %r498, 4;
	add.s32 	%r86, %r499, %r78;
	setp.ge.s32 	%p49, %r86, %r41;
	@%p49 bra 	$L__BB1_73;
	add.s32 	%r500, %r39, %r86;
	shl.b32 	%r501, %r500, 7;
	or.b32  	%r502, %r501, %r79;
	mul.wide.u32 	%rd63, %r502, 4;
	add.s64 	%rd64, %rd1, %rd63;
	ld.shared.f32 	%f341, [%r83+384];
	atom.global.add.f32 	%f342, [%rd64], %f341;
$L__BB1_73:
	add.s32 	%r604, %r604, 128;
	add.s32 	%r605, %r605, 4;
	setp.ne.s32 	%p50, %r605, 8;
	@%p50 bra 	$L__BB1_65;
	bar.warp.sync 	-1;
	add.s32 	%r603, %r603, 4;
	setp.lt.s32 	%p51, %r603, %r76;
	@%p51 bra 	$L__BB1_60;
$L__BB1_75:
	setp.ge.s32 	%p52, %r1, %r53;
	bar.sync 	0;
	@%p52 bra 	$L__BB1_78;
	mov.u32 	%r606, %r1;
$L__BB1_77:
	div.s32 	%r503, %r606, %r41;
	mul.lo.s32 	%r504, %r503, %r41;
	sub.s32 	%r505, %r606, %r504;
	shl.b32 	%r506, %r503, 5;
	add.s32 	%r507, %r506, %r505;
	shl.b32 	%r508, %r507, 2;
	mov.u32 	%r509, smem_raw;
	add.s32 	%r510, %r509, %r508;
	ld.shared.f32 	%f343, [%r510+45056];
	// begin inline asm
	{  cvt.rn.bf16.f32 %rs11, %f343;}

	// end inline asm
	shl.b32 	%r511, %r505, 5;
	add.s32 	%r512, %r511, %r503;
	shl.b32 	%r513, %r512, 1;
	add.s32 	%r514, %r509, %r513;
	st.shared.u16 	[%r514+73984], %rs11;
	add.s32 	%r606, %r606, 128;
	setp.lt.s32 	%p53, %r606, %r53;
	@%p53 bra 	$L__BB1_77;
$L__BB1_78:
	setp.ge.s32 	%p54, %r610, %r76;
	bar.sync 	0;
	@%p54 bra 	$L__BB1_95;
	mov.u32 	%r607, %r610;
$L__BB1_80:
	setp.lt.s32 	%p55, %r6, 1;
	mov.f32 	%f373, 0f00000000;
	mov.f32 	%f374, %f373;
	mov.f32 	%f375, %f373;
	mov.f32 	%f376, %f373;
	mov.f32 	%f377, %f373;
	mov.f32 	%f378, %f373;
	mov.f32 	%f379, %f373;
	mov.f32 	%f380, %f373;
	@%p55 bra 	$L__BB1_84;
	setp.eq.s32 	%p56, %r34, 1;
	shl.b32 	%r515, %r607, 6;
	and.b32  	%r516, %r515, -512;
	shl.b32 	%r517, %r607, 4;
	and.b32  	%r518, %r517, 112;
	mov.u32 	%r519, smem_raw;
	cvt.u64.u32 	%rd65, %r519;
	cvta.shared.u64 	%rd66, %rd65;
	mul.wide.u32 	%rd67, %r516, 2;
	add.s64 	%rd68, %rd66, %rd67;
	add.s64 	%rd13, %rd68, 73984;
	mov.b32 	%r520, 32;
	wmma.load.a.sync.aligned.row.m16n16k16.bf16 	{%r521, %r522, %r523, %r524}, [%rd68+73984], %r520;
	mul.wide.u32 	%rd69, %r518, 2;
	add.s64 	%rd70, %rd66, %rd69;
	add.s64 	%rd14, %rd70, 24576;
	mov.b32 	%r525, 128;
	wmma.load.b.sync.aligned.row.m16n16k16.bf16 	{%r526, %r527, %r528, %r529}, [%rd70+24576], %r525;
	mov.f32 	%f345, 0f00000000;
	wmma.mma.sync.aligned.row.row.m16n16k16.f32.bf16.bf16.f32 {%f380, %f379, %f378, %f377, %f376, %f375, %f374, %f373}, {%r521, %r522, %r523, %r524}, {%r526, %r527, %r528, %r529}, {%f345, %f345, %f345, %f345, %f345, %f345, %f345, %f345};
	@%p56 bra 	$L__BB1_84;
	setp.eq.s32 	%p57, %r34, 2;
	mov.b32 	%r530, 32;
	wmma.load.a.sync.aligned.row.m16n16k16.bf16 	{%r531, %r532, %r533, %r534}, [%rd13+32], %r530;
	mov.b32 	%r535, 128;
	wmma.load.b.sync.aligned.row.m16n16k16.bf16 	{%r536, %r537, %r538, %r539}, [%rd14+4096], %r535;
	wmma.mma.sync.aligned.row.row.m16n16k16.f32.bf16.bf16.f32 {%f380, %f379, %f378, %f377, %f376, %f375, %f374, %f373}, {%r531, %r532, %r533, %r534}, {%r536, %r537, %r538, %r539}, {%f380, %f379, %f378, %f377, %f376, %f375, %f374, %f373};
	@%p57 bra 	$L__BB1_84;
	mov.b32 	%r540, 32;
	wmma.load.a.sync.aligned.row.m16n16k16.bf16 	{%r541, %r542, %r543, %r544}, [%rd13+64], %r540;
	mov.b32 	%r545, 128;
	wmma.load.b.sync.aligned.row.m16n16k16.bf16 	{%r546, %r547, %r548, %r549}, [%rd14+8192], %r545;
	wmma.mma.sync.aligned.row.row.m16n16k16.f32.bf16.bf16.f32 {%f380, %f379, %f378, %f377, %f376, %f375, %f374, %f373}, {%r541, %r542, %r543, %r544}, {%r546, %r547, %r548, %r549}, {%f380, %f379, %f378, %f377, %f376, %f375, %f374, %f373};
$L__BB1_84:
	mov.b32 	%r551, 16;
	wmma.store.d.sync.aligned.row.m16n16k16.shared.f32 	[%r32], {%f380, %f379, %f378, %f377, %f376, %f375, %f374, %f373}, %r551;
	bar.warp.sync 	-1;
	shl.b32 	%r552, %r607, 1;
	and.b32  	%r93, %r552, -16;
	shl.b32 	%r553, %r607, 4;
	and.b32  	%r554, %r553, 112;
	or.b32  	%r94, %r554, %r33;
	mov.b32 	%r609, 0;
	mov.u32 	%r608, %r3;
$L__BB1_85:
	.pragma "nounroll";
	shr.u32 	%r555, %r608, 4;
	add.s32 	%r97, %r555, %r93;
	setp.ge.s32 	%p58, %r97, %r41;
	shl.b32 	%r556, %r608, 2;
	add.s32 	%r98, %r32, %r556;
	@%p58 bra 	$L__BB1_87;
	add.s32 	%r557, %r39, %r97;
	shl.b32 	%r558, %r557, 7;
	or.b32  	%r559, %r558, %r94;
	mul.wide.u32 	%rd71, %r559, 4;
	add.s64 	%rd72, %rd2, %rd71;
	ld.shared.f32 	%f346, [%r98];
	atom.global.add.f32 	%f347, [%rd72], %f346;
$L__BB1_87:
	add.s32 	%r560, %r608, 32;
	shr.u32 	%r561, %r560, 4;
	add.s32 	%r99, %r561, %r93;
	setp.ge.s32 	%p59, %r99, %r41;
	@%p59 bra 	$L__BB1_89;
	add.s32 	%r562, %r39, %r99;
	shl.b32 	%r563, %r562, 7;
	or.b32  	%r564, %r563, %r94;
	mul.wide.u32 	%rd73, %r564, 4;
	add.s64 	%rd74, %rd2, %rd73;
	ld.shared.f32 	%f348, [%r98+128];
	atom.global.add.f32 	%f349, [%rd74], %f348;
$L__BB1_89:
	add.s32 	%r565, %r608, 64;
	shr.u32 	%r566, %r565, 4;
	add.s32 	%r100, %r566, %r93;
	setp.ge.s32 	%p60, %r100, %r41;
	@%p60 bra 	$L__BB1_91;
	add.s32 	%r567, %r39, %r100;
	shl.b32 	%r568, %r567, 7;
	or.b32  	%r569, %r568, %r94;
	mul.wide.u32 	%rd75, %r569, 4;
	add.s64 	%rd76, %rd2, %rd75;
	ld.shared.f32 	%f350, [%r98+256];
	atom.global.add.f32 	%f351, [%rd76], %f350;
$L__BB1_91:
	add.s32 	%r570, %r608, 96;
	shr.u32 	%r571, %r570, 4;
	add.s32 	%r101, %r571, %r93;
	setp.ge.s32 	%p61, %r101, %r41;
	@%p61 bra 	$L__BB1_93;
	add.s32 	%r572, %r39, %r101;
	shl.b32 	%r573, %r572, 7;
	or.b32  	%r574, %r573, %r94;
	mul.wide.u32 	%rd77, %r574, 4;
	add.s64 	%rd78, %rd2, %rd77;
	ld.shared.f32 	%f352, [%r98+384];
	atom.global.add.f32 	%f353, [%rd78], %f352;
$L__BB1_93:
	add.s32 	%r608, %r608, 128;
	add.s32 	%r609, %r609, 4;
	setp.ne.s32 	%p62, %r609, 8;
	@%p62 bra 	$L__BB1_85;
	bar.warp.sync 	-1;
	add.s32 	%r607, %r607, 4;
	setp.lt.s32 	%p63, %r607, %r76;
	@%p63 bra 	$L__BB1_80;
$L__BB1_95:
	bar.sync 	0;
	add.s32 	%r592, %r592, 1;
	add.s32 	%r575, %r116, 31;
	shr.u32 	%r576, %r575, 5;
	setp.eq.s32 	%p64, %r592, %r576;
	@%p64 bra 	$L__BB1_96;
	bra.uni 	$L__BB1_18;
$L__BB1_96:
	setp.ge.s32 	%p65, %r610, %r7;
	@%p65 bra 	$L__BB1_101;
	ld.param.u64 	%rd81, [_Z25kernel_full_backward_tileILi32ELi32ELi128ELi4EEvPK13__nv_bfloat16S2_S2_S2_S2_PKfPS0_PfS6_iif_param_6];
	shl.b32 	%r35, %r3, 1;
	shl.b32 	%r577, %r4, 12;
	or.b32  	%r36, %r577, %r35;
	shl.b32 	%r578, %r3, 3;
	mov.u32 	%r579, smem_raw;
	add.s32 	%r580, %r578, %r579;
	add.s32 	%r37, %r580, 53504;
	cvta.to.global.u64 	%rd8, %rd81;
$L__BB1_98:
	shl.b32 	%r581, %r610, 7;
	add.s32 	%r612, %r36, %r581;
	shl.b32 	%r582, %r610, 9;
	add.s32 	%r611, %r37, %r582;
	mov.u32 	%r613, %r35;
$L__BB1_99:
	mul.wide.u32 	%rd79, %r612, 2;
	add.s64 	%rd80, %rd8, %rd79;
	ld.shared.v2.f32 	{%f354, %f355}, [%r611];
	// begin inline asm
	{ cvt.rn.bf16x2.f32 %r583, %f355, %f354;}

	// end inline asm
	st.global.u32 	[%rd80], %r583;
	add.s32 	%r112, %r613, 64;
	add.s32 	%r612, %r612, 64;
	add.s32 	%r611, %r611, 256;
	setp.lt.u32 	%p66, %r613, 64;
	mov.u32 	%r613, %r112;
	@%p66 bra 	$L__BB1_99;
	add.s32 	%r610, %r610, 4;
	setp.lt.s32 	%p67, %r610, %r7;
	@%p67 bra 	$L__BB1_98;
$L__BB1_101:
	ret;
$L__BB1_102:
	add.s32 	%r127, %r5, %r1;
	cvta.to.global.u64 	%rd28, %rd20;
	mul.wide.u32 	%rd29, %r127, 4;
	add.s64 	%rd30, %rd28, %rd29;
	ld.global.nc.f32 	%f149, [%rd30];
	shl.b32 	%r128, %r1, 2;
	mov.u32 	%r129, smem_raw;
	add.s32 	%r130, %r129, %r128;
	st.shared.f32 	[%r130+53248], %f149;
	bra.uni 	$L__BB1_7;

}
	// .globl	_Z25kernel_full_backward_tileILi32ELi32ELi128ELi8EEvPK13__nv_bfloat16S2_S2_S2_S2_PKfPS0_PfS6_iif
.visible .entry _Z25kernel_full_backward_tileILi32ELi32ELi128ELi8EEvPK13__nv_bfloat16S2_S2_S2_S2_PKfPS0_PfS6_iif(
	.param .u64 .ptr .align 1 _Z25kernel_full_backward_tileILi32ELi32ELi128ELi8EEvPK13__nv_bfloat16S2_S2_S2_S2_PKfPS0_PfS6_iif_param_0,
	.param .u64 .ptr .align 1 _Z25kernel_full_backward_tileILi32ELi32ELi128ELi8EEvPK13__nv_bfloat16S2_S2_S2_S2_PKfPS0_PfS6_iif_param_1,
	.param .u64 .ptr .align 1 _Z25kernel_full_backward_tileILi32ELi32ELi128ELi8EEvPK13__nv_bfloat16S2_S2_S2_S2_PKfPS0_PfS6_iif_param_2,
	.param .u64 .ptr .align 1 _Z25kernel_full_backward_tileILi32ELi32ELi128ELi8EEvPK13__nv_bfloat16S2_S2_S2_S2_PKfPS0_PfS6_iif_param_3,
	.param .u64 .ptr .align 1 _Z25kernel_full_backward_tileILi32ELi32ELi128ELi8EEvPK13__nv_bfloat16S2_S2_S2_S2_PKfPS0_PfS6_iif_param_4,
	.param .u64 .ptr .align 1 _Z25kernel_full_backward_tileILi32ELi32ELi128ELi8EEvPK13__nv_bfloat16S2_S2_S2_S2_PKfPS0_PfS6_iif_param_5,
	.param .u64 .ptr .align 1 _Z25kernel_full_backward_tileILi32ELi32ELi128ELi8EEvPK13__nv_bfloat16S2_S2_S2_S2_PKfPS0_PfS6_iif_param_6,
	.param .u64 .ptr .align 1 _Z25kernel_full_backward_tileILi32ELi32ELi128ELi8EEvPK13__nv_bfloat16S2_S2_S2_S2_PKfPS0_PfS6_iif_param_7,
	.param .u64 .ptr .align 1 _Z25kernel_full_backward_tileILi32ELi32ELi128ELi8EEvPK13__nv_bfloat16S2_S2_S2_S2_PKfPS0_PfS6_iif_param_8,
	.param .u32 _Z25kernel_full_backward_tileILi32ELi32ELi128ELi8EEvPK13__nv_bfloat16S2_S2_S2_S2_PKfPS0_PfS6_iif_param_9,
	.param .u32 _Z25kernel_full_backward_tileILi32ELi32ELi128ELi8EEvPK13__nv_bfloat16S2_S2_S2_S2_PKfPS0_PfS6_iif_param_10,
	.param .f32 _Z25kernel_full_backward_tileILi32ELi32ELi128ELi8EEvPK13__nv_bfloat16S2_S2_S2_S2_PKfPS0_PfS6_iif_param_11
)
.maxntid 256
{
	.reg .pred 	%p<68>;
	.reg .b16 	%rs<12>;
	.reg .b32 	%r<585>;
	.reg .b32 	%f<381>;
	.reg .b64 	%rd<83>;

	ld.param.u64 	%rd18, [_Z25kernel_full_backward_tileILi32ELi32ELi128ELi8EEvPK13__nv_bfloat16S2_S2_S2_S2_PKfPS0_PfS6_iif_param_0];
	ld.param.u64 	%rd19, [_Z25kernel_full_backward_tileILi32ELi32ELi128ELi8EEvPK13__nv_bfloat16S2_S2_S2_S2_PKfPS0_PfS6_iif_param_1];
	ld.param.u64 	%rd20, [_Z25kernel_full_backward_tileILi32ELi32ELi128ELi8EEvPK13__nv_bfloat16S2_S2_S2_S2_PKfPS0_PfS6_iif_param_2];
	ld.param.u64 	%rd21, [_Z25kernel_full_backward_tileILi32ELi32ELi128ELi8EEvPK13__nv_bfloat16S2_S2_S2_S2_PKfPS0_PfS6_iif_param_3];
	ld.param.u64 	%rd22, [_Z25kernel_full_backward_tileILi32ELi32ELi128ELi8EEvPK13__nv_bfloat16S2_S2_S2_S2_PKfPS0_PfS6_iif_param_4];
	ld.param.u64 	%rd23, [_Z25kernel_full_backward_tileILi32ELi32ELi128ELi8EEvPK13__nv_bfloat16S2_S2_S2_S2_PKfPS0_PfS6_iif_param_5];
	ld.param.u64 	%rd24, [_Z25kernel_full_backward_tileILi32ELi32ELi128ELi8EEvPK13__nv_bfloat16S2_S2_S2_S2_PKfPS0_PfS6_iif_param_6];
	ld.param.u64 	%rd25, [_Z25kernel_full_backward_tileILi32ELi32ELi128ELi8EEvPK13__nv_bfloat16S2_S2_S2_S2_PKfPS0_PfS6_iif_param_7];
	ld.param.u64 	%rd26, [_Z25kernel_full_backward_tileILi32ELi32ELi128ELi8EEvPK13__nv_bfloat16S2_S2_S2_S2_PKfPS0_PfS6_iif_param_8];
	ld.param.u32 	%r111, [_Z25kernel_full_backward_tileILi32ELi32ELi128ELi8EEvPK13__nv_bfloat16S2_S2_S2_S2_PKfPS0_PfS6_iif_param_9];
	ld.param.u32 	%r110, [_Z25kernel_full_backward_tileILi32ELi32ELi128ELi8EEvPK13__nv_bfloat16S2_S2_S2_S2_PKfPS0_PfS6_iif_param_10];
	ld.param.f32 	%f148, [_Z25kernel_full_backward_tileILi32ELi32ELi128ELi8EEvPK13__nv_bfloat16S2_S2_S2_S2_PKfPS0_PfS6_iif_param_11];
	cvta.to.global.u64 	%rd1, %rd25;
	cvta.to.global.u64 	%rd2, %rd26;
	mov.u32 	%r1, %tid.x;
	shr.u32 	%r581, %r1, 5;
	and.b32  	%r3, %r1, 31;
	mov.u32 	%r4, %ctaid.x;
	shl.b32 	%r5, %r4, 5;
	sub.s32 	%r6, %r111, %r5;
	min.s32 	%r7, %r6, 32;
	setp.le.s32 	%p1, %r111, %r5;
	@%p1 bra 	$L__BB2_101;
	setp.ge.s32 	%p2, %r581, %r7;
	@%p2 bra 	$L__BB2_6;
	shl.b32 	%r8, %r3, 1;
	cvta.to.global.u64 	%rd3, %rd18;
	cvta.to.global.u64 	%rd4, %rd21;
	cvta.to.global.u64 	%rd5, %rd22;
	mov.u32 	%r558, %r581;
$L__BB2_3:
	add.s32 	%r112, %r5, %r558;
	shl.b32 	%r10, %r112, 7;
	shl.b32 	%r11, %r558, 7;
	mov.u32 	%r559, %r8;
$L__BB2_4:
	add.s32 	%r113, %r10, %r559;
	add.s32 	%r114, %r559, %r11;
	shl.b32 	%r115, %r114, 1;
	mov.u32 	%r116, smem_raw;
	add.s32 	%r117, %r116, %r115;
	mul.wide.u32 	%rd27, %r113, 2;
	add.s64 	%rd28, %rd3, %rd27;
	ld.global.nc.u32 	%r118, [%rd28];
	st.shared.u32 	[%r117], %r118;
	add.s64 	%rd29, %rd4, %rd27;
	ld.global.nc.u32 	%r119, [%rd29];
	st.shared.u32 	[%r117+24576], %r119;
	add.s64 	%rd30, %rd5, %rd27;
	ld.global.nc.u32 	%r120, [%rd30];
	st.shared.u32 	[%r117+32768], %r120;
	add.s32 	%r13, %r559, 64;
	setp.lt.u32 	%p3, %r559, 64;
	mov.u32 	%r559, %r13;
	@%p3 bra 	$L__BB2_4;
	add.s32 	%r558, %r558, 8;
	setp.lt.s32 	%p4, %r558, %r7;
	@%p4 bra 	$L__BB2_3;
$L__BB2_6:
	setp.lt.s32 	%p5, %r1, %r7;
	mov.u32 	%r560, %r1;
	@%p5 bra 	$L__BB2_7;
	bra.uni 	$L__BB2_8;
$L__BB2_7:
	add.s32 	%r121, %r5, %r1;
	cvta.to.global.u64 	%rd31, %rd23;
	mul.wide.u32 	%rd32, %r121, 4;
	add.s64 	%rd33, %rd31, %rd32;
	ld.global.nc.f32 	%f149, [%rd33];
	shl.b32 	%r122, %r1, 2;
	mov.u32 	%r123, smem_raw;
	add.s32 	%r124, %r123, %r122;
	st.shared.f32 	[%r124+53248], %f149;
$L__BB2_8:
	shl.b32 	%r125, %r560, 2;
	mov.u32 	%r126, smem_raw;
	add.s32 	%r127, %r126, %r125;
	mov.b32 	%r128, 0;
	st.shared.u32 	[%r127+53504], %r128;
	add.s32 	%r16, %r560, 256;
	setp.lt.u32 	%p6, %r560, 3840;
	mov.u32 	%r560, %r16;
	@%p6 bra 	$L__BB2_8;
	setp.ge.s32 	%p7, %r581, %r7;
	bar.sync 	0;
	@%p7 bra 	$L__BB2_16;
	shl.b32 	%r17, %r3, 1;
	mov.u32 	%r561, %r581;
$L__BB2_11:
	shl.b32 	%r19, %r561, 7;
	mov.f32 	%f356, 0f00000000;
	mov.u32 	%r562, %r17;
$L__BB2_12:
	add.s32 	%r133, %r562, %r19;
	shl.b32 	%r134, %r133, 1;
	add.s32 	%r136, %r126, %r134;
	ld.shared.u32 	%r129, [%r136+32768];
	ld.shared.u32 	%r130, [%r136+24576];
	// begin inline asm
	{.reg .b16 low,high;
 mov.b32 {low,high}, %r129;
 mov.b16 %rs1, low;}
	// end inline asm
	// begin inline asm
	{ cvt.f32.bf16 %f151, %rs1;}

	// end inline asm
	// begin inline asm
	{.reg .b16 low,high;
 mov.b32 {low,high}, %r130;
 mov.b16 %rs3, low;}
	// end inline asm
	// begin inline asm
	{ cvt.f32.bf16 %f152, %rs3;}

	// end inline asm
	fma.rn.f32 	%f155, %f151, %f152, %f356;
	// begin inline asm
	{.reg .b16 low,high;
 mov.b32 {low,high}, %r129;
 mov.b16 %rs5, high;}
	// end inline asm
	// begin inline asm
	{ cvt.f32.bf16 %f153, %rs5;}

	// end inline asm
	// begin inline asm
	{.reg .b16 low,high;
 mov.b32 {low,high}, %r130;
 mov.b16 %rs7, high;}
	// end inline asm
	// begin inline asm
	{ cvt.f32.bf16 %f154, %rs7;}

	// end inline asm
	fma.rn.f32 	%f356, %f153, %f154, %f155;
	add.s32 	%r21, %r562, 64;
	setp.lt.u32 	%p8, %r562, 64;
	mov.u32 	%r562, %r21;
	@%p8 bra 	$L__BB2_12;
	setp.ne.s32 	%p9, %r3, 0;
	mov.b32 	%r137, %f356;
	shfl.sync.down.b32	%r138|%p10, %r137, 16, 31, -1;
	mov.b32 	%f156, %r138;
	add.f32 	%f157, %f356, %f156;
	mov.b32 	%r139, %f157;
	shfl.sync.down.b32	%r140|%p11, %r139, 8, 31, -1;
	mov.b32 	%f158, %r140;
	add.f32 	%f159, %f157, %f158;
	mov.b32 	%r141, %f159;
	shfl.sync.down.b32	%r142|%p12, %r141, 4, 31, -1;
	mov.b32 	%f160, %r142;
	add.f32 	%f161, %f159, %f160;
	mov.b32 	%r143, %f161;
	shfl.sync.down.b32	%r144|%p13, %r143, 2, 31, -1;
	mov.b32 	%f162, %r144;
	add.f32 	%f163, %f161, %f162;
	mov.b32 	%r145, %f163;
	shfl.sync.down.b32	%r146|%p14, %r145, 1, 31, -1;
	mov.b32 	%f164, %r146;
	add.f32 	%f3, %f163, %f164;
	@%p9 bra 	$L__BB2_15;
	shl.b32 	%r147, %r561, 2;
	add.s32 	%r149, %r126, %r147;
	st.shared.f32 	[%r149+53376], %f3;
$L__BB2_15:
	add.s32 	%r561, %r561, 8;
	setp.lt.s32 	%p15, %r561, %r7;
	@%p15 bra 	$L__BB2_11;
$L__BB2_16:
	bar.sync 	0;
	setp.lt.s32 	%p16, %r110, 1;
	@%p16 bra 	$L__BB2_96;
	add.s32 	%r151, %r110, 31;
	shr.u32 	%r23, %r151, 5;
	shl.b32 	%r24, %r3, 1;
	add.s32 	%r152, %r7, 15;
	shr.s32 	%r153, %r152, 31;
	shr.u32 	%r154, %r153, 28;
	add.s32 	%r155, %r152, %r154;
	shr.s32 	%r25, %r155, 4;
	shl.b32 	%r26, %r25, 3;
	shl.b32 	%r156, %r581, 10;
	add.s32 	%r158, %r126, %r156;
	add.s32 	%r27, %r158, 69888;
	and.b32  	%r159, %r1, 15;
	max.s32 	%r160, %r25, 1;
	shl.b32 	%r161, %r581, 4;
	mul.wide.u32 	%rd34, %r161, 2;
	cvt.u64.u32 	%rd35, %r126;
	cvta.shared.u64 	%rd36, %rd35;
	add.s64 	%rd37, %rd36, %rd34;
	add.s64 	%rd6, %rd37, 8192;
	add.s64 	%rd7, %rd37, 16384;
	or.b32  	%r28, %r161, %r159;
	and.b32  	%r29, %r160, 3;
	add.s64 	%rd8, %rd37, 4096;
	add.s64 	%rd9, %rd37, 24576;
	add.s64 	%rd10, %rd37, 28672;
	add.s64 	%rd11, %rd37, 32768;
	cvta.to.global.u64 	%rd12, %rd19;
	cvta.to.global.u64 	%rd13, %rd20;
	mov.b32 	%r563, 0;
$L__BB2_18:
	shl.b32 	%r34, %r563, 5;
	sub.s32 	%r35, %r110, %r34;
	min.s32 	%r36, %r35, 32;
	setp.ge.s32 	%p17, %r581, %r36;
	@%p17 bra 	$L__BB2_23;
	mov.u32 	%r564, %r581;
$L__BB2_20:
	add.s32 	%r162, %r34, %r564;
	shl.b32 	%r38, %r162, 7;
	shl.b32 	%r39, %r564, 7;
	mov.u32 	%r565, %r24;
$L__BB2_21:
	add.s32 	%r163, %r38, %r565;
	add.s32 	%r164, %r565, %r39;
	shl.b32 	%r165, %r164, 1;
	mov.u32 	%r166, smem_raw;
	add.s32 	%r167, %r166, %r165;
	mul.wide.u32 	%rd38, %r163, 2;
	add.s64 	%rd39, %rd12, %rd38;
	ld.global.nc.u32 	%r168, [%rd39];
	st.shared.u32 	[%r167+8192], %r168;
	add.s64 	%rd40, %rd13, %rd38;
	ld.global.nc.u32 	%r169, [%rd40];
	st.shared.u32 	[%r167+16384], %r169;
	add.s32 	%r41, %r565, 64;
	setp.lt.u32 	%p18, %r565, 64;
	mov.u32 	%r565, %r41;
	@%p18 bra 	$L__BB2_21;
	add.s32 	%r564, %r564, 8;
	setp.lt.s32 	%p19, %r564, %r36;
	@%p19 bra 	$L__BB2_20;
$L__BB2_23:
	bar.sync 	0;
	add.s32 	%r170, %r36, 15;
	shr.s32 	%r171, %r170, 31;
	shr.u32 	%r172, %r171, 28;
	add.s32 	%r173, %r170, %r172;
	shr.s32 	%r43, %r173, 4;
	mul.lo.s32 	%r44, %r43, %r25;
	setp.ge.s32 	%p20, %r581, %r44;
	@%p20 bra 	$L__BB2_26;
	mov.u32 	%r566, %r581;
$L__BB2_25:
	div.s32 	%r174, %r566, %r43;
	mul.lo.s32 	%r175, %r174, %r43;
	sub.s32 	%r176, %r566, %r175;
	shl.b32 	%r177, %r176, 11;
	shl.b32 	%r178, %r174, 11;
	mul.wide.s32 	%rd41, %r178, 2;
	mov.u32 	%r179, smem_raw;
	cvt.u64.u32 	%rd42, %r179;
	cvta.shared.u64 	%rd43, %rd42;
	add.s64 	%rd44, %rd43, %rd41;
	mov.b32 	%r180, 128;
	wmma.load.a.sync.aligned.row.m16n16k16.bf16 	{%r181, %r182, %r183, %r184}, [%rd44], %r180;
	mul.wide.u32 	%rd45, %r177, 2;
	add.s64 	%rd46, %rd43, %rd45;
	wmma.load.b.sync.aligned.col.m16n16k16.bf16 	{%r185, %r186, %r187, %r188}, [%rd46+8192], %r180;
	mov.f32 	%f165, 0f00000000;
	wmma.mma.sync.aligned.row.col.m16n16k16.f32.bf16.bf16.f32 {%f166, %f167, %f168, %f169, %f170, %f171, %f172, %f173}, {%r181, %r182, %r183, %r184}, {%r185, %r186, %r187, %r188}, {%f165, %f165, %f165, %f165, %f165, %f165, %f165, %f165};
	wmma.load.a.sync.aligned.row.m16n16k16.bf16 	{%r189, %r190, %r191, %r192}, [%rd44+32], %r180;
	wmma.load.b.sync.aligned.col.m16n16k16.bf16 	{%r193, %r194, %r195, %r196}, [%rd46+8224], %r180;
	wmma.mma.sync.aligned.row.col.m16n16k16.f32.bf16.bf16.f32 {%f174, %f175, %f176, %f177, %f178, %f179, %f180, %f181}, {%r189, %r190, %r191, %r192}, {%r193, %r194, %r195, %r196}, {%f166, %f167, %f168, %f169, %f170, %f171, %f172, %f173};
	wmma.load.a.sync.aligned.row.m16n16k16.bf16 	{%r197, %r198, %r199, %r200}, [%rd44+64], %r180;
	wmma.load.b.sync.aligned.col.m16n16k16.bf16 	{%r201, %r202, %r203, %r204}, [%rd46+8256], %r180;
	wmma.mma.sync.aligned.row.col.m16n16k16.f32.bf16.bf16.f32 {%f182, %f183, %f184, %f185, %f186, %f187, %f188, %f189}, {%r197, %r198, %r199, %r200}, {%r201, %r202, %r203, %r204}, {%f174, %f175, %f176, %f177, %f178, %f179, %f180, %f181};
	wmma.load.a.sync.aligned.row.m16n16k16.bf16 	{%r205, %r206, %r207, %r208}, [%rd44+96], %r180;
	wmma.load.b.sync.aligned.col.m16n16k16.bf16 	{%r209, %r210, %r211, %r212}, [%rd46+8288], %r180;
	wmma.mma.sync.aligned.row.col.m16n16k16.f32.bf16.bf16.f32 {%f190, %f191, %f192, %f193, %f194, %f195, %f196, %f197}, {%r205, %r206, %r207, %r208}, {%r209, %r210, %r211, %r212}, {%f182, %f183, %f184, %f185, %f186, %f187, %f188, %f189};
	wmma.load.a.sync.aligned.row.m16n16k16.bf16 	{%r213, %r214, %r215, %r216}, [%rd44+128], %r180;
	wmma.load.b.sync.aligned.col.m16n16k16.bf16 	{%r217, %r218, %r219, %r220}, [%rd46+8320], %r180;
	wmma.mma.sync.aligned.row.col.m16n16k16.f32.bf16.bf16.f32 {%f198, %f199, %f200, %f201, %f202, %f203, %f204, %f205}, {%r213, %r214, %r215, %r216}, {%r217, %r218, %r219, %r220}, {%f190, %f191, %f192, %f193, %f194, %f195, %f196, %f197};
	wmma.load.a.sync.aligned.row.m16n16k16.bf16 	{%r221, %r222, %r223, %r224}, [%rd44+160], %r180;
	wmma.load.b.sync.aligned.col.m16n16k16.bf16 	{%r225, %r226, %r227, %r228}, [%rd46+8352], %r180;
	wmma.mma.sync.aligned.row.col.m16n16k16.f32.bf16.bf16.f32 {%f206, %f207, %f208, %f209, %f210, %f211, %f212, %f213}, {%r221, %r222, %r223, %r224}, {%r225, %r226, %r227, %r228}, {%f198, %f199, %f200, %f201, %f202, %f203, %f204, %f205};
	wmma.load.a.sync.aligned.row.m16n16k16.bf16 	{%r229, %r230, %r231, %r232}, [%rd44+192], %r180;
	wmma.load.b.sync.aligned.col.m16n16k16.bf16 	{%r233, %r234, %r235, %r236}, [%rd46+8384], %r180;
	wmma.mma.sync.aligned.row.col.m16n16k16.f32.bf16.bf16.f32 {%f214, %f215, %f216, %f217, %f218, %f219, %f220, %f221}, {%r229, %r230, %r231, %r232}, {%r233, %r234, %r235, %r236}, {%f206, %f207, %f208, %f209, %f210, %f211, %f212, %f213};
	wmma.load.a.sync.aligned.row.m16n16k16.bf16 	{%r237, %r238, %r239, %r240}, [%rd44+224], %r180;
	wmma.load.b.sync.aligned.col.m16n16k16.bf16 	{%r241, %r242, %r243, %r244}, [%rd46+8416], %r180;
	wmma.mma.sync.aligned.row.col.m16n16k16.f32.bf16.bf16.f32 {%f222, %f223, %f224, %f225, %f226, %f227, %f228, %f229}, {%r237, %r238, %r239, %r240}, {%r241, %r242, %r243, %r244}, {%f214, %f215, %f216, %f217, %f218, %f219, %f220, %f221};
	shl.b32 	%r245, %r174, 9;
	shl.b32 	%r246, %r176, 4;
	add.s32 	%r247, %r245, %r246;
	shl.b32 	%r248, %r247, 2;
	add.s32 	%r249, %r179, %r248;
	add.s32 	%r250, %r249, 40960;
	mov.b32 	%r251, 32;
	wmma.store.d.sync.aligned.row.m16n16k16.shared.f32 	[%r250], {%f222, %f223, %f224, %f225, %f226, %f227, %f228, %f229}, %r251;
	add.s32 	%r566, %r566, 8;
	setp.lt.s32 	%p21, %r566, %r44;
	@%p21 bra 	$L__BB2_25;
$L__BB2_26:
	bar.sync 	0;
	mul.lo.s32 	%r47, %r36, %r7;
	setp.ge.s32 	%p22, %r1, %r47;
	@%p22 bra 	$L__BB2_29;
	mov.u32 	%r567, %r1;
$L__BB2_28:
	div.s32 	%r252, %r567, %r36;
	mul.lo.s32 	%r253, %r252, %r36;
	sub.s32 	%r254, %r567, %r253;
	shl.b32 	%r255, %r252, 5;
	add.s32 	%r256, %r255, %r254;
	shl.b32 	%r257, %r256, 2;
	mov.u32 	%r258, smem_raw;
	add.s32 	%r259, %r258, %r257;
	ld.shared.f32 	%f230, [%r259+40960];
	mul.f32 	%f231, %f148, %f230;
	shl.b32 	%r260, %r252, 2;
	add.s32 	%r261, %r258, %r260;
	ld.shared.f32 	%f232, [%r261+53248];
	sub.f32 	%f233, %f231, %f232;
	fma.rn.f32 	%f234, %f233, 0f3BBB989D, 0f3F000000;
	cvt.sat.f32.f32 	%f235, %f234;
	mov.f32 	%f236, 0f4B400001;
	mov.f32 	%f237, 0f437C0000;
	fma.rm.f32 	%f238, %f235, %f237, %f236;
	add.f32 	%f239, %f238, 0fCB40007F;
	neg.f32 	%f240, %f239;
	fma.rn.f32 	%f241, %f233, 0f3FB8AA3B, %f240;
	fma.rn.f32 	%f242, %f233, 0f32A57060, %f241;
	mov.b32 	%r262, %f238;
	shl.b32 	%r263, %r262, 23;
	mov.b32 	%f243, %r263;
	ex2.approx.ftz.f32 	%f244, %f242;
	mul.f32 	%f245, %f244, %f243;
	st.shared.f32 	[%r259+45056], %f245;
	add.s32 	%r567, %r567, 256;
	setp.lt.s32 	%p23, %r567, %r47;
	@%p23 bra 	$L__BB2_28;
$L__BB2_29:
	setp.ge.s32 	%p24, %r581, %r44;
	bar.sync 	0;
	@%p24 bra 	$L__BB2_32;
	mov.u32 	%r568, %r581;
$L__BB2_31:
	div.s32 	%r264, %r568, %r43;
	mul.lo.s32 	%r265, %r264, %r43;
	sub.s32 	%r266, %r568, %r265;
	shl.b32 	%r267, %r266, 11;
	shl.b32 	%r268, %r264, 11;
	mul.wide.s32 	%rd47, %r268, 2;
	mov.u32 	%r269, smem_raw;
	cvt.u64.u32 	%rd48, %r269;
	cvta.shared.u64 	%rd49, %rd48;
	add.s64 	%rd50, %rd49, %rd47;
	mov.b32 	%r270, 128;
	wmma.load.a.sync.aligned.row.m16n16k16.bf16 	{%r271, %r272, %r273, %r274}, [%rd50+24576], %r270;
	mul.wide.u32 	%rd51, %r267, 2;
	add.s64 	%rd52, %rd49, %rd51;
	wmma.load.b.sync.aligned.col.m16n16k16.bf16 	{%r275, %r276, %r277, %r278}, [%rd52+16384], %r270;
	mov.f32 	%f246, 0f00000000;
	wmma.mma.sync.aligned.row.col.m16n16k16.f32.bf16.bf16.f32 {%f247, %f248, %f249, %f250, %f251, %f252, %f253, %f254}, {%r271, %r272, %r273, %r274}, {%r275, %r276, %r277, %r278}, {%f246, %f246, %f246, %f246, %f246, %f246, %f246, %f246};
	wmma.load.a.sync.aligned.row.m16n16k16.bf16 	{%r279, %r280, %r281, %r282}, [%rd50+24608], %r270;
	wmma.load.b.sync.aligned.col.m16n16k16.bf16 	{%r283, %r284, %r285, %r286}, [%rd52+16416], %r270;
	wmma.mma.sync.aligned.row.col.m16n16k16.f32.bf16.bf16.f32 {%f255, %f256, %f257, %f258, %f259, %f260, %f261, %f262}, {%r279, %r280, %r281, %r282}, {%r283, %r284, %r285, %r286}, {%f247, %f248, %f249, %f250, %f251, %f252, %f253, %f254};
	wmma.load.a.sync.aligned.row.m16n16k16.bf16 	{%r287, %r288, %r289, %r290}, [%rd50+24640], %r270;
	wmma.load.b.sync.aligned.col.m16n16k16.bf16 	{%r291, %r292, %r293, %r294}, [%rd52+16448], %r270;
	wmma.mma.sync.aligned.row.col.m16n16k16.f32.bf16.bf16.f32 {%f263, %f264, %f265, %f266, %f267, %f268, %f269, %f270}, {%r287, %r288, %r289, %r290}, {%r291, %r292, %r293, %r294}, {%f255, %f256, %f257, %f258, %f259, %f260, %f261, %f262};
	wmma.load.a.sync.aligned.row.m16n16k16.bf16 	{%r295, %r296, %r297, %r298}, [%rd50+24672], %r270;
	wmma.load.b.sync.aligned.col.m16n16k16.bf16 	{%r299, %r300, %r301, %r302}, [%rd52+16480], %r270;
	wmma.mma.sync.aligned.row.col.m16n16k16.f32.bf16.bf16.f32 {%f271, %f272, %f273, %f274, %f275, %f276, %f277, %f278}, {%r295, %r296, %r297, %r298}, {%r299, %r300, %r301, %r302}, {%f263, %f264, %f265, %f266, %f267, %f268, %f269, %f270};
	wmma.load.a.sync.aligned.row.m16n16k16.bf16 	{%r303, %r304, %r305, %r306}, [%rd50+24704], %r270;
	wmma.load.b.sync.aligned.col.m16n16k16.bf16 	{%r307, %r308, %r309, %r310}, [%rd52+16512], %r270;
	wmma.mma.sync.aligned.row.col.m16n16k16.f32.bf16.bf16.f32 {%f279, %f280, %f281, %f282, %f283, %f284, %f285, %f286}, {%r303, %r304, %r305, %r306}, {%r307, %r308, %r309, %r310}, {%f271, %f272, %f273, %f274, %f275, %f276, %f277, %f278};
	wmma.load.a.sync.aligned.row.m16n16k16.bf16 	{%r311, %r312, %r313, %r314}, [%rd50+24736], %r270;
	wmma.load.b.sync.aligned.col.m16n16k16.bf16 	{%r315, %r316, %r317, %r318}, [%rd52+16544], %r270;
	wmma.mma.sync.aligned.row.col.m16n16k16.f32.bf16.bf16.f32 {%f287, %f288, %f289, %f290, %f291, %f292, %f293, %f294}, {%r311, %r312, %r313, %r314}, {%r315, %r316, %r317, %r318}, {%f279, %f280, %f281, %f282, %f283, %f284, %f285, %f286};
	wmma.load.a.sync.aligned.row.m16n16k16.bf16 	{%r319, %r320, %r321, %r322}, [%rd50+24768], %r270;
	wmma.load.b.sync.aligned.col.m16n16k16.bf16 	{%r323, %r324, %r325, %r326}, [%rd52+16576], %r270;
	wmma.mma.sync.aligned.row.col.m16n16k16.f32.bf16.bf16.f32 {%f295, %f296, %f297, %f298, %f299, %f300, %f301, %f302}, {%r319, %r320, %r321, %r322}, {%r323, %r324, %r325, %r326}, {%f287, %f288, %f289, %f290, %f291, %f292, %f293, %f294};
	wmma.load.a.sync.aligned.row.m16n16k16.bf16 	{%r327, %r328, %r329, %r330}, [%rd50+24800], %r270;
	wmma.load.b.sync.aligned.col.m16n16k16.bf16 	{%r331, %r332, %r333, %r334}, [%rd52+16608], %r270;
	wmma.mma.sync.aligned.row.col.m16n16k16.f32.bf16.bf16.f32 {%f303, %f304, %f305, %f306, %f307, %f308, %f309, %f310}, {%r327, %r328, %r329, %r330}, {%r331, %r332, %r333, %r334}, {%f295, %f296, %f297, %f298, %f299, %f300, %f301, %f302};
	shl.b32 	%r335, %r264, 9;
	shl.b32 	%r336, %r266, 4;
	add.s32 	%r337, %r335, %r336;
	shl.b32 	%r338, %r337, 2;
	add.s32 	%r339, %r269, %r338;
	add.s32 	%r340, %r339, 49152;
	mov.b32 	%r341, 32;
	wmma.store.d.sync.aligned.row.m16n16k16.shared.f32 	[%r340], {%f303, %f304, %f305, %f306, %f307, %f308, %f309, %f310}, %r341;
	add.s32 	%r568, %r568, 8;
	setp.lt.s32 	%p25, %r568, %r44;
	@%p25 bra 	$L__BB2_31;
$L__BB2_32:
	setp.ge.s32 	%p26, %r1, %r47;
	bar.sync 	0;
	@%p26 bra 	$L__BB2_35;
	mov.u32 	%r569, %r1;
$L__BB2_34:
	div.s32 	%r342, %r569, %r36;
	shl.b32 	%r343, %r342, 5;
	mul.lo.s32 	%r344, %r342, %r36;
	sub.s32 	%r345, %r569, %r344;
	add.s32 	%r346, %r343, %r345;
	shl.b32 	%r347, %r346, 2;
	mov.u32 	%r348, smem_raw;
	add.s32 	%r349, %r348, %r347;
	ld.shared.f32 	%f311, [%r349+49152];
	ld.shared.f32 	%f312, [%r349+45056];
	shl.b32 	%r350, %r342, 2;
	add.s32 	%r351, %r348, %r350;
	ld.shared.f32 	%f313, [%r351+53376];
	sub.f32 	%f314, %f311, %f313;
	mul.f32 	%f315, %f312, %f314;
	mul.f32 	%f316, %f148, %f315;
	st.shared.f32 	[%r349+49152], %f316;
	add.s32 	%r569, %r569, 256;
	setp.lt.s32 	%p27, %r569, %r47;
	@%p27 bra 	$L__BB2_34;
$L__BB2_35:
	setp.ge.s32 	%p28, %r1, %r47;
	bar.sync 	0;
	@%p28 bra 	$L__BB2_38;
	mov.u32 	%r570, %r1;
$L__BB2_37:
	shl.b32 	%r352, %r570, 2;
	mov.u32 	%r353, smem_raw;
	add.s32 	%r354, %r353, %r352;
	ld.shared.f32 	%f317, [%r354+49152];
	// begin inline asm
	{  cvt.rn.bf16.f32 %rs9, %f317;}

	// end inline asm
	shl.b32 	%r355, %r570, 1;
	add.s32 	%r356, %r353, %r355;
	st.shared.u16 	[%r356+78080], %rs9;
	add.s32 	%r570, %r570, 256;
	setp.lt.s32 	%p29, %r570, %r47;
	@%p29 bra 	$L__BB2_37;
$L__BB2_38:
	setp.ge.s32 	%p30, %r581, %r26;
	bar.sync 	0;
	@%p30 bra 	$L__BB2_55;
	max.s32 	%r357, %r43, 1;
	and.b32  	%r56, %r357, 3;
	mov.u32 	%r571, %r581;
$L__BB2_40:
	setp.lt.s32 	%p31, %r35, 1;
	shr.u32 	%r58, %r571, 3;
	mov.f32 	%f357, 0f00000000;
	mov.f32 	%f358, %f357;
	mov.f32 	%f359, %f357;
	mov.f32 	%f360, %f357;
	mov.f32 	%f361, %f357;
	mov.f32 	%f362, %f357;
	mov.f32 	%f363, %f357;
	mov.f32 	%f364, %f357;
	@%p31 bra 	$L__BB2_44;
	setp.eq.s32 	%p32, %r56, 1;
	shl.b32 	%r358, %r58, 9;
	mul.wide.u32 	%rd53, %r358, 2;
	mov.u32 	%r359, smem_raw;
	cvt.u64.u32 	%rd54, %r359;
	cvta.shared.u64 	%rd55, %rd54;
	add.s64 	%rd56, %rd55, %rd53;
	add.s64 	%rd15, %rd56, 78080;
	mov.b32 	%r360, 32;
	wmma.load.a.sync.aligned.row.m16n16k16.bf16 	{%r361, %r362, %r363, %r364}, [%rd56+78080], %r360;
	mov.b32 	%r365, 128;
	wmma.load.b.sync.aligned.row.m16n16k16.bf16 	{%r366, %r367, %r368, %r369}, [%rd6], %r365;
	mov.f32 	%f319, 0f00000000;
	wmma.mma.sync.aligned.row.row.m16n16k16.f32.bf16.bf16.f32 {%f364, %f363, %f362, %f361, %f360, %f359, %f358, %f357}, {%r361, %r362, %r363, %r364}, {%r366, %r367, %r368, %r369}, {%f319, %f319, %f319, %f319, %f319, %f319, %f319, %f319};
	@%p32 bra 	$L__BB2_44;
	setp.eq.s32 	%p33, %r56, 2;
	mov.b32 	%r370, 32;
	wmma.load.a.sync.aligned.row.m16n16k16.bf16 	{%r371, %r372, %r373, %r374}, [%rd15+32], %r370;
	mov.b32 	%r375, 128;
	wmma.load.b.sync.aligned.row.m16n16k16.bf16 	{%r376, %r377, %r378, %r379}, [%rd6+4096], %r375;
	wmma.mma.sync.aligned.row.row.m16n16k16.f32.bf16.bf16.f32 {%f364, %f363, %f362, %f361, %f360, %f359, %f358, %f357}, {%r371, %r372, %r373, %r374}, {%r376, %r377, %r378, %r379}, {%f364, %f363, %f362, %f361, %f360, %f359, %f358, %f357};
	@%p33 bra 	$L__BB2_44;
	mov.b32 	%r380, 32;
	wmma.load.a.sync.aligned.row.m16n16k16.bf16 	{%r381, %r382, %r383, %r384}, [%rd15+64], %r380;
	mov.b32 	%r385, 128;
	wmma.load.b.sync.aligned.row.m16n16k16.bf16 	{%r386, %r387, %r388, %r389}, [%rd7], %r385;
	wmma.mma.sync.aligned.row.row.m16n16k16.f32.bf16.bf16.f32 {%f364, %f363, %f362, %f361, %f360, %f359, %f358, %f357}, {%r381, %r382, %r383, %r384}, {%r386, %r387, %r388, %r389}, {%f364, %f363, %f362, %f361, %f360, %f359, %f358, %f357};
$L__BB2_44:
	mov.b32 	%r390, 16;
	wmma.store.d.sync.aligned.row.m16n16k16.shared.f32 	[%r27], {%f364, %f363, %f362, %f361, %f360, %f359, %f358, %f357}, %r390;
	bar.warp.sync 	-1;
	shl.b32 	%r59, %r58, 4;
	mov.u32 	%r572, %r3;
$L__BB2_45:
	shr.u32 	%r391, %r572, 4;
	add.s32 	%r61, %r391, %r59;
	setp.ge.s32 	%p34, %r61, %r7;
	shl.b32 	%r392, %r572, 2;
	add.s32 	%r62, %r27, %r392;
	@%p34 bra 	$L__BB2_47;
	ld.shared.f32 	%f320, [%r62];
	shl.b32 	%r393, %r28, 2;
	shl.b32 	%r394, %r61, 9;
	or.b32  	%r395, %r394, %r393;
	mov.u32 	%r396, smem_raw;
	add.s32 	%r397, %r396, %r395;
	ld.shared.f32 	%f321, [%r397+53504];
	add.f32 	%f322, %f320, %f321;
	st.shared.f32 	[%r397+53504], %f322;
$L__BB2_47:
	add.s32 	%r398, %r572, 32;
	shr.u32 	%r399, %r398, 4;
	add.s32 	%r63, %r399, %r59;
	setp.ge.s32 	%p35, %r63, %r7;
	@%p35 bra 	$L__BB2_49;
	ld.shared.f32 	%f323, [%r62+128];
	shl.b32 	%r400, %r28, 2;
	shl.b32 	%r401, %r63, 9;
	or.b32  	%r402, %r401, %r400;
	mov.u32 	%r403, smem_raw;
	add.s32 	%r404, %r403, %r402;
	ld.shared.f32 	%f324, [%r404+53504];
	add.f32 	%f325, %f323, %f324;
	st.shared.f32 	[%r404+53504], %f325;
$L__BB2_49:
	add.s32 	%r405, %r572, 64;
	shr.u32 	%r406, %r405, 4;
	add.s32 	%r64, %r406, %r59;
	setp.ge.s32 	%p36, %r64, %r7;
	@%p36 bra 	$L__BB2_51;
	ld.shared.f32 	%f326, [%r62+256];
	shl.b32 	%r407, %r28, 2;
	shl.b32 	%r408, %r64, 9;
	or.b32  	%r409, %r408, %r407;
	mov.u32 	%r410, smem_raw;
	add.s32 	%r411, %r410, %r409;
	ld.shared.f32 	%f327, [%r411+53504];
	add.f32 	%f328, %f326, %f327;
	st.shared.f32 	[%r411+53504], %f328;
$L__BB2_51:
	add.s32 	%r412, %r572, 96;
	shr.u32 	%r413, %r412, 4;
	add.s32 	%r65, %r413, %r59;
	setp.ge.s32 	%p37, %r65, %r7;
	@%p37 bra 	$L__BB2_53;
	ld.shared.f32 	%f329, [%r62+384];
	shl.b32 	%r414, %r28, 2;
	shl.b32 	%r415, %r65, 9;
	or.b32  	%r416, %r415, %r414;
	mov.u32 	%r417, smem_raw;
	add.s32 	%r418, %r417, %r416;
	ld.shared.f32 	%f330, [%r418+53504];
	add.f32 	%f331, %f329, %f330;
	st.shared.f32 	[%r418+53504], %f331;
$L__BB2_53:
	add.s32 	%r66, %r572, 128;
	setp.lt.u32 	%p38, %r572, 128;
	mov.u32 	%r572, %r66;
	@%p38 bra 	$L__BB2_45;
	bar.warp.sync 	-1;
	add.s32 	%r571, %r571, 8;
	setp.lt.s32 	%p39, %r571, %r26;
	@%p39 bra 	$L__BB2_40;
$L__BB2_55:
	setp.ge.s32 	%p40, %r1, %r47;
	bar.sync 	0;
	@%p40 bra 	$L__BB2_58;
	mov.u32 	%r573, %r1;
$L__BB2_57:
	div.s32 	%r419, %r573, %r36;
	mul.lo.s32 	%r420, %r419, %r36;
	sub.s32 	%r421, %r573, %r420;
	shl.b32 	%r422, %r419, 5;
	add.s32 	%r423, %r422, %r421;
	shl.b32 	%r424, %r423, 2;
	mov.u32 	%r425, smem_raw;
	add.s32 	%r426, %r425, %r424;
	ld.shared.f32 	%f332, [%r426+49152];
	// begin inline asm
	{  cvt.rn.bf16.f32 %rs10, %f332;}

	// end inline asm
	shl.b32 	%r427, %r421, 5;
	add.s32 	%r428, %r427, %r419;
	shl.b32 	%r429, %r428, 1;
	add.s32 	%r430, %r425, %r429;
	st.shared.u16 	[%r430+78080], %rs10;
	add.s32 	%r573, %r573, 256;
	setp.lt.s32 	%p41, %r573, %r47;
	@%p41 bra 	$L__BB2_57;
$L__BB2_58:
	bar.sync 	0;
	shl.b32 	%r70, %r43, 3;
	setp.ge.s32 	%p42, %r581, %r70;
	@%p42 bra 	$L__BB2_75;
	mov.u32 	%r574, %r581;
$L__BB2_60:
	setp.lt.s32 	%p43, %r6, 1;
	shr.u32 	%r72, %r574, 3;
	mov.f32 	%f365, 0f00000000;
	mov.f32 	%f366, %f365;
	mov.f32 	%f367, %f365;
	mov.f32 	%f368, %f365;
	mov.f32 	%f369, %f365;
	mov.f32 	%f370, %f365;
	mov.f32 	%f371, %f365;
	mov.f32 	%f372, %f365;
	@%p43 bra 	$L__BB2_64;
	setp.eq.s32 	%p44, %r29, 1;
	shl.b32 	%r431, %r72, 9;
	mul.wide.u32 	%rd57, %r431, 2;
	mov.u32 	%r432, smem_raw;
	cvt.u64.u32 	%rd58, %r432;
	cvta.shared.u64 	%rd59, %rd58;
	add.s64 	%rd60, %rd59, %rd57;
	add.s64 	%rd16, %rd60, 78080;
	mov.b32 	%r433, 32;
	wmma.load.a.sync.aligned.row.m16n16k16.bf16 	{%r434, %r435, %r436, %r437}, [%rd60+78080], %r433;
	mov.b32 	%r438, 128;
	wmma.load.b.sync.aligned.row.m16n16k16.bf16 	{%r439, %r440, %r441, %r442}, [%rd6+-8192], %r438;
	mov.f32 	%f334, 0f00000000;
	wmma.mma.sync.aligned.row.row.m16n16k16.f32.bf16.bf16.f32 {%f372, %f371, %f370, %f369, %f368, %f367, %f366, %f365}, {%r434, %r435, %r436, %r437}, {%r439, %r440, %r441, %r442}, {%f334, %f334, %f334, %f334, %f334, %f334, %f334, %f334};
	@%p44 bra 	$L__BB2_64;
	setp.eq.s32 	%p45, %r29, 2;
	mov.b32 	%r443, 32;
	wmma.load.a.sync.aligned.row.m16n16k16.bf16 	{%r444, %r445, %r446, %r447}, [%rd16+32], %r443;
	mov.b32 	%r448, 128;
	wmma.load.b.sync.aligned.row.m16n16k16.bf16 	{%r449, %r450, %r451, %r452}, [%rd8], %r448;
	wmma.mma.sync.aligned.row.row.m16n16k16.f32.bf16.bf16.f32 {%f372, %f371, %f370, %f369, %f368, %f367, %f366, %f365}, {%r444, %r445, %r446, %r447}, {%r449, %r450, %r451, %r452}, {%f372, %f371, %f370, %f369, %f368, %f367, %f366, %f365};
	@%p45 bra 	$L__BB2_64;
	mov.b32 	%r453, 32;
	wmma.load.a.sync.aligned.row.m16n16k16.bf16 	{%r454, %r455, %r456, %r457}, [%rd16+64], %r453;
	mov.b32 	%r458, 128;
	wmma.load.b.sync.aligned.row.m16n16k16.bf16 	{%r459, %r460, %r461, %r462}, [%rd6], %r458;
	wmma.mma.sync.aligned.row.row.m16n16k16.f32.bf16.bf16.f32 {%f372, %f371, %f370, %f369, %f368, %f367, %f366, %f365}, {%r454, %r455, %r456, %r457}, {%r459, %r460, %r461, %r462}, {%f372, %f371, %f370, %f369, %f368, %f367, %f366, %f365};
$L__BB2_64:
	mov.b32 	%r464, 16;
	wmma.store.d.sync.aligned.row.m16n16k16.shared.f32 	[%r27], {%f372, %f371, %f370, %f369, %f368, %f367, %f366, %f365}, %r464;
	bar.warp.sync 	-1;
	shl.b32 	%r73, %r72, 4;
	mov.b32 	%r576, 0;
	mov.u32 	%r575, %r3;
$L__BB2_65:
	.pragma "nounroll";
	shr.u32 	%r465, %r575, 4;
	add.s32 	%r76, %r465, %r73;
	setp.ge.s32 	%p46, %r76, %r36;
	shl.b32 	%r466, %r575, 2;
	add.s32 	%r77, %r27, %r466;
	@%p46 bra 	$L__BB2_67;
	add.s32 	%r467, %r34, %r76;
	shl.b32 	%r468, %r467, 7;
	or.b32  	%r469, %r468, %r28;
	mul.wide.u32 	%rd61, %r469, 4;
	add.s64 	%rd62, %rd1, %rd61;
	ld.shared.f32 	%f335, [%r77];
	atom.global.add.f32 	%f336, [%rd62], %f335;
$L__BB2_67:
	add.s32 	%r470, %r575, 32;
	shr.u32 	%r471, %r470, 4;
	add.s32 	%r78, %r471, %r73;
	setp.ge.s32 	%p47, %r78, %r36;
	@%p47 bra 	$L__BB2_69;
	add.s32 	%r472, %r34, %r78;
	shl.b32 	%r473, %r472, 7;
	or.b32  	%r474, %r473, %r28;
	mul.wide.u32 	%rd63, %r474, 4;
	add.s64 	%rd64, %rd1, %rd63;
	ld.shared.f32 	%f337, [%r77+128];
	atom.global.add.f32 	%f338, [%rd64], %f337;
$L__BB2_69:
	add.s32 	%r475, %r575, 64;
	shr.u32 	%r476, %r475, 4;
	add.s32 	%r79, %r476, %r73;
	setp.ge.s32 	%p48, %r79, %r36;
	@%p48 bra 	$L__BB2_71;
	add.s32 	%r477, %r34, %r79;
	shl.b32 	%r478, %r477, 7;
	or.b32  	%r479, %r478, %r28;
	mul.wide.u32 	%rd65, %r479, 4;
	add.s64 	%rd66, %rd1, %rd65;
	ld.shared.f32 	%f339, [%r77+256];
	atom.global.add.f32 	%f340, [%rd66], %f339;
$L__BB2_71:
	add.s32 	%r480, %r575, 96;
	shr.u32 	%r481, %r480, 4;
	add.s32 	%r80, %r481, %r73;
	setp.ge.s32 	%p49, %r80, %r36;
	@%p49 bra 	$L__BB2_73;
	add.s32 	%r482, %r34, %r80;
	shl.b32 	%r483, %r482, 7;
	or.b32  	%r484, %r483, %r28;
	mul.wide.u32 	%rd67, %r484, 4;
	add.s64 	%rd68, %rd1, %rd67;
	ld.shared.f32 	%f341, [%r77+384];
	atom.global.add.f32 	%f342, [%rd68], %f341;
$L__BB2_73:
	add.s32 	%r575, %r575, 128;
	add.s32 	%r576, %r576, 4;
	setp.ne.s32 	%p50, %r576, 8;
	@%p50 bra 	$L__BB2_65;
	bar.warp.sync 	-1;
	add.s32 	%r574, %r574, 8;
	setp.lt.s32 	%p51, %r574, %r70;
	@%p51 bra 	$L__BB2_60;
$L__BB2_75:
	setp.ge.s32 	%p52, %r1, %r47;
	bar.sync 	0;
	@%p52 bra 	$L__BB2_78;
	mov.u32 	%r577, %r1;
$L__BB2_77:
	div.s32 	%r485, %r577, %r36;
	mul.lo.s32 	%r486, %r485, %r36;
	sub.s32 	%r487, %r577, %r486;
	shl.b32 	%r488, %r485, 5;
	add.s32 	%r489, %r488, %r487;
	shl.b32 	%r490, %r489, 2;
	mov.u32 	%r491, smem_raw;
	add.s32 	%r492, %r491, %r490;
	ld.shared.f32 	%f343, [%r492+45056];
	// begin inline asm
	{  cvt.rn.bf16.f32 %rs11, %f343;}

	// end inline asm
	shl.b32 	%r493, %r487, 5;
	add.s32 	%r494, %r493, %r485;
	shl.b32 	%r495, %r494, 1;
	add.s32 	%r496, %r491, %r495;
	st.shared.u16 	[%r496+78080], %rs11;
	add.s32 	%r577, %r577, 256;
	setp.lt.s32 	%p53, %r577, %r47;
	@%p53 bra 	$L__BB2_77;
$L__BB2_78:
	setp.ge.s32 	%p54, %r581, %r70;
	bar.sync 	0;
	@%p54 bra 	$L__BB2_95;
	mov.u32 	%r578, %r581;
$L__BB2_80:
	setp.lt.s32 	%p55, %r6, 1;
	shr.u32 	%r87, %r578, 3;
	mov.f32 	%f373, 0f00000000;
	mov.f32 	%f374, %f373;
	mov.f32 	%f375, %f373;
	mov.f32 	%f376, %f373;
	mov.f32 	%f377, %f373;
	mov.f32 	%f378, %f373;
	mov.f32 	%f379, %f373;
	mov.f32 	%f380, %f373;
	@%p55 bra 	$L__BB2_84;
	setp.eq.s32 	%p56, %r29, 1;
	shl.b32 	%r497, %r87, 9;
	mul.wide.u32 	%rd69, %r497, 2;
	mov.u32 	%r498, smem_raw;
	cvt.u64.u32 	%rd70, %r498;
	cvta.shared.u64 	%rd71, %rd70;
	add.s64 	%rd72, %rd71, %rd69;
	add.s64 	%rd17, %rd72, 78080;
	mov.b32 	%r499, 32;
	wmma.load.a.sync.aligned.row.m16n16k16.bf16 	{%r500, %r501, %r502, %r503}, [%rd72+78080], %r499;
	mov.b32 	%r504, 128;
	wmma.load.b.sync.aligned.row.m16n16k16.bf16 	{%r505, %r506, %r507, %r508}, [%rd9], %r504;
	mov.f32 	%f345, 0f00000000;
	wmma.mma.sync.aligned.row.row.m16n16k16.f32.bf16.bf16.f32 {%f380, %f379, %f378, %f377, %f376, %f375, %f374, %f373}, {%r500, %r501, %r502, %r503}, {%r505, %r506, %r507, %r508}, {%f345, %f345, %f345, %f345, %f345, %f345, %f345, %f345};
	@%p56 bra 	$L__BB2_84;
	setp.eq.s32 	%p57, %r29, 2;
	mov.b32 	%r509, 32;
	wmma.load.a.sync.aligned.row.m16n16k16.bf16 	{%r510, %r511, %r512, %r513}, [%rd17+32], %r509;
	mov.b32 	%r514, 128;
	wmma.load.b.sync.aligned.row.m16n16k16.bf16 	{%r515, %r516, %r517, %r518}, [%rd10], %r514;
	wmma.mma.sync.aligned.row.row.m16n16k16.f32.bf16.bf16.f32 {%f380, %f379, %f378, %f377, %f376, %f375, %f374, %f373}, {%r510, %r511, %r512, %r513}, {%r515, %r516, %r517, %r518}, {%f380, %f379, %f378, %f377, %f376, %f375, %f374, %f373};
	@%p57 bra 	$L__BB2_84;
	mov.b32 	%r519, 32;
	wmma.load.a.sync.aligned.row.m16n16k16.bf16 	{%r520, %r521, %r522, %r523}, [%rd17+64], %r519;
	mov.b32 	%r524, 128;
	wmma.load.b.sync.aligned.row.m16n16k16.bf16 	{%r525, %r526, %r527, %r528}, [%rd11], %r524;
	wmma.mma.sync.aligned.row.row.m16n16k16.f32.bf16.bf16.f32 {%f380, %f379, %f378, %f377, %f376, %f375, %f374, %f373}, {%r520, %r521, %r522, %r523}, {%r525, %r526, %r527, %r528}, {%f380, %f379, %f378, %f377, %f376, %f375, %f374, %f373};
$L__BB2_84:
	mov.b32 	%r530, 16;
	wmma.store.d.sync.aligned.row.m16n16k16.shared.f32 	[%r27], {%f380, %f379, %f378, %f377, %f376, %f375, %f374, %f373}, %r530;
	bar.warp.sync 	-1;
	shl.b32 	%r88, %r87, 4;
	mov.b32 	%r580, 0;
	mov.u32 	%r579, %r3;
$L__BB2_85:
	.pragma "nounroll";
	shr.u32 	%r531, %r579, 4;
	add.s32 	%r91, %r531, %r88;
	setp.ge.s32 	%p58, %r91, %r36;
	shl.b32 	%r532, %r579, 2;
	add.s32 	%r92, %r27, %r532;
	@%p58 bra 	$L__BB2_87;
	add.s32 	%r533, %r34, %r91;
	shl.b32 	%r534, %r533, 7;
	or.b32  	%r535, %r534, %r28;
	mul.wide.u32 	%rd73, %r535, 4;
	add.s64 	%rd74, %rd2, %rd73;
	ld.shared.f32 	%f346, [%r92];
	atom.global.add.f32 	%f347, [%rd74], %f346;
$L__BB2_87:
	add.s32 	%r536, %r579, 32;
	shr.u32 	%r537, %r536, 4;
	add.s32 	%r93, %r537, %r88;
	setp.ge.s32 	%p59, %r93, %r36;
	@%p59 bra 	$L__BB2_89;
	add.s32 	%r538, %r34, %r93;
	shl.b32 	%r539, %r538, 7;
	or.b32  	%r540, %r539, %r28;
	mul.wide.u32 	%rd75, %r540, 4;
	add.s64 	%rd76, %rd2, %rd75;
	ld.shared.f32 	%f348, [%r92+128];
	atom.global.add.f32 	%f349, [%rd76], %f348;
$L__BB2_89:
	add.s32 	%r541, %r579, 64;
	shr.u32 	%r542, %r541, 4;
	add.s32 	%r94, %r542, %r88;
	setp.ge.s32 	%p60, %r94, %r36;
	@%p60 bra 	$L__BB2_91;
	add.s32 	%r543, %r34, %r94;
	shl.b32 	%r544, %r543, 7;
	or.b32  	%r545, %r544, %r28;
	mul.wide.u32 	%rd77, %r545, 4;
	add.s64 	%rd78, %rd2, %rd77;
	ld.shared.f32 	%f350, [%r92+256];
	atom.global.add.f32 	%f351, [%rd78], %f350;
$L__BB2_91:
	add.s32 	%r546, %r579, 96;
	shr.u32 	%r547, %r546, 4;
	add.s32 	%r95, %r547, %r88;
	setp.ge.s32 	%p61, %r95, %r36;
	@%p61 bra 	$L__BB2_93;
	add.s32 	%r548, %r34, %r95;
	shl.b32 	%r549, %r548, 7;
	or.b32  	%r550, %r549, %r28;
	mul.wide.u32 	%rd79, %r550, 4;
	add.s64 	%rd80, %rd2, %rd79;
	ld.shared.f32 	%f352, [%r92+384];
	atom.global.add.f32 	%f353, [%rd80], %f352;
$L__BB2_93:
	add.s32 	%r579, %r579, 128;
	add.s32 	%r580, %r580, 4;
	setp.ne.s32 	%p62, %r580, 8;
	@%p62 bra 	$L__BB2_85;
	bar.warp.sync 	-1;
	add.s32 	%r578, %r578, 8;
	setp.lt.s32 	%p63, %r578, %r70;
	@%p63 bra 	$L__BB2_80;
$L__BB2_95:
	bar.sync 	0;
	add.s32 	%r563, %r563, 1;
	setp.eq.s32 	%p64, %r563, %r23;
	@%p64 bra 	$L__BB2_96;
	bra.uni 	$L__BB2_18;
$L__BB2_96:
	setp.ge.s32 	%p65, %r581, %r7;
	@%p65 bra 	$L__BB2_101;
	shl.b32 	%r30, %r3, 1;
	shl.b32 	%r551, %r4, 12;
	or.b32  	%r31, %r551, %r30;
	shl.b32 	%r552, %r3, 3;
	mov.u32 	%r553, smem_raw;
	add.s32 	%r554, %r552, %r553;
	add.s32 	%r32, %r554, 53504;
	cvta.to.global.u64 	%rd14, %rd24;
$L__BB2_98:
	shl.b32 	%r555, %r581, 7;
	add.s32 	%r583, %r31, %r555;
	shl.b32 	%r556, %r581, 9;
	add.s32 	%r582, %r32, %r556;
	mov.u32 	%r584, %r30;
$L__BB2_99:
	mul.wide.u32 	%rd81, %r583, 2;
	add.s64 	%rd82, %rd14, %rd81;
	ld.shared.v2.f32 	{%f354, %f355}, [%r582];
	// begin inline asm
	{ cvt.rn.bf16x2.f32 %r557, %f355, %f354;}

	// end inline asm
	st.global.u32 	[%rd82], %r557;
	add.s32 	%r106, %r584, 64;
	add.s32 	%r583, %r583, 64;
	add.s32 	%r582, %r582, 256;
	setp.lt.u32 	%p66, %r584, 64;
	mov.u32 	%r584, %r106;
	@%p66 bra 	$L__BB2_99;
	add.s32 	%r581, %r581, 8;
	setp.lt.s32 	%p67, %r581, %r7;
	@%p67 bra 	$L__BB2_98;
$L__BB2_101:
	ret;

}
	// .globl	_Z25kernel_full_backward_tileILi64ELi32ELi128ELi8EEvPK13__nv_bfloat16S2_S2_S2_S2_PKfPS0_PfS6_iif
.visible .entry _Z25kernel_full_backward_tileILi64ELi32ELi128ELi8EEvPK13__nv_bfloat16S2_S2_S2_S2_PKfPS0_PfS6_iif(
	.param .u64 .ptr .align 1 _Z25kernel_full_backward_tileILi64ELi32ELi128ELi8EEvPK13__nv_bfloat16S2_S2_S2_S2_PKfPS0_PfS6_iif_param_0,
	.param .u64 .ptr .align 1 _Z25kernel_full_backward_tileILi64ELi32ELi128ELi8EEvPK13__nv_bfloat16S2_S2_S2_S2_PKfPS0_PfS6_iif_param_1,
	.param .u64 .ptr .align 1 _Z25kernel_full_backward_tileILi64ELi32ELi128ELi8EEvPK13__nv_bfloat16S2_S2_S2_S2_PKfPS0_PfS6_iif_param_2,
	.param .u64 .ptr .align 1 _Z25kernel_full_backward_tileILi64ELi32ELi128ELi8EEvPK13__nv_bfloat16S2_S2_S2_S2_PKfPS0_PfS6_iif_param_3,
	.param .u64 .ptr .align 1 _Z25kernel_full_backward_tileILi64ELi32ELi128ELi8EEvPK13__nv_bfloat16S2_S2_S2_S2_PKfPS0_PfS6_iif_param_4,
	.param .u64 .ptr .align 1 _Z25kernel_full_backward_tileILi64ELi32ELi128ELi8EEvPK13__nv_bfloat16S2_S2_S2_S2_PKfPS0_PfS6_iif_param_5,
	.param .u64 .ptr .align 1 _Z25kernel_full_backward_tileILi64ELi32ELi128ELi8EEvPK13__nv_bfloat16S2_S2_S2_S2_PKfPS0_PfS6_iif_param_6,
	.param .u64 .ptr .align 1 _Z25kernel_full_backward_tileILi64ELi32ELi128ELi8EEvPK13__nv_bfloat16S2_S2_S2_S2_PKfPS0_PfS6_iif_param_7,
	.param .u64 .ptr .align 1 _Z25kernel_full_backward_tileILi64ELi32ELi128ELi8EEvPK13__nv_bfloat16S2_S2_S2_S2_PKfPS0_PfS6_iif_param_8,
	.param .u32 _Z25kernel_full_backward_tileILi64ELi32ELi128ELi8EEvPK13__nv_bfloat16S2_S2_S2_S2_PKfPS0_PfS6_iif_param_9,
	.param .u32 _Z25kernel_full_backward_tileILi64ELi32ELi128ELi8EEvPK13__nv_bfloat16S2_S2_S2_S2_PKfPS0_PfS6_iif_param_10,
	.param .f32 _Z25kernel_full_backward_tileILi64ELi32ELi128ELi8EEvPK13__nv_bfloat16S2_S2_S2_S2_PKfPS0_PfS6_iif_param_11
)
.maxntid 256
{
	.reg .pred 	%p<74>;
	.reg .b16 	%rs<12>;
	.reg .b32 	%r<729>;
	.reg .b32 	%f<547>;
	.reg .b64 	%rd<140>;

	ld.param.u64 	%rd12, [_Z25kernel_full_backward_tileILi64ELi32ELi128ELi8EEvPK13__nv_bfloat16S2_S2_S2_S2_PKfPS0_PfS6_iif_param_0];
	ld.param.u64 	%rd13, [_Z25kernel_full_backward_tileILi64ELi32ELi128ELi8EEvPK13__nv_bfloat16S2_S2_S2_S2_PKfPS0_PfS6_iif_param_1];
	ld.param.u64 	%rd14, [_Z25kernel_full_backward_tileILi64ELi32ELi128ELi8EEvPK13__nv_bfloat16S2_S2_S2_S2_PKfPS0_PfS6_iif_param_2];
	ld.param.u64 	%rd15, [_Z25kernel_full_backward_tileILi64ELi32ELi128ELi8EEvPK13__nv_bfloat16S2_S2_S2_S2_PKfPS0_PfS6_iif_param_3];
	ld.param.u64 	%rd16, [_Z25kernel_full_backward_tileILi64ELi32ELi128ELi8EEvPK13__nv_bfloat16S2_S2_S2_S2_PKfPS0_PfS6_iif_param_4];
	ld.param.u64 	%rd17, [_Z25kernel_full_backward_tileILi64ELi32ELi128ELi8EEvPK13__nv_bfloat16S2_S2_S2_S2_PKfPS0_PfS6_iif_param_5];
	ld.param.u64 	%rd19, [_Z25kernel_full_backward_tileILi64ELi32ELi128ELi8EEvPK13__nv_bfloat16S2_S2_S2_S2_PKfPS0_PfS6_iif_param_7];
	ld.param.u64 	%rd20, [_Z25kernel_full_backward_tileILi64ELi32ELi128ELi8EEvPK13__nv_bfloat16S2_S2_S2_S2_PKfPS0_PfS6_iif_param_8];
	ld.param.u32 	%r129, [_Z25kernel_full_backward_tileILi64ELi32ELi128ELi8EEvPK13__nv_bfloat16S2_S2_S2_S2_PKfPS0_PfS6_iif_param_9];
	cvta.to.global.u64 	%rd1, %rd19;
	cvta.to.global.u64 	%rd2, %rd20;
	mov.u32 	%r1, %tid.x;
	shr.u32 	%r725, %r1, 5;
	and.b32  	%r3, %r1, 31;
	mov.u32 	%r4, %ctaid.x;
	shl.b32 	%r5, %r4, 6;
	sub.s32 	%r6, %r129, %r5;
	min.s32 	%r7, %r6, 64;
	setp.le.s32 	%p1, %r129, %r5;
	@%p1 bra 	$L__BB3_109;
	setp.ge.s32 	%p2, %r725, %r7;
	@%p2 bra 	$L__BB3_6;
	shl.b32 	%r8, %r3, 1;
	shl.b32 	%r130, %r4, 13;
	or.b32  	%r9, %r130, %r8;
	shl.b32 	%r131, %r3, 2;
	mov.u32 	%r132, smem_raw;
	add.s32 	%r133, %r131, %r132;
	add.s32 	%r10, %r133, 49152;
	cvta.to.global.u64 	%rd3, %rd12;
	cvta.to.global.u64 	%rd4, %rd15;
	cvta.to.global.u64 	%rd5, %rd16;
	mov.u32 	%r695, %r725;
$L__BB3_3:
	shl.b32 	%r134, %r695, 7;
	add.s32 	%r697, %r9, %r134;
	shl.b32 	%r135, %r695, 8;
	add.s32 	%r696, %r10, %r135;
	mov.u32 	%r698, %r8;
$L__BB3_4:
	mul.wide.u32 	%rd21, %r697, 2;
	add.s64 	%rd22, %rd3, %rd21;
	add.s64 	%rd23, %rd4, %rd21;
	add.s64 	%rd24, %rd5, %rd21;
	ld.global.nc.u32 	%r136, [%rd22];
	st.shared.u32 	[%r696+-49152], %r136;
	ld.global.nc.u32 	%r137, [%rd23];
	st.shared.u32 	[%r696+-16384], %r137;
	ld.global.nc.u32 	%r138, [%rd24];
	st.shared.u32 	[%r696], %r138;
	add.s32 	%r17, %r698, 64;
	add.s32 	%r697, %r697, 64;
	add.s32 	%r696, %r696, 128;
	setp.lt.u32 	%p3, %r698, 64;
	mov.u32 	%r698, %r17;
	@%p3 bra 	$L__BB3_4;
	add.s32 	%r695, %r695, 8;
	setp.lt.s32 	%p4, %r695, %r7;
	@%p4 bra 	$L__BB3_3;
$L__BB3_6:
	setp.lt.s32 	%p5, %r1, %r7;
	@%p5 bra 	$L__BB3_110;
$L__BB3_7:
	mov.b32 	%r700, 0;
	mov.u32 	%r145, smem_raw;
	mov.u32 	%r699, %r1;
$L__BB3_8:
	.pragma "nounroll";
	shl.b32 	%r144, %r699, 2;
	add.s32 	%r146, %r145, %r144;
	mov.b32 	%r147, 0;
	st.shared.u32 	[%r146+90624], %r147;
	st.shared.u32 	[%r146+91648], %r147;
	st.shared.u32 	[%r146+92672], %r147;
	st.shared.u32 	[%r146+93696], %r147;
	st.shared.u32 	[%r146+94720], %r147;
	st.shared.u32 	[%r146+95744], %r147;
	st.shared.u32 	[%r146+96768], %r147;
	st.shared.u32 	[%r146+97792], %r147;
	st.shared.u32 	[%r146+98816], %r147;
	st.shared.u32 	[%r146+99840], %r147;
	st.shared.u32 	[%r146+100864], %r147;
	st.shared.u32 	[%r146+101888], %r147;
	st.shared.u32 	[%r146+102912], %r147;
	st.shared.u32 	[%r146+103936], %r147;
	st.shared.u32 	[%r146+104960], %r147;
	st.shared.u32 	[%r146+105984], %r147;
	add.s32 	%r699, %r699, 4096;
	add.s32 	%r700, %r700, 16;
	setp.ne.s32 	%p6, %r700, 32;
	@%p6 bra 	$L__BB3_8;
	setp.ge.s32 	%p7, %r725, %r7;
	bar.sync 	0;
	@%p7 bra 	$L__BB3_16;
	shl.b32 	%r25, %r3, 1;
	mov.u32 	%r701, %r725;
$L__BB3_11:
	shl.b32 	%r27, %r701, 7;
	mov.f32 	%f474, 0f00000000;
	mov.u32 	%r702, %r25;
$L__BB3_12:
	add.s32 	%r152, %r702, %r27;
	shl.b32 	%r153, %r152, 1;
	add.s32 	%r155, %r145, %r153;
	ld.shared.u32 	%r148, [%r155+49152];
	ld.shared.u32 	%r149, [%r155+32768];
	// begin inline asm
	{.reg .b16 low,high;
 mov.b32 {low,high}, %r148;
 mov.b16 %rs1, low;}
	// end inline asm
	// begin inline asm
	{ cvt.f32.bf16 %f215, %rs1;}

	// end inline asm
	// begin inline asm
	{.reg .b16 low,high;
 mov.b32 {low,high}, %r149;
 mov.b16 %rs3, low;}
	// end inline asm
	// begin inline asm
	{ cvt.f32.bf16 %f216, %rs3;}

	// end inline asm
	fma.rn.f32 	%f219, %f215, %f216, %f474;
	// begin inline asm
	{.reg .b16 low,high;
 mov.b32 {low,high}, %r148;
 mov.b16 %rs5, high;}
	// end inline asm
	// begin inline asm
	{ cvt.f32.bf16 %f217, %rs5;}

	// end inline asm
	// begin inline asm
	{.reg .b16 low,high;
 mov.b32 {low,high}, %r149;
 mov.b16 %rs7, high;}
	// end inline asm
	// begin inline asm
	{ cvt.f32.bf16 %f218, %rs7;}

	// end inline asm
	fma.rn.f32 	%f474, %f217, %f218, %f219;
	add.s32 	%r29, %r702, 64;
	setp.lt.u32 	%p8, %r702, 64;
	mov.u32 	%r702, %r29;
	@%p8 bra 	$L__BB3_12;
	setp.ne.s32 	%p9, %r3, 0;
	mov.b32 	%r156, %f474;
	shfl.sync.down.b32	%r157|%p10, %r156, 16, 31, -1;
	mov.b32 	%f220, %r157;
	add.f32 	%f221, %f474, %f220;
	mov.b32 	%r158, %f221;
	shfl.sync.down.b32	%r159|%p11, %r158, 8, 31, -1;
	mov.b32 	%f222, %r159;
	add.f32 	%f223, %f221, %f222;
	mov.b32 	%r160, %f223;
	shfl.sync.down.b32	%r161|%p12, %r160, 4, 31, -1;
	mov.b32 	%f224, %r161;
	add.f32 	%f225, %f223, %f224;
	mov.b32 	%r162, %f225;
	shfl.sync.down.b32	%r163|%p13, %r162, 2, 31, -1;
	mov.b32 	%f226, %r163;
	add.f32 	%f227, %f225, %f226;
	mov.b32 	%r164, %f227;
	shfl.sync.down.b32	%r165|%p14, %r164, 1, 31, -1;
	mov.b32 	%f228, %r165;
	add.f32 	%f3, %f227, %f228;
	@%p9 bra 	$L__BB3_15;
	shl.b32 	%r166, %r701, 2;
	add.s32 	%r168, %r145, %r166;
	st.shared.f32 	[%r168+90368], %f3;
$L__BB3_15:
	add.s32 	%r701, %r701, 8;
	setp.lt.s32 	%p15, %r701, %r7;
	@%p15 bra 	$L__BB3_11;
$L__BB3_16:
	ld.param.u32 	%r692, [_Z25kernel_full_backward_tileILi64ELi32ELi128ELi8EEvPK13__nv_bfloat16S2_S2_S2_S2_PKfPS0_PfS6_iif_param_10];
	bar.sync 	0;
	setp.lt.s32 	%p16, %r692, 1;
	@%p16 bra 	$L__BB3_104;
	add.s32 	%r170, %r7, 15;
	shr.s32 	%r171, %r170, 31;
	shr.u32 	%r172, %r171, 28;
	add.s32 	%r173, %r170, %r172;
	shr.s32 	%r31, %r173, 4;
	shl.b32 	%r174, %r725, 10;
	add.s32 	%r32, %r145, %r174;
	and.b32  	%r176, %r1, 15;
	max.s32 	%r177, %r31, 1;
	shl.b32 	%r33, %r725, 4;
	mul.wide.u32 	%rd28, %r33, 2;
	cvt.u64.u32 	%rd29, %r145;
	cvta.shared.u64 	%rd30, %rd29;
	add.s64 	%rd31, %rd30, %rd28;
	add.s64 	%rd6, %rd31, 16384;
	or.b32  	%r34, %r33, %r176;
	and.b32  	%r35, %r177, 3;
	and.b32  	%r36, %r177, 12;
	cvta.to.global.u64 	%rd7, %rd13;
	cvta.to.global.u64 	%rd8, %rd14;
	mov.b32 	%r703, 0;
$L__BB3_18:
	ld.param.u32 	%r693, [_Z25kernel_full_backward_tileILi64ELi32ELi128ELi8EEvPK13__nv_bfloat16S2_S2_S2_S2_PKfPS0_PfS6_iif_param_10];
	shl.b32 	%r41, %r703, 5;
	sub.s32 	%r42, %r693, %r41;
	min.s32 	%r43, %r42, 32;
	setp.ge.s32 	%p17, %r725, %r43;
	@%p17 bra 	$L__BB3_23;
	mov.u32 	%r704, %r725;
$L__BB3_20:
	shl.b32 	%r705, %r3, 1;
	add.s32 	%r178, %r41, %r704;
	shl.b32 	%r46, %r178, 7;
	shl.b32 	%r47, %r704, 7;
$L__BB3_21:
	add.s32 	%r179, %r46, %r705;
	add.s32 	%r180, %r705, %r47;
	shl.b32 	%r181, %r180, 1;
	mov.u32 	%r182, smem_raw;
	add.s32 	%r183, %r182, %r181;
	mul.wide.u32 	%rd32, %r179, 2;
	add.s64 	%rd33, %rd7, %rd32;
	ld.global.nc.u32 	%r184, [%rd33];
	st.shared.u32 	[%r183+16384], %r184;
	add.s64 	%rd34, %rd8, %rd32;
	ld.global.nc.u32 	%r185, [%rd34];
	st.shared.u32 	[%r183+24576], %r185;
	add.s32 	%r49, %r705, 64;
	setp.lt.u32 	%p18, %r705, 64;
	mov.u32 	%r705, %r49;
	@%p18 bra 	$L__BB3_21;
	add.s32 	%r704, %r704, 8;
	setp.lt.s32 	%p19, %r704, %r43;
	@%p19 bra 	$L__BB3_20;
$L__BB3_23:
	bar.sync 	0;
	add.s32 	%r186, %r43, 15;
	shr.s32 	%r187, %r186, 31;
	shr.u32 	%r188, %r187, 28;
	add.s32 	%r189, %r186, %r188;
	shr.s32 	%r51, %r189, 4;
	mul.lo.s32 	%r52, %r51, %r31;
	setp.ge.s32 	%p20, %r725, %r52;
	@%p20 bra 	$L__BB3_26;
	mov.u32 	%r706, %r725;
$L__BB3_25:
	div.s32 	%r190, %r706, %r51;
	mul.lo.s32 	%r191, %r190, %r51;
	sub.s32 	%r192, %r706, %r191;
	shl.b32 	%r193, %r192, 11;
	shl.b32 	%r194, %r190, 11;
	mul.wide.s32 	%rd35, %r194, 2;
	mov.u32 	%r195, smem_raw;
	cvt.u64.u32 	%rd36, %r195;
	cvta.shared.u64 	%rd37, %rd36;
	add.s64 	%rd38, %rd37, %rd35;
	mov.b32 	%r196, 128;
	wmma.load.a.sync.aligned.row.m16n16k16.bf16 	{%r197, %r198, %r199, %r200}, [%rd38], %r196;
	mul.wide.u32 	%rd39, %r193, 2;
	add.s64 	%rd40, %rd37, %rd39;
	wmma.load.b.sync.aligned.col.m16n16k16.bf16 	{%r201, %r202, %r203, %r204}, [%rd40+16384], %r196;
	mov.f32 	%f229, 0f00000000;
	wmma.mma.sync.aligned.row.col.m16n16k16.f32.bf16.bf16.f32 {%f230, %f231, %f232, %f233, %f234, %f235, %f236, %f237}, {%r197, %r198, %r199, %r200}, {%r201, %r202, %r203, %r204}, {%f229, %f229, %f229, %f229, %f229, %f229, %f229, %f229};
	wmma.load.a.sync.aligned.row.m16n16k16.bf16 	{%r205, %r206, %r207, %r208}, [%rd38+32], %r196;
	wmma.load.b.sync.aligned.col.m16n16k16.bf16 	{%r209, %r210, %r211, %r212}, [%rd40+16416], %r196;
	wmma.mma.sync.aligned.row.col.m16n16k16.f32.bf16.bf16.f32 {%f238, %f239, %f240, %f241, %f242, %f243, %f244, %f245}, {%r205, %r206, %r207, %r208}, {%r209, %r210, %r211, %r212}, {%f230, %f231, %f232, %f233, %f234, %f235, %f236, %f237};
	wmma.load.a.sync.aligned.row.m16n16k16.bf16 	{%r213, %r214, %r215, %r216}, [%rd38+64], %r196;
	wmma.load.b.sync.aligned.col.m16n16k16.bf16 	{%r217, %r218, %r219, %r220}, [%rd40+16448], %r196;
	wmma.mma.sync.aligned.row.col.m16n16k16.f32.bf16.bf16.f32 {%f246, %f247, %f248, %f249, %f250, %f251, %f252, %f253}, {%r213, %r214, %r215, %r216}, {%r217, %r218, %r219, %r220}, {%f238, %f239, %f240, %f241, %f242, %f243, %f244, %f245};
	wmma.load.a.sync.aligned.row.m16n16k16.bf16 	{%r221, %r222, %r223, %r224}, [%rd38+96], %r196;
	wmma.load.b.sync.aligned.col.m16n16k16.bf16 	{%r225, %r226, %r227, %r228}, [%rd40+16480], %r196;
	wmma.mma.sync.aligned.row.col.m16n16k16.f32.bf16.bf16.f32 {%f254, %f255, %f256, %f257, %f258, %f259, %f260, %f261}, {%r221, %r222, %r223, %r224}, {%r225, %r226, %r227, %r228}, {%f246, %f247, %f248, %f249, %f250, %f251, %f252, %f253};
	wmma.load.a.sync.aligned.row.m16n16k16.bf16 	{%r229, %r230, %r231, %r232}, [%rd38+128], %r196;
	wmma.load.b.sync.aligned.col.m16n16k16.bf16 	{%r233, %r234, %r235, %r236}, [%rd40+16512], %r196;
	wmma.mma.sync.aligned.row.col.m16n16k16.f32.bf16.bf16.f32 {%f262, %f263, %f264, %f265, %f266, %f267, %f268, %f269}, {%r229, %r230, %r231, %r232}, {%r233, %r234, %r235, %r236}, {%f254, %f255, %f256, %f257, %f258, %f259, %f260, %f261};
	wmma.load.a.sync.aligned.row.m16n16k16.bf16 	{%r237, %r238, %r239, %r240}, [%rd38+160], %r196;
	wmma.load.b.sync.aligned.col.m16n16k16.bf16 	{%r241, %r242, %r243, %r244}, [%rd40+16544], %r196;
	wmma.mma.sync.aligned.row.col.m16n16k16.f32.bf16.bf16.f32 {%f270, %f271, %f272, %f273, %f274, %f275, %f276, %f277}, {%r237, %r238, %r239, %r240}, {%r241, %r242, %r243, %r244}, {%f262, %f263, %f264, %f265, %f266, %f267, %f268, %f269};
	wmma.load.a.sync.aligned.row.m16n16k16.bf16 	{%r245, %r246, %r247, %r248}, [%rd38+192], %r196;
	wmma.load.b.sync.aligned.col.m16n16k16.bf16 	{%r249, %r250, %r251, %r252}, [%rd40+16576], %r196;
	wmma.mma.sync.aligned.row.col.m16n16k16.f32.bf16.bf16.f32 {%f278, %f279, %f280, %f281, %f282, %f283, %f284, %f285}, {%r245, %r246, %r247, %r248}, {%r249, %r250, %r251, %r252}, {%f270, %f271, %f272, %f273, %f274, %f275, %f276, %f277};
	wmma.load.a.sync.aligned.row.m16n16k16.bf16 	{%r253, %r254, %r255, %r256}, [%rd38+224], %r196;
	wmma.load.b.sync.aligned.col.m16n16k16.bf16 	{%r257, %r258, %r259, %r260}, [%rd40+16608], %r196;
	wmma.mma.sync.aligned.row.col.m16n16k16.f32.bf16.bf16.f32 {%f286, %f287, %f288, %f289, %f290, %f291, %f292, %f293}, {%r253, %r254, %r255, %r256}, {%r257, %r258, %r259, %r260}, {%f278, %f279, %f280, %f281, %f282, %f283, %f284, %f285};
	shl.b32 	%r261, %r190, 9;
	shl.b32 	%r262, %r192, 4;
	add.s32 	%r263, %r261, %r262;
	shl.b32 	%r264, %r263, 2;
	add.s32 	%r265, %r195, %r264;
	add.s32 	%r266, %r265, 65536;
	mov.b32 	%r267, 32;
	wmma.store.d.sync.aligned.row.m16n16k16.shared.f32 	[%r266], {%f286, %f287, %f288, %f289, %f290, %f291, %f292, %f293}, %r267;
	add.s32 	%r706, %r706, 8;
	setp.lt.s32 	%p21, %r706, %r52;
	@%p21 bra 	$L__BB3_25;
$L__BB3_26:
	bar.sync 	0;
	mul.lo.s32 	%r55, %r43, %r7;
	setp.ge.s32 	%p22, %r1, %r55;
	@%p22 bra 	$L__BB3_29;
	mov.u32 	%r707, %r1;
$L__BB3_28:
	ld.param.f32 	%f472, [_Z25kernel_full_backward_tileILi64ELi32ELi128ELi8EEvPK13__nv_bfloat16S2_S2_S2_S2_PKfPS0_PfS6_iif_param_11];
	div.s32 	%r268, %r707, %r43;
	mul.lo.s32 	%r269, %r268, %r43;
	sub.s32 	%r270, %r707, %r269;
	shl.b32 	%r271, %r268, 5;
	add.s32 	%r272, %r271, %r270;
	shl.b32 	%r273, %r272, 2;
	mov.u32 	%r274, smem_raw;
	add.s32 	%r275, %r274, %r273;
	ld.shared.f32 	%f294, [%r275+65536];
	mul.f32 	%f295, %f472, %f294;
	shl.b32 	%r276, %r268, 2;
	add.s32 	%r277, %r274, %r276;
	ld.shared.f32 	%f296, [%r277+90112];
	sub.f32 	%f297, %f295, %f296;
	fma.rn.f32 	%f298, %f297, 0f3BBB989D, 0f3F000000;
	cvt.sat.f32.f32 	%f299, %f298;
	mov.f32 	%f300, 0f4B400001;
	mov.f32 	%f301, 0f437C0000;
	fma.rm.f32 	%f302, %f299, %f301, %f300;
	add.f32 	%f303, %f302, 0fCB40007F;
	neg.f32 	%f304, %f303;
	fma.rn.f32 	%f305, %f297, 0f3FB8AA3B, %f304;
	fma.rn.f32 	%f306, %f297, 0f32A57060, %f305;
	mov.b32 	%r278, %f302;
	shl.b32 	%r279, %r278, 23;
	mov.b32 	%f307, %r279;
	ex2.approx.ftz.f32 	%f308, %f306;
	mul.f32 	%f309, %f308, %f307;
	st.shared.f32 	[%r275+73728], %f309;
	add.s32 	%r707, %r707, 256;
	setp.lt.s32 	%p23, %r707, %r55;
	@%p23 bra 	$L__BB3_28;
$L__BB3_29:
	setp.ge.s32 	%p24, %r725, %r52;
	bar.sync 	0;
	@%p24 bra 	$L__BB3_32;
	mov.u32 	%r708, %r725;
$L__BB3_31:
	div.s32 	%r280, %r708, %r51;
	mul.lo.s32 	%r281, %r280, %r51;
	sub.s32 	%r282, %r708, %r281;
	shl.b32 	%r283, %r282, 11;
	shl.b32 	%r284, %r280, 11;
	mul.wide.s32 	%rd41, %r284, 2;
	mov.u32 	%r285, smem_raw;
	cvt.u64.u32 	%rd42, %r285;
	cvta.shared.u64 	%rd43, %rd42;
	add.s64 	%rd44, %rd43, %rd41;
	mov.b32 	%r286, 128;
	wmma.load.a.sync.aligned.row.m16n16k16.bf16 	{%r287, %r288, %r289, %r290}, [%rd44+32768], %r286;
	mul.wide.u32 	%rd45, %r283, 2;
	add.s64 	%rd46, %rd43, %rd45;
	wmma.load.b.sync.aligned.col.m16n16k16.bf16 	{%r291, %r292, %r293, %r294}, [%rd46+24576], %r286;
	mov.f32 	%f310, 0f00000000;
	wmma.mma.sync.aligned.row.col.m16n16k16.f32.bf16.bf16.f32 {%f311, %f312, %f313, %f314, %f315, %f316, %f317, %f318}, {%r287, %r288, %r289, %r290}, {%r291, %r292, %r293, %r294}, {%f310, %f310, %f310, %f310, %f310, %f310, %f310, %f310};
	wmma.load.a.sync.aligned.row.m16n16k16.bf16 	{%r295, %r296, %r297, %r298}, [%rd44+32800], %r286;
	wmma.load.b.sync.aligned.col.m16n16k16.bf16 	{%r299, %r300, %r301, %r302}, [%rd46+24608], %r286;
	wmma.mma.sync.aligned.row.col.m16n16k16.f32.bf16.bf16.f32 {%f319, %f320, %f321, %f322, %f323, %f324, %f325, %f326}, {%r295, %r296, %r297, %r298}, {%r299, %r300, %r301, %r302}, {%f311, %f312, %f313, %f314, %f315, %f316, %f317, %f318};
	wmma.load.a.sync.aligned.row.m16n16k16.bf16 	{%r303, %r304, %r305, %r306}, [%rd44+32832], %r286;
	wmma.load.b.sync.aligned.col.m16n16k16.bf16 	{%r307, %r308, %r309, %r310}, [%rd46+24640], %r286;
	wmma.mma.sync.aligned.row.col.m16n16k16.f32.bf16.bf16.f32 {%f327, %f328, %f329, %f330, %f331, %f332, %f333, %f334}, {%r303, %r304, %r305, %r306}, {%r307, %r308, %r309, %r310}, {%f319, %f320, %f321, %f322, %f323, %f324, %f325, %f326};
	wmma.load.a.sync.aligned.row.m16n16k16.bf16 	{%r311, %r312, %r313, %r314}, [%rd44+32864], %r286;
	wmma.load.b.sync.aligned.col.m16n16k16.bf16 	{%r315, %r316, %r317, %r318}, [%rd46+24672], %r286;
	wmma.mma.sync.aligned.row.col.m16n16k16.f32.bf16.bf16.f32 {%f335, %f336, %f337, %f338, %f339, %f340, %f341, %f342}, {%r311, %r312, %r313, %r314}, {%r315, %r316, %r317, %r318}, {%f327, %f328, %f329, %f330, %f331, %f332, %f333, %f334};
	wmma.load.a.sync.aligned.row.m16n16k16.bf16 	{%r319, %r320, %r321, %r322}, [%rd44+32896], %r286;
	wmma.load.b.sync.aligned.col.m16n16k16.bf16 	{%r323, %r324, %r325, %r326}, [%rd46+24704], %r286;
	wmma.mma.sync.aligned.row.col.m16n16k16.f32.bf16.bf16.f32 {%f343, %f344, %f345, %f346, %f347, %f348, %f349, %f350}, {%r319, %r320, %r321, %r322}, {%r323, %r324, %r325, %r326}, {%f335, %f336, %f337, %f338, %f339, %f340, %f341, %f342};
	wmma.load.a.sync.aligned.row.m16n16k16.bf16 	{%r327, %r328, %r329, %r330}, [%rd44+32928], %r286;
	wmma.load.b.sync.aligned.col.m16n16k16.bf16 	{%r331, %r332, %r333, %r334}, [%rd46+24736], %r286;
	wmma.mma.sync.aligned.row.col.m16n16k16.f32.bf16.bf16.f32 {%f351, %f352, %f353, %f354, %f355, %f356, %f357, %f358}, {%r327, %r328, %r329, %r330}, {%r331, %r332, %r333, %r334}, {%f343, %f344, %f345, %f346, %f347, %f348, %f349, %f350};
	wmma.load.a.sync.aligned.row.m16n16k16.bf16 	{%r335, %r336, %r337, %r338}, [%rd44+32960], %r286;
	wmma.load.b.sync.aligned.col.m16n16k16.bf16 	{%r339, %r340, %r341, %r342}, [%rd46+24768], %r286;
	wmma.mma.sync.aligned.row.col.m16n16k16.f32.bf16.bf16.f32 {%f359, %f360, %f361, %f362, %f363, %f364, %f365, %f366}, {%r335, %r336, %r337, %r338}, {%r339, %r340, %r341, %r342}, {%f351, %f352, %f353, %f354, %f355, %f356, %f357, %f358};
	wmma.load.a.sync.aligned.row.m16n16k16.bf16 	{%r343, %r344, %r345, %r346}, [%rd44+32992], %r286;
	wmma.load.b.sync.aligned.col.m16n16k16.bf16 	{%r347, %r348, %r349, %r350}, [%rd46+24800], %r286;
	wmma.mma.sync.aligned.row.col.m16n16k16.f32.bf16.bf16.f32 {%f367, %f368, %f369, %f370, %f371, %f372, %f373, %f374}, {%r343, %r344, %r345, %r346}, {%r347, %r348, %r349, %r350}, {%f359, %f360, %f361, %f362, %f363, %f364, %f365, %f366};
	shl.b32 	%r351, %r280, 9;
	shl.b32 	%r352, %r282, 4;
	add.s32 	%r353, %r351, %r352;
	shl.b32 	%r354, %r353, 2;
	add.s32 	%r355, %r285, %r354;
	add.s32 	%r356, %r355, 81920;
	mov.b32 	%r357, 32;
	wmma.store.d.sync.aligned.row.m16n16k16.shared.f32 	[%r356], {%f367, %f368, %f369, %f370, %f371, %f372, %f373, %f374}, %r357;
	add.s32 	%r708, %r708, 8;
	setp.lt.s32 	%p25, %r708, %r52;
	@%p25 bra 	$L__BB3_31;
$L__BB3_32:
	setp.ge.s32 	%p26, %r1, %r55;
	bar.sync 	0;
	@%p26 bra 	$L__BB3_35;
	mov.u32 	%r709, %r1;
$L__BB3_34:
	ld.param.f32 	%f473, [_Z25kernel_full_backward_tileILi64ELi32ELi128ELi8EEvPK13__nv_bfloat16S2_S2_S2_S2_PKfPS0_PfS6_iif_param_11];
	div.s32 	%r358, %r709, %r43;
	shl.b32 	%r359, %r358, 5;
	mul.lo.s32 	%r360, %r358, %r43;
	sub.s32 	%r361, %r709, %r360;
	add.s32 	%r362, %r359, %r361;
	shl.b32 	%r363, %r362, 2;
	mov.u32 	%r364, smem_raw;
	add.s32 	%r365, %r364, %r363;
	ld.shared.f32 	%f375, [%r365+81920];
	ld.shared.f32 	%f376, [%r365+73728];
	shl.b32 	%r366, %r358, 2;
	add.s32 	%r367, %r364, %r366;
	ld.shared.f32 	%f377, [%r367+90368];
	sub.f32 	%f378, %f375, %f377;
	mul.f32 	%f379, %f376, %f378;
	mul.f32 	%f380, %f473, %f379;
	st.shared.f32 	[%r365+81920], %f380;
	add.s32 	%r709, %r709, 256;
	setp.lt.s32 	%p27, %r709, %r55;
	@%p27 bra 	$L__BB3_34;
$L__BB3_35:
	setp.ge.s32 	%p28, %r1, %r55;
	bar.sync 	0;
	@%p28 bra 	$L__BB3_38;
	mov.u32 	%r710, %r1;
$L__BB3_37:
	shl.b32 	%r368, %r710, 2;
	mov.u32 	%r369, smem_raw;
	add.s32 	%r370, %r369, %r368;
	ld.shared.f32 	%f381, [%r370+81920];
	// begin inline asm
	{  cvt.rn.bf16.f32 %rs9, %f381;}

	// end inline asm
	shl.b32 	%r371, %r710, 1;
	add.s32 	%r372, %r369, %r371;
	st.shared.u16 	[%r372+131584], %rs9;
	add.s32 	%r710, %r710, 256;
	setp.lt.s32 	%p29, %r710, %r55;
	@%p29 bra 	$L__BB3_37;
$L__BB3_38:
	shl.b32 	%r373, %r31, 3;
	setp.ge.s32 	%p30, %r725, %r373;
	bar.sync 	0;
	@%p30 bra 	$L__BB3_55;
	max.s32 	%r374, %r51, 1;
	and.b32  	%r64, %r374, 3;
	mov.u32 	%r711, %r725;
$L__BB3_40:
	setp.lt.s32 	%p31, %r42, 1;
	mov.f32 	%f475, 0f00000000;
	mov.f32 	%f476, %f475;
	mov.f32 	%f477, %f475;
	mov.f32 	%f478, %f475;
	mov.f32 	%f479, %f475;
	mov.f32 	%f480, %f475;
	mov.f32 	%f481, %f475;
	mov.f32 	%f482, %f475;
	@%p31 bra 	$L__BB3_44;
	setp.eq.s32 	%p32, %r64, 1;
	shl.b32 	%r375, %r711, 6;
	and.b32  	%r376, %r375, -512;
	mov.u32 	%r377, smem_raw;
	cvt.u64.u32 	%rd47, %r377;
	cvta.shared.u64 	%rd48, %rd47;
	mul.wide.u32 	%rd49, %r376, 2;
	add.s64 	%rd50, %rd48, %rd49;
	add.s64 	%rd10, %rd50, 131584;
	mov.b32 	%r378, 32;
	wmma.load.a.sync.aligned.row.m16n16k16.bf16 	{%r379, %r380, %r381, %r382}, [%rd50+131584], %r378;
	mov.b32 	%r383, 128;
	wmma.load.b.sync.aligned.row.m16n16k16.bf16 	{%r384, %r385, %r386, %r387}, [%rd6], %r383;
	mov.f32 	%f383, 0f00000000;
	wmma.mma.sync.aligned.row.row.m16n16k16.f32.bf16.bf16.f32 {%f482, %f481, %f480, %f479, %f478, %f477, %f476, %f475}, {%r379, %r380, %r381, %r382}, {%r384, %r385, %r386, %r387}, {%f383, %f383, %f383, %f383, %f383, %f383, %f383, %f383};
	@%p32 bra 	$L__BB3_44;
	setp.eq.s32 	%p33, %r64, 2;
	mov.b32 	%r388, 32;
	wmma.load.a.sync.aligned.row.m16n16k16.bf16 	{%r389, %r390, %r391, %r392}, [%rd10+32], %r388;
	mov.b32 	%r393, 128;
	wmma.load.b.sync.aligned.row.m16n16k16.bf16 	{%r394, %r395, %r396, %r397}, [%rd6+4096], %r393;
	wmma.mma.sync.aligned.row.row.m16n16k16.f32.bf16.bf16.f32 {%f482, %f481, %f480, %f479, %f478, %f477, %f476, %f475}, {%r389, %r390, %r391, %r392}, {%r394, %r395, %r396, %r397}, {%f482, %f481, %f480, %f479, %f478, %f477, %f476, %f475};
	@%p33 bra 	$L__BB3_44;
	mov.b32 	%r398, 32;
	wmma.load.a.sync.aligned.row.m16n16k16.bf16 	{%r399, %r400, %r401, %r402}, [%rd10+64], %r398;
	mov.b32 	%r403, 128;
	wmma.load.b.sync.aligned.row.m16n16k16.bf16 	{%r404, %r405, %r406, %r407}, [%rd6+8192], %r403;
	wmma.mma.sync.aligned.row.row.m16n16k16.f32.bf16.bf16.f32 {%f482, %f481, %f480, %f479, %f478, %f477, %f476, %f475}, {%r399, %r400, %r401, %r402}, {%r404, %r405, %r406, %r407}, {%f482, %f481, %f480, %f479, %f478, %f477, %f476, %f475};
$L__BB3_44:
	add.s32 	%r408, %r32, 123392;
	mov.b32 	%r409, 16;
	wmma.store.d.sync.aligned.row.m16n16k16.shared.f32 	[%r408], {%f482, %f481, %f480, %f479, %f478, %f477, %f476, %f475}, %r409;
	bar.warp.sync 	-1;
	shl.b32 	%r410, %r711, 1;
	and.b32  	%r66, %r410, -16;
	mov.u32 	%r712, %r3;
$L__BB3_45:
	shr.u32 	%r411, %r712, 4;
	add.s32 	%r68, %r411, %r66;
	setp.ge.s32 	%p34, %r68, %r7;
	shl.b32 	%r412, %r712, 2;
	add.s32 	%r69, %r32, %r412;
	@%p34 bra 	$L__BB3_47;
	ld.shared.f32 	%f384, [%r69+123392];
	shl.b32 	%r413, %r34, 2;
	shl.b32 	%r414, %r68, 9;
	or.b32  	%r415, %r414, %r413;
	mov.u32 	%r416, smem_raw;
	add.s32 	%r417, %r416, %r415;
	ld.shared.f32 	%f385, [%r417+90624];
	add.f32 	%f386, %f384, %f385;
	st.shared.f32 	[%r417+90624], %f386;
$L__BB3_47:
	add.s32 	%r418, %r712, 32;
	shr.u32 	%r419, %r418, 4;
	add.s32 	%r70, %r419, %r66;
	setp.ge.s32 	%p35, %r70, %r7;
	@%p35 bra 	$L__BB3_49;
	ld.shared.f32 	%f387, [%r69+123520];
	shl.b32 	%r420, %r34, 2;
	shl.b32 	%r421, %r70, 9;
	or.b32  	%r422, %r421, %r420;
	mov.u32 	%r423, smem_raw;
	add.s32 	%r424, %r423, %r422;
	ld.shared.f32 	%f388, [%r424+90624];
	add.f32 	%f389, %f387, %f388;
	st.shared.f32 	[%r424+90624], %f389;
$L__BB3_49:
	add.s32 	%r425, %r712, 64;
	shr.u32 	%r426, %r425, 4;
	add.s32 	%r71, %r426, %r66;
	setp.ge.s32 	%p36, %r71, %r7;
	@%p36 bra 	$L__BB3_51;
	ld.shared.f32 	%f390, [%r69+123648];
	shl.b32 	%r427, %r34, 2;
	shl.b32 	%r428, %r71, 9;
	or.b32  	%r429, %r428, %r427;
	mov.u32 	%r430, smem_raw;
	add.s32 	%r431, %r430, %r429;
	ld.shared.f32 	%f391, [%r431+90624];
	add.f32 	%f392, %f390, %f391;
	st.shared.f32 	[%r431+90624], %f392;
$L__BB3_51:
	add.s32 	%r432, %r712, 96;
	shr.u32 	%r433, %r432, 4;
	add.s32 	%r72, %r433, %r66;
	setp.ge.s32 	%p37, %r72, %r7;
	@%p37 bra 	$L__BB3_53;
	ld.shared.f32 	%f393, [%r69+123776];
	shl.b32 	%r434, %r34, 2;
	shl.b32 	%r435, %r72, 9;
	or.b32  	%r436, %r435, %r434;
	mov.u32 	%r437, smem_raw;
	add.s32 	%r438, %r437, %r436;
	ld.shared.f32 	%f394, [%r438+90624];
	add.f32 	%f395, %f393, %f394;
	st.shared.f32 	[%r438+90624], %f395;
$L__BB3_53:
	add.s32 	%r73, %r712, 128;
	setp.lt.u32 	%p38, %r712, 128;
	mov.u32 	%r712, %r73;
	@%p38 bra 	$L__BB3_45;
	bar.warp.sync 	-1;
	add.s32 	%r711, %r711, 8;
	shl.b32 	%r439, %r31, 3;
	setp.lt.s32 	%p39, %r711, %r439;
	@%p39 bra 	$L__BB3_40;
$L__BB3_55:
	setp.ge.s32 	%p40, %r1, %r55;
	bar.sync 	0;
	@%p40 bra 	$L__BB3_58;
	mov.u32 	%r713, %r1;
$L__BB3_57:
	div.s32 	%r440, %r713, %r43;
	mul.lo.s32 	%r441, %r440, %r43;
	sub.s32 	%r442, %r713, %r441;
	shl.b32 	%r443, %r440, 5;
	add.s32 	%r444, %r443, %r442;
	shl.b32 	%r445, %r444, 2;
	mov.u32 	%r446, smem_raw;
	add.s32 	%r447, %r446, %r445;
	ld.shared.f32 	%f396, [%r447+81920];
	// begin inline asm
	{  cvt.rn.bf16.f32 %rs10, %f396;}

	// end inline asm
	shl.b32 	%r448, %r442, 6;
	add.s32 	%r449, %r448, %r440;
	shl.b32 	%r450, %r449, 1;
	add.s32 	%r451, %r446, %r450;
	st.shared.u16 	[%r451+131584], %rs10;
	add.s32 	%r713, %r713, 256;
	setp.lt.s32 	%p41, %r713, %r55;
	@%p41 bra 	$L__BB3_57;
$L__BB3_58:
	bar.sync 	0;
	shl.b32 	%r77, %r51, 3;
	setp.ge.s32 	%p42, %r725, %r77;
	@%p42 bra 	$L__BB3_79;
	mov.u32 	%r714, %r725;
$L__BB3_60:
	setp.lt.s32 	%p43, %r6, 1;
	shr.u32 	%r79, %r714, 3;
	mov.f32 	%f507, 0f00000000;
	mov.f32 	%f508, %f507;
	mov.f32 	%f509, %f507;
	mov.f32 	%f510, %f507;
	mov.f32 	%f511, %f507;
	mov.f32 	%f512, %f507;
	mov.f32 	%f513, %f507;
	mov.f32 	%f514, %f507;
	@%p43 bra 	$L__BB3_68;
	setp.lt.s32 	%p44, %r6, 49;
	shl.b32 	%r80, %r79, 10;
	mov.b32 	%r716, 0;
	mov.f32 	%f507, 0f00000000;
	@%p44 bra 	$L__BB3_64;
	mov.b32 	%r715, 0;
	mov.f32 	%f507, 0f00000000;
	mov.f32 	%f508, %f507;
	mov.f32 	%f509, %f507;
	mov.f32 	%f510, %f507;
	mov.f32 	%f511, %f507;
	mov.f32 	%f512, %f507;
	mov.f32 	%f513, %f507;
	mov.f32 	%f514, %f507;
$L__BB3_63:
	shl.b32 	%r454, %r715, 4;
	add.s32 	%r455, %r80, %r454;
	mul.wide.u32 	%rd51, %r455, 2;
	mov.u32 	%r456, smem_raw;
	cvt.u64.u32 	%rd52, %r456;
	cvta.shared.u64 	%rd53, %rd52;
	add.s64 	%rd54, %rd53, 131584;
	add.s64 	%rd55, %rd54, %rd51;
	mov.b32 	%r457, 64;
	wmma.load.a.sync.aligned.row.m16n16k16.bf16 	{%r458, %r459, %r460, %r461}, [%rd55], %r457;
	shl.b32 	%r462, %r715, 11;
	or.b32  	%r463, %r462, %r33;
	mul.wide.u32 	%rd56, %r463, 2;
	add.s64 	%rd57, %rd53, %rd56;
	mov.b32 	%r464, 128;
	wmma.load.b.sync.aligned.row.m16n16k16.bf16 	{%r465, %r466, %r467, %r468}, [%rd57], %r464;
	wmma.mma.sync.aligned.row.row.m16n16k16.f32.bf16.bf16.f32 {%f401, %f402, %f403, %f404, %f405, %f406, %f407, %f408}, {%r458, %r459, %r460, %r461}, {%r465, %r466, %r467, %r468}, {%f514, %f513, %f512, %f511, %f510, %f509, %f508, %f507};
	add.s32 	%r469, %r455, 16;
	mul.wide.u32 	%rd58, %r469, 2;
	add.s64 	%rd59, %rd54, %rd58;
	wmma.load.a.sync.aligned.row.m16n16k16.bf16 	{%r470, %r471, %r472, %r473}, [%rd59], %r457;
	add.s32 	%r474, %r463, 2048;
	mul.wide.u32 	%rd60, %r474, 2;
	add.s64 	%rd61, %rd53, %rd60;
	wmma.load.b.sync.aligned.row.m16n16k16.bf16 	{%r475, %r476, %r477, %r478}, [%rd61], %r464;
	wmma.mma.sync.aligned.row.row.m16n16k16.f32.bf16.bf16.f32 {%f409, %f410, %f411, %f412, %f413, %f414, %f415, %f416}, {%r470, %r471, %r472, %r473}, {%r475, %r476, %r477, %r478}, {%f401, %f402, %f403, %f404, %f405, %f406, %f407, %f408};
	add.s32 	%r479, %r455, 32;
	mul.wide.u32 	%rd62, %r479, 2;
	add.s64 	%rd63, %rd54, %rd62;
	wmma.load.a.sync.aligned.row.m16n16k16.bf16 	{%r480, %r481, %r482, %r483}, [%rd63], %r457;
	add.s32 	%r484, %r463, 4096;
	mul.wide.u32 	%rd64, %r484, 2;
	add.s64 	%rd65, %rd53, %rd64;
	wmma.load.b.sync.aligned.row.m16n16k16.bf16 	{%r485, %r486, %r487, %r488}, [%rd65], %r464;
	wmma.mma.sync.aligned.row.row.m16n16k16.f32.bf16.bf16.f32 {%f417, %f418, %f419, %f420, %f421, %f422, %f423, %f424}, {%r480, %r481, %r482, %r483}, {%r485, %r486, %r487, %r488}, {%f409, %f410, %f411, %f412, %f413, %f414, %f415, %f416};
	add.s32 	%r489, %r455, 48;
	mul.wide.u32 	%rd66, %r489, 2;
	add.s64 	%rd67, %rd54, %rd66;
	wmma.load.a.sync.aligned.row.m16n16k16.bf16 	{%r490, %r491, %r492, %r493}, [%rd67], %r457;
	add.s32 	%r494, %r463, 6144;
	mul.wide.u32 	%rd68, %r494, 2;
	add.s64 	%rd69, %rd53, %rd68;
	wmma.load.b.sync.aligned.row.m16n16k16.bf16 	{%r495, %r496, %r497, %r498}, [%rd69], %r464;
	wmma.mma.sync.aligned.row.row.m16n16k16.f32.bf16.bf16.f32 {%f514, %f513, %f512, %f511, %f510, %f509, %f508, %f507}, {%r490, %r491, %r492, %r493}, {%r495, %r496, %r497, %r498}, {%f417, %f418, %f419, %f420, %f421, %f422, %f423, %f424};
	add.s32 	%r715, %r715, 4;
	setp.ne.s32 	%p45, %r715, %r36;
	mov.u32 	%r716, %r36;
	@%p45 bra 	$L__BB3_63;
$L__BB3_64:
	setp.eq.s32 	%p46, %r35, 0;
	@%p46 bra 	$L__BB3_68;
	setp.eq.s32 	%p47, %r35, 1;
	shl.b32 	%r499, %r716, 4;
	add.s32 	%r84, %r80, %r499;
	mul.wide.u32 	%rd70, %r84, 2;
	mov.u32 	%r500, smem_raw;
	cvt.u64.u32 	%rd71, %r500;
	cvta.shared.u64 	%rd72, %rd71;
	add.s64 	%rd73, %rd72, %rd70;
	mov.b32 	%r501, 64;
	wmma.load.a.sync.aligned.row.m16n16k16.bf16 	{%r502, %r503, %r504, %r505}, [%rd73+131584], %r501;
	shl.b32 	%r506, %r716, 11;
	or.b32  	%r507, %r506, %r33;
	mul.wide.u32 	%rd74, %r507, 2;
	add.s64 	%rd11, %rd72, %rd74;
	mov.b32 	%r508, 128;
	wmma.load.b.sync.aligned.row.m16n16k16.bf16 	{%r509, %r510, %r511, %r512}, [%rd11], %r508;
	wmma.mma.sync.aligned.row.row.m16n16k16.f32.bf16.bf16.f32 {%f514, %f513, %f512, %f511, %f510, %f509, %f508, %f507}, {%r502, %r503, %r504, %r505}, {%r509, %r510, %r511, %r512}, {%f514, %f513, %f512, %f511, %f510, %f509, %f508, %f507};
	@%p47 bra 	$L__BB3_68;
	setp.eq.s32 	%p48, %r35, 2;
	add.s32 	%r513, %r84, 16;
	mul.wide.u32 	%rd75, %r513, 2;
	mov.u32 	%r514, smem_raw;
	cvt.u64.u32 	%rd76, %r514;
	cvta.shared.u64 	%rd77, %rd76;
	add.s64 	%rd78, %rd77, %rd75;
	mov.b32 	%r515, 64;
	wmma.load.a.sync.aligned.row.m16n16k16.bf16 	{%r516, %r517, %r518, %r519}, [%rd78+131584], %r515;
	mov.b32 	%r520, 128;
	wmma.load.b.sync.aligned.row.m16n16k16.bf16 	{%r521, %r522, %r523, %r524}, [%rd11+4096], %r520;
	wmma.mma.sync.aligned.row.row.m16n16k16.f32.bf16.bf16.f32 {%f514, %f513, %f512, %f511, %f510, %f509, %f508, %f507}, {%r516, %r517, %r518, %r519}, {%r521, %r522, %r523, %r524}, {%f514, %f513, %f512, %f511, %f510, %f509, %f508, %f507};
	@%p48 bra 	$L__BB3_68;
	add.s32 	%r525, %r84, 32;
	mul.wide.u32 	%rd79, %r525, 2;
	mov.u32 	%r526, smem_raw;
	cvt.u64.u32 	%rd80, %r526;
	cvta.shared.u64 	%rd81, %rd80;
	add.s64 	%rd82, %rd81, %rd79;
	mov.b32 	%r527, 64;
	wmma.load.a.sync.aligned.row.m16n16k16.bf16 	{%r528, %r529, %r530, %r531}, [%rd82+131584], %r527;
	mov.b32 	%r532, 128;
	wmma.load.b.sync.aligned.row.m16n16k16.bf16 	{%r533, %r534, %r535, %r536}, [%rd11+8192], %r532;
	wmma.mma.sync.aligned.row.row.m16n16k16.f32.bf16.bf16.f32 {%f514, %f513, %f512, %f511, %f510, %f509, %f508, %f507}, {%r528, %r529, %r530, %r531}, {%r533, %r534, %r535, %r536}, {%f514, %f513, %f512, %f511, %f510, %f509, %f508, %f507};
$L__BB3_68:
	add.s32 	%r538, %r32, 123392;
	mov.b32 	%r539, 16;
	wmma.store.d.sync.aligned.row.m16n16k16.shared.f32 	[%r538], {%f514, %f513, %f512, %f511, %f510, %f509, %f508, %f507}, %r539;
	bar.warp.sync 	-1;
	shl.b32 	%r540, %r714, 1;
	and.b32  	%r85, %r540, -16;
	mov.b32 	%r718, 0;
	mov.u32 	%r717, %r3;
$L__BB3_69:
	.pragma "nounroll";
	shr.u32 	%r541, %r717, 4;
	add.s32 	%r88, %r541, %r85;
	setp.ge.s32 	%p49, %r88, %r43;
	shl.b32 	%r542, %r717, 2;
	add.s32 	%r89, %r32, %r542;
	@%p49 bra 	$L__BB3_71;
	add.s32 	%r543, %r41, %r88;
	shl.b32 	%r544, %r543, 7;
	or.b32  	%r545, %r544, %r34;
	mul.wide.u32 	%rd83, %r545, 4;
	add.s64 	%rd84, %rd1, %rd83;
	ld.shared.f32 	%f425, [%r89+123392];
	atom.global.add.f32 	%f426, [%rd84], %f425;
$L__BB3_71:
	add.s32 	%r546, %r717, 32;
	shr.u32 	%r547, %r546, 4;
	add.s32 	%r90, %r547, %r85;
	setp.ge.s32 	%p50, %r90, %r43;
	@%p50 bra 	$L__BB3_73;
	add.s32 	%r548, %r41, %r90;
	shl.b32 	%r549, %r548, 7;
	or.b32  	%r550, %r549, %r34;
	mul.wide.u32 	%rd85, %r550, 4;
	add.s64 	%rd86, %rd1, %rd85;
	ld.shared.f32 	%f427, [%r89+123520];
	atom.global.add.f32 	%f428, [%rd86], %f427;
$L__BB3_73:
	add.s32 	%r551, %r717, 64;
	shr.u32 	%r552, %r551, 4;
	add.s32 	%r91, %r552, %r85;
	setp.ge.s32 	%p51, %r91, %r43;
	@%p51 bra 	$L__BB3_75;
	add.s32 	%r553, %r41, %r91;
	shl.b32 	%r554, %r553, 7;
	or.b32  	%r555, %r554, %r34;
	mul.wide.u32 	%rd87, %r555, 4;
	add.s64 	%rd88, %rd1, %rd87;
	ld.shared.f32 	%f429, [%r89+123648];
	atom.global.add.f32 	%f430, [%rd88], %f429;
$L__BB3_75:
	add.s32 	%r556, %r717, 96;
	shr.u32 	%r557, %r556, 4;
	add.s32 	%r92, %r557, %r85;
	setp.ge.s32 	%p52, %r92, %r43;
	@%p52 bra 	$L__BB3_77;
	add.s32 	%r558, %r41, %r92;
	shl.b32 	%r559, %r558, 7;
	or.b32  	%r560, %r559, %r34;
	mul.wide.u32 	%rd89, %r560, 4;
	add.s64 	%rd90, %rd1, %rd89;
	ld.shared.f32 	%f431, [%r89+123776];
	atom.global.add.f32 	%f432, [%rd90], %f431;
$L__BB3_77:
	add.s32 	%r717, %r717, 128;
	add.s32 	%r718, %r718, 4;
	setp.ne.s32 	%p53, %r718, 8;
	@%p53 bra 	$L__BB3_69;
	bar.warp.sync 	-1;
	add.s32 	%r714, %r714, 8;
	setp.lt.s32 	%p54, %r714, %r77;
	@%p54 bra 	$L__BB3_60;
$L__BB3_79:
	setp.ge.s32 	%p55, %r1, %r55;
	bar.sync 	0;
	@%p55 bra 	$L__BB3_82;
	mov.u32 	%r719, %r1;
$L__BB3_81:
	div.s32 	%r561, %r719, %r43;
	mul.lo.s32 	%r562, %r561, %r43;
	sub.s32 	%r563, %r719, %r562;
	shl.b32 	%r564, %r561, 5;
	add.s32 	%r565, %r564, %r563;
	shl.b32 	%r566, %r565, 2;
	mov.u32 	%r567, smem_raw;
	add.s32 	%r568, %r567, %r566;
	ld.shared.f32 	%f433, [%r568+73728];
	// begin inline asm
	{  cvt.rn.bf16.f32 %rs11, %f433;}

	// end inline asm
	shl.b32 	%r569, %r563, 6;
	add.s32 	%r570, %r569, %r561;
	shl.b32 	%r571, %r570, 1;
	add.s32 	%r572, %r567, %r571;
	st.shared.u16 	[%r572+131584], %rs11;
	add.s32 	%r719, %r719, 256;
	setp.lt.s32 	%p56, %r719, %r55;
	@%p56 bra 	$L__BB3_81;
$L__BB3_82:
	setp.ge.s32 	%p57, %r725, %r77;
	bar.sync 	0;
	@%p57 bra 	$L__BB3_103;
	mov.u32 	%r720, %r725;
$L__BB3_84:
	setp.lt.s32 	%p58, %r6, 1;
	shr.u32 	%r99, %r720, 3;
	mov.f32 	%f539, 0f00000000;
	mov.f32 	%f540, %f539;
	mov.f32 	%f541, %f539;
	mov.f32 	%f542, %f539;
	mov.f32 	%f543, %f539;
	mov.f32 	%f544, %f539;
	mov.f32 	%f545, %f539;
	mov.f32 	%f546, %f539;
	@%p58 bra 	$L__BB3_92;
	setp.lt.s32 	%p59, %r6, 49;
	shl.b32 	%r100, %r99, 10;
	mov.b32 	%r722, 0;
	mov.f32 	%f539, 0f00000000;
	@%p59 bra 	$L__BB3_88;
	mov.b32 	%r721, 0;
	mov.f32 	%f539, 0f00000000;
	mov.f32 	%f540, %f539;
	mov.f32 	%f541, %f539;
	mov.f32 	%f542, %f539;
	mov.f32 	%f543, %f539;
	mov.f32 	%f544, %f539;
	mov.f32 	%f545, %f539;
	mov.f32 	%f546, %f539;
$L__BB3_87:
	shl.b32 	%r575, %r721, 4;
	add.s32 	%r576, %r100, %r575;
	mul.wide.u32 	%rd91, %r576, 2;
	mov.u32 	%r577, smem_raw;
	cvt.u64.u32 	%rd92, %r577;
	cvta.shared.u64 	%rd93, %rd92;
	add.s64 	%rd94, %rd93, 131584;
	add.s64 	%rd95, %rd94, %rd91;
	mov.b32 	%r578, 64;
	wmma.load.a.sync.aligned.row.m16n16k16.bf16 	{%r579, %r580, %r581, %r582}, [%rd95], %r578;
	shl.b32 	%r583, %r721, 11;
	or.b32  	%r584, %r583, %r33;
	mul.wide.u32 	%rd96, %r584, 2;
	add.s64 	%rd97, %rd93, 32768;
	add.s64 	%rd98, %rd97, %rd96;
	mov.b32 	%r585, 128;
	wmma.load.b.sync.aligned.row.m16n16k16.bf16 	{%r586, %r587, %r588, %r589}, [%rd98], %r585;
	wmma.mma.sync.aligned.row.row.m16n16k16.f32.bf16.bf16.f32 {%f438, %f439, %f440, %f441, %f442, %f443, %f444, %f445}, {%r579, %r580, %r581, %r582}, {%r586, %r587, %r588, %r589}, {%f546, %f545, %f544, %f543, %f542, %f541, %f540, %f539};
	add.s32 	%r590, %r576, 16;
	mul.wide.u32 	%rd99, %r590, 2;
	add.s64 	%rd100, %rd94, %rd99;
	wmma.load.a.sync.aligned.row.m16n16k16.bf16 	{%r591, %r592, %r593, %r594}, [%rd100], %r578;
	add.s32 	%r595, %r584, 2048;
	mul.wide.u32 	%rd101, %r595, 2;
	add.s64 	%rd102, %rd97, %rd101;
	wmma.load.b.sync.aligned.row.m16n16k16.bf16 	{%r596, %r597, %r598, %r599}, [%rd102], %r585;
	wmma.mma.sync.aligned.row.row.m16n16k16.f32.bf16.bf16.f32 {%f446, %f447, %f448, %f449, %f450, %f451, %f452, %f453}, {%r591, %r592, %r593, %r594}, {%r596, %r597, %r598, %r599}, {%f438, %f439, %f440, %f441, %f442, %f443, %f444, %f445};
	add.s32 	%r600, %r576, 32;
	mul.wide.u32 	%rd103, %r600, 2;
	add.s64 	%rd104, %rd94, %rd103;
	wmma.load.a.sync.aligned.row.m16n16k16.bf16 	{%r601, %r602, %r603, %r604}, [%rd104], %r578;
	add.s32 	%r605, %r584, 4096;
	mul.wide.u32 	%rd105, %r605, 2;
	add.s64 	%rd106, %rd97, %rd105;
	wmma.load.b.sync.aligned.row.m16n16k16.bf16 	{%r606, %r607, %r608, %r609}, [%rd106], %r585;
	wmma.mma.sync.aligned.row.row.m16n16k16.f32.bf16.bf16.f32 {%f454, %f455, %f456, %f457, %f458, %f459, %f460, %f461}, {%r601, %r602, %r603, %r604}, {%r606, %r607, %r608, %r609}, {%f446, %f447, %f448, %f449, %f450, %f451, %f452, %f453};
	add.s32 	%r610, %r576, 48;
	mul.wide.u32 	%rd107, %r610, 2;
	add.s64 	%rd108, %rd94, %rd107;
	wmma.load.a.sync.aligned.row.m16n16k16.bf16 	{%r611, %r612, %r613, %r614}, [%rd108], %r578;
	add.s32 	%r615, %r584, 6144;
	mul.wide.u32 	%rd109, %r615, 2;
	add.s64 	%rd110, %rd97, %rd109;
	wmma.load.b.sync.aligned.row.m16n16k16.bf16 	{%r616, %r617, %r618, %r619}, [%rd110], %r585;
	wmma.mma.sync.aligned.row.row.m16n16k16.f32.bf16.bf16.f32 {%f546, %f545, %f544, %f543, %f542, %f541, %f540, %f539}, {%r611, %r612, %r613, %r614}, {%r616, %r617, %r618, %r619}, {%f454, %f455, %f456, %f457, %f458, %f459, %f460, %f461};
	add.s32 	%r721, %r721, 4;
	setp.ne.s32 	%p60, %r721, %r36;
	mov.u32 	%r722, %r36;
	@%p60 bra 	$L__BB3_87;
$L__BB3_88:
	setp.eq.s32 	%p61, %r35, 0;
	@%p61 bra 	$L__BB3_92;
	setp.eq.s32 	%p62, %r35, 1;
	shl.b32 	%r620, %r722, 4;
	add.s32 	%r104, %r100, %r620;
	mul.wide.u32 	%rd111, %r104, 2;
	mov.u32 	%r621, smem_raw;
	cvt.u64.u32 	%rd112, %r621;
	cvta.shared.u64 	%rd113, %rd112;
	add.s64 	%rd114, %rd113, %rd111;
	mov.b32 	%r622, 64;
	wmma.load.a.sync.aligned.row.m16n16k16.bf16 	{%r623, %r624, %r625, %r626}, [%rd114+131584], %r622;
	shl.b32 	%r627, %r722, 11;
	or.b32  	%r105, %r627, %r33;
	mul.wide.u32 	%rd115, %r105, 2;
	add.s64 	%rd116, %rd113, %rd115;
	mov.b32 	%r628, 128;
	wmma.load.b.sync.aligned.row.m16n16k16.bf16 	{%r629, %r630, %r631, %r632}, [%rd116+32768], %r628;
	wmma.mma.sync.aligned.row.row.m16n16k16.f32.bf16.bf16.f32 {%f546, %f545, %f544, %f543, %f542, %f541, %f540, %f539}, {%r623, %r624, %r625, %r626}, {%r629, %r630, %r631, %r632}, {%f546, %f545, %f544, %f543, %f542, %f541, %f540, %f539};
	@%p62 bra 	$L__BB3_92;
	setp.eq.s32 	%p63, %r35, 2;
	add.s32 	%r633, %r104, 16;
	mul.wide.u32 	%rd117, %r633, 2;
	mov.u32 	%r634, smem_raw;
	cvt.u64.u32 	%rd118, %r634;
	cvta.shared.u64 	%rd119, %rd118;
	add.s64 	%rd120, %rd119, %rd117;
	mov.b32 	%r635, 64;
	wmma.load.a.sync.aligned.row.m16n16k16.bf16 	{%r636, %r637, %r638, %r639}, [%rd120+131584], %r635;
	add.s32 	%r640, %r105, 2048;
	mul.wide.u32 	%rd121, %r640, 2;
	add.s64 	%rd122, %rd119, %rd121;
	mov.b32 	%r641, 128;
	wmma.load.b.sync.aligned.row.m16n16k16.bf16 	{%r642, %r643, %r644, %r645}, [%rd122+32768], %r641;
	wmma.mma.sync.aligned.row.row.m16n16k16.f32.bf16.bf16.f32 {%f546, %f545, %f544, %f543, %f542, %f541, %f540, %f539}, {%r636, %r637, %r638, %r639}, {%r642, %r643, %r644, %r645}, {%f546, %f545, %f544, %f543, %f542, %f541, %f540, %f539};
	@%p63 bra 	$L__BB3_92;
	add.s32 	%r646, %r104, 32;
	mul.wide.u32 	%rd123, %r646, 2;
	mov.u32 	%r647, smem_raw;
	cvt.u64.u32 	%rd124, %r647;
	cvta.shared.u64 	%rd125, %rd124;
	add.s64 	%rd126, %rd125, %rd123;
	mov.b32 	%r648, 64;
	wmma.load.a.sync.aligned.row.m16n16k16.bf16 	{%r649, %r650, %r651, %r652}, [%rd126+131584], %r648;
	add.s32 	%r653, %r105, 4096;
	mul.wide.u32 	%rd127, %r653, 2;
	add.s64 	%rd128, %rd125, %rd127;
	mov.b32 	%r654, 128;
	wmma.load.b.sync.aligned.row.m16n16k16.bf16 	{%r655, %r656, %r657, %r658}, [%rd128+32768], %r654;
	wmma.mma.sync.aligned.row.row.m16n16k16.f32.bf16.bf16.f32 {%f546, %f545, %f544, %f543, %f542, %f541, %f540, %f539}, {%r649, %r650, %r651, %r652}, {%r655, %r656, %r657, %r658}, {%f546, %f545, %f544, %f543, %f542, %f541, %f540, %f539};
$L__BB3_92:
	add.s32 	%r660, %r32, 123392;
	mov.b32 	%r661, 16;
	wmma.store.d.sync.aligned.row.m16n16k16.shared.f32 	[%r660], {%f546, %f545, %f544, %f543, %f542, %f541, %f540, %f539}, %r661;
	bar.warp.sync 	-1;
	shl.b32 	%r662, %r720, 1;
	and.b32  	%r106, %r662, -16;
	mov.b32 	%r724, 0;
	mov.u32 	%r723, %r3;
$L__BB3_93:
	.pragma "nounroll";
	shr.u32 	%r663, %r723, 4;
	add.s32 	%r109, %r663, %r106;
	setp.ge.s32 	%p64, %r109, %r43;
	shl.b32 	%r664, %r723, 2;
	add.s32 	%r110, %r32, %r664;
	@%p64 bra 	$L__BB3_95;
	add.s32 	%r665, %r41, %r109;
	shl.b32 	%r666, %r665, 7;
	or.b32  	%r667, %r666, %r34;
	mul.wide.u32 	%rd129, %r667, 4;
	add.s64 	%rd130, %rd2, %rd129;
	ld.shared.f32 	%f462, [%r110+123392];
	atom.global.add.f32 	%f463, [%rd130], %f462;
$L__BB3_95:
	add.s32 	%r668, %r723, 32;
	shr.u32 	%r669, %r668, 4;
	add.s32 	%r111, %r669, %r106;
	setp.ge.s32 	%p65, %r111, %r43;
	@%p65 bra 	$L__BB3_97;
	add.s32 	%r670, %r41, %r111;
	shl.b32 	%r671, %r670, 7;
	or.b32  	%r672, %r671, %r34;
	mul.wide.u32 	%rd131, %r672, 4;
	add.s64 	%rd132, %rd2, %rd131;
	ld.shared.f32 	%f464, [%r110+123520];
	atom.global.add.f32 	%f465, [%rd132], %f464;
$L__BB3_97:
	add.s32 	%r673, %r723, 64;
	shr.u32 	%r674, %r673, 4;
	add.s32 	%r112, %r674, %r106;
	setp.ge.s32 	%p66, %r112, %r43;
	@%p66 bra 	$L__BB3_99;
	add.s32 	%r675, %r41, %r112;
	shl.b32 	%r676, %r675, 7;
	or.b32  	%r677, %r676, %r34;
	mul.wide.u32 	%rd133, %r677, 4;
	add.s64 	%rd134, %rd2, %rd133;
	ld.shared.f32 	%f466, [%r110+123648];
	atom.global.add.f32 	%f467, [%rd134], %f466;
$L__BB3_99:
	add.s32 	%r678, %r723, 96;
	shr.u32 	%r679, %r678, 4;
	add.s32 	%r113, %r679, %r106;
	setp.ge.s32 	%p67, %r113, %r43;
	@%p67 bra 	$L__BB3_101;
	add.s32 	%r680, %r41, %r113;
	shl.b32 	%r681, %r680, 7;
	or.b32  	%r682, %r681, %r34;
	mul.wide.u32 	%rd135, %r682, 4;
	add.s64 	%rd136, %rd2, %rd135;
	ld.shared.f32 	%f468, [%r110+123776];
	atom.global.add.f32 	%f469, [%rd136], %f468;
$L__BB3_101:
	add.s32 	%r723, %r723, 128;
	add.s32 	%r724, %r724, 4;
	setp.ne.s32 	%p68, %r724, 8;
	@%p68 bra 	$L__BB3_93;
	bar.warp.sync 	-1;
	add.s32 	%r720, %r720, 8;
	setp.lt.s32 	%p69, %r720, %r77;
	@%p69 bra 	$L__BB3_84;
$L__BB3_103:
	ld.param.u32 	%r694, [_Z25kernel_full_backward_tileILi64ELi32ELi128ELi8EEvPK13__nv_bfloat16S2_S2_S2_S2_PKfPS0_PfS6_iif_param_10];
	bar.sync 	0;
	add.s32 	%r703, %r703, 1;
	add.s32 	%r683, %r694, 31;
	shr.u32 	%r684, %r683, 5;
	setp.eq.s32 	%p70, %r703, %r684;
	@%p70 bra 	$L__BB3_104;
	bra.uni 	$L__BB3_18;
$L__BB3_104:
	setp.ge.s32 	%p71, %r725, %r7;
	@%p71 bra 	$L__BB3_109;
	ld.param.u64 	%rd139, [_Z25kernel_full_backward_tileILi64ELi32ELi128ELi8EEvPK13__nv_bfloat16S2_S2_S2_S2_PKfPS0_PfS6_iif_param_6];
	shl.b32 	%r37, %r3, 1;
	shl.b32 	%r685, %r4, 13;
	or.b32  	%r38, %r685, %r37;
	shl.b32 	%r686, %r3, 3;
	mov.u32 	%r687, smem_raw;
	add.s32 	%r688, %r686, %r687;
	add.s32 	%r39, %r688, 90624;
	cvta.to.global.u64 	%rd9, %rd139;
$L__BB3_106:
	shl.b32 	%r689, %r725, 7;
	add.s32 	%r727, %r38, %r689;
	shl.b32 	%r690, %r725, 9;
	add.s32 	%r726, %r39, %r690;
	mov.u32 	%r728, %r37;
$L__BB3_107:
	mul.wide.u32 	%rd137, %r727, 2;
	add.s64 	%rd138, %rd9, %rd137;
	ld.shared.v2.f32 	{%f470, %f471}, [%r726];
	// begin inline asm
	{ cvt.rn.bf16x2.f32 %r691, %f471, %f470;}

	// end inline asm
	st.global.u32 	[%rd138], %r691;
	add.s32 	%r124, %r728, 64;
	add.s32 	%r727, %r727, 64;
	add.s32 	%r726, %r726, 256;
	setp.lt.u32 	%p72, %r728, 64;
	mov.u32 	%r728, %r124;
	@%p72 bra 	$L__BB3_107;
	add.s32 	%r725, %r725, 8;
	setp.lt.s32 	%p73, %r725, %r7;
	@%p73 bra 	$L__BB3_106;
$L__BB3_109:
	ret;
$L__BB3_110:
	add.s32 	%r139, %r5, %r1;
	cvta.to.global.u64 	%rd25, %rd17;
	mul.wide.u32 	%rd26, %r139, 4;
	add.s64 	%rd27, %rd25, %rd26;
	ld.global.nc.f32 	%f213, [%rd27];
	shl.b32 	%r140, %r1, 2;
	mov.u32 	%r141, smem_raw;
	add.s32 	%r142, %r141, %r140;
	st.shared.f32 	[%r142+90112], %f213;
	bra.uni 	$L__BB3_7;

}
	// .globl	_Z25kernel_full_backward_tileILi32ELi64ELi128ELi8EEvPK13__nv_bfloat16S2_S2_S2_S2_PKfPS0_PfS6_iif
.visible .entry _Z25kernel_full_backward_tileILi32ELi64ELi128ELi8EEvPK13__nv_bfloat16S2_S2_S2_S2_PKfPS0_PfS6_iif(
	.param .u64 .ptr .align 1 _Z25kernel_full_backward_tileILi32ELi64ELi128ELi8EEvPK13__nv_bfloat16S2_S2_S2_S2_PKfPS0_PfS6_iif_param_0,
	.param .u64 .ptr .align 1 _Z25kernel_full_backward_tileILi32ELi64ELi128ELi8EEvPK13__nv_bfloat16S2_S2_S2_S2_PKfPS0_PfS6_iif_param_1,
	.param .u64 .ptr .align 1 _Z25kernel_full_backward_tileILi32ELi64ELi128ELi8EEvPK13__nv_bfloat16S2_S2_S2_S2_PKfPS0_PfS6_iif_param_2,
	.param .u64 .ptr .align 1 _Z25kernel_full_backward_tileILi32ELi64ELi128ELi8EEvPK13__nv_bfloat16S2_S2_S2_S2_PKfPS0_PfS6_iif_param_3,
	.param .u64 .ptr .align 1 _Z25kernel_full_backward_tileILi32ELi64ELi128ELi8EEvPK13__nv_bfloat16S2_S2_S2_S2_PKfPS0_PfS6_iif_param_4,
	.param .u64 .ptr .align 1 _Z25kernel_full_backward_tileILi32ELi64ELi128ELi8EEvPK13__nv_bfloat16S2_S2_S2_S2_PKfPS0_PfS6_iif_param_5,
	.param .u64 .ptr .align 1 _Z25kernel_full_backward_tileILi32ELi64ELi128ELi8EEvPK13__nv_bfloat16S2_S2_S2_S2_PKfPS0_PfS6_iif_param_6,
	.param .u64 .ptr .align 1 _Z25kernel_full_backward_tileILi32ELi64ELi128ELi8EEvPK13__nv_bfloat16S2_S2_S2_S2_PKfPS0_PfS6_iif_param_7,
	.param .u64 .ptr .align 1 _Z25kernel_full_backward_tileILi32ELi64ELi128ELi8EEvPK13__nv_bfloat16S2_S2_S2_S2_PKfPS0_PfS6_iif_param_8,
	.param .u32 _Z25kernel_full_backward_tileILi32ELi64ELi128ELi8EEvPK13__nv_bfloat16S2_S2_S2_S2_PKfPS0_PfS6_iif_param_9,
	.param .u32 _Z25kernel_full_backward_tileILi32ELi64ELi128ELi8EEvPK13__nv_bfloat16S2_S2_S2_S2_PKfPS0_PfS6_iif_param_10,
	.param .f32 _Z25kernel_full_backward_tileILi32ELi64ELi128ELi8EEvPK13__nv_bfloat16S2_S2_S2_S2_PKfPS0_PfS6_iif_param_11
)
.maxntid 256
{
	.reg .pred 	%p<71>;
	.reg .b16 	%rs<12>;
	.reg .b32 	%r<647>;
	.reg .b32 	%f<463>;
	.reg .b64 	%rd<110>;

	ld.param.u64 	%rd15, [_Z25kernel_full_backward_tileILi32ELi64ELi128ELi8EEvPK13__nv_bfloat16S2_S2_S2_S2_PKfPS0_PfS6_iif_param_0];
	ld.param.u64 	%rd16, [_Z25kernel_full_backward_tileILi32ELi64ELi128ELi8EEvPK13__nv_bfloat16S2_S2_S2_S2_PKfPS0_PfS6_iif_param_1];
	ld.param.u64 	%rd17, [_Z25kernel_full_backward_tileILi32ELi64ELi128ELi8EEvPK13__nv_bfloat16S2_S2_S2_S2_PKfPS0_PfS6_iif_param_2];
	ld.param.u64 	%rd18, [_Z25kernel_full_backward_tileILi32ELi64ELi128ELi8EEvPK13__nv_bfloat16S2_S2_S2_S2_PKfPS0_PfS6_iif_param_3];
	ld.param.u64 	%rd19, [_Z25kernel_full_backward_tileILi32ELi64ELi128ELi8EEvPK13__nv_bfloat16S2_S2_S2_S2_PKfPS0_PfS6_iif_param_4];
	ld.param.u64 	%rd20, [_Z25kernel_full_backward_tileILi32ELi64ELi128ELi8EEvPK13__nv_bfloat16S2_S2_S2_S2_PKfPS0_PfS6_iif_param_5];
	ld.param.u64 	%rd21, [_Z25kernel_full_backward_tileILi32ELi64ELi128ELi8EEvPK13__nv_bfloat16S2_S2_S2_S2_PKfPS0_PfS6_iif_param_6];
	ld.param.u64 	%rd22, [_Z25kernel_full_backward_tileILi32ELi64ELi128ELi8EEvPK13__nv_bfloat16S2_S2_S2_S2_PKfPS0_PfS6_iif_param_7];
	ld.param.u64 	%rd23, [_Z25kernel_full_backward_tileILi32ELi64ELi128ELi8EEvPK13__nv_bfloat16S2_S2_S2_S2_PKfPS0_PfS6_iif_param_8];
	ld.param.u32 	%r120, [_Z25kernel_full_backward_tileILi32ELi64ELi128ELi8EEvPK13__nv_bfloat16S2_S2_S2_S2_PKfPS0_PfS6_iif_param_9];
	ld.param.u32 	%r119, [_Z25kernel_full_backward_tileILi32ELi64ELi128ELi8EEvPK13__nv_bfloat16S2_S2_S2_S2_PKfPS0_PfS6_iif_param_10];
	ld.param.f32 	%f180, [_Z25kernel_full_backward_tileILi32ELi64ELi128ELi8EEvPK13__nv_bfloat16S2_S2_S2_S2_PKfPS0_PfS6_iif_param_11];
	cvta.to.global.u64 	%rd1, %rd22;
	cvta.to.global.u64 	%rd2, %rd23;
	mov.u32 	%r1, %tid.x;
	shr.u32 	%r643, %r1, 5;
	and.b32  	%r3, %r1, 31;
	mov.u32 	%r4, %ctaid.x;
	shl.b32 	%r5, %r4, 5;
	sub.s32 	%r6, %r120, %r5;
	min.s32 	%r7, %r6, 32;
	setp.le.s32 	%p1, %r120, %r5;
	@%p1 bra 	$L__BB4_105;
	setp.ge.s32 	%p2, %r643, %r7;
	@%p2 bra 	$L__BB4_6;
	shl.b32 	%r8, %r3, 1;
	cvta.to.global.u64 	%rd3, %rd15;
	cvta.to.global.u64 	%rd4, %rd18;
	cvta.to.global.u64 	%rd5, %rd19;
	mov.u32 	%r618, %r643;
$L__BB4_3:
	add.s32 	%r121, %r5, %r618;
	shl.b32 	%r10, %r121, 7;
	shl.b32 	%r11, %r618, 7;
	mov.u32 	%r619, %r8;
$L__BB4_4:
	add.s32 	%r122, %r10, %r619;
	add.s32 	%r123, %r619, %r11;
	shl.b32 	%r124, %r123, 1;
	mov.u32 	%r125, smem_raw;
	add.s32 	%r126, %r125, %r124;
	mul.wide.u32 	%rd24, %r122, 2;
	add.s64 	%rd25, %rd3, %rd24;
	ld.global.nc.u32 	%r127, [%rd25];
	st.shared.u32 	[%r126], %r127;
	add.s64 	%rd26, %rd4, %rd24;
	ld.global.nc.u32 	%r128, [%rd26];
	st.shared.u32 	[%r126+40960], %r128;
	add.s64 	%rd27, %rd5, %rd24;
	ld.global.nc.u32 	%r129, [%rd27];
	st.shared.u32 	[%r126+49152], %r129;
	add.s32 	%r13, %r619, 64;
	setp.lt.u32 	%p3, %r619, 64;
	mov.u32 	%r619, %r13;
	@%p3 bra 	$L__BB4_4;
	add.s32 	%r618, %r618, 8;
	setp.lt.s32 	%p4, %r618, %r7;
	@%p4 bra 	$L__BB4_3;
$L__BB4_6:
	setp.lt.s32 	%p5, %r1, %r7;
	mov.u32 	%r620, %r1;
	@%p5 bra 	$L__BB4_7;
	bra.uni 	$L__BB4_8;
$L__BB4_7:
	add.s32 	%r130, %r5, %r1;
	cvta.to.global.u64 	%rd28, %rd20;
	mul.wide.u32 	%rd29, %r130, 4;
	add.s64 	%rd30, %rd28, %rd29;
	ld.global.nc.f32 	%f181, [%rd30];
	shl.b32 	%r131, %r1, 2;
	mov.u32 	%r132, smem_raw;
	add.s32 	%r133, %r132, %r131;
	st.shared.f32 	[%r133+81920], %f181;
$L__BB4_8:
	shl.b32 	%r134, %r620, 2;
	mov.u32 	%r135, smem_raw;
	add.s32 	%r136, %r135, %r134;
	mov.b32 	%r137, 0;
	st.shared.u32 	[%r136+82176], %r137;
	add.s32 	%r16, %r620, 256;
	setp.lt.u32 	%p6, %r620, 3840;
	mov.u32 	%r620, %r16;
	@%p6 bra 	$L__BB4_8;
	setp.ge.s32 	%p7, %r643, %r7;
	bar.sync 	0;
	@%p7 bra 	$L__BB4_16;
	shl.b32 	%r17, %r3, 1;
	mov.u32 	%r621, %r643;
$L__BB4_11:
	shl.b32 	%r19, %r621, 7;
	mov.f32 	%f414, 0f00000000;
	mov.u32 	%r622, %r17;
$L__BB4_12:
	add.s32 	%r142, %r622, %r19;
	shl.b32 	%r143, %r142, 1;
	add.s32 	%r145, %r135, %r143;
	ld.shared.u32 	%r138, [%r145+49152];
	ld.shared.u32 	%r139, [%r145+40960];
	// begin inline asm
	{.reg .b16 low,high;
 mov.b32 {low,high}, %r138;
 mov.b16 %rs1, low;}
	// end inline asm
	// begin inline asm
	{ cvt.f32.bf16 %f183, %rs1;}

	// end inline asm
	// begin inline asm
	{.reg .b16 low,high;
 mov.b32 {low,high}, %r139;
 mov.b16 %rs3, low;}
	// end inline asm
	// begin inline asm
	{ cvt.f32.bf16 %f184, %rs3;}

	// end inline asm
	fma.rn.f32 	%f187, %f183, %f184, %f414;
	// begin inline asm
	{.reg .b16 low,high;
 mov.b32 {low,high}, %r138;
 mov.b16 %rs5, high;}
	// end inline asm
	// begin inline asm
	{ cvt.f32.bf16 %f185, %rs5;}

	// end inline asm
	// begin inline asm
	{.reg .b16 low,high;
 mov.b32 {low,high}, %r139;
 mov.b16 %rs7, high;}
	// end inline asm
	// begin inline asm
	{ cvt.f32.bf16 %f186, %rs7;}

	// end inline asm
	fma.rn.f32 	%f414, %f185, %f186, %f187;
	add.s32 	%r21, %r622, 64;
	setp.lt.u32 	%p8, %r622, 64;
	mov.u32 	%r622, %r21;
	@%p8 bra 	$L__BB4_12;
	setp.ne.s32 	%p9, %r3, 0;
	mov.b32 	%r146, %f414;
	shfl.sync.down.b32	%r147|%p10, %r146, 16, 31, -1;
	mov.b32 	%f188, %r147;
	add.f32 	%f189, %f414, %f188;
	mov.b32 	%r148, %f189;
	shfl.sync.down.b32	%r149|%p11, %r148, 8, 31, -1;
	mov.b32 	%f190, %r149;
	add.f32 	%f191, %f189, %f190;
	mov.b32 	%r150, %f191;
	shfl.sync.down.b32	%r151|%p12, %r150, 4, 31, -1;
	mov.b32 	%f192, %r151;
	add.f32 	%f193, %f191, %f192;
	mov.b32 	%r152, %f193;
	shfl.sync.down.b32	%r153|%p13, %r152, 2, 31, -1;
	mov.b32 	%f194, %r153;
	add.f32 	%f195, %f193, %f194;
	mov.b32 	%r154, %f195;
	shfl.sync.down.b32	%r155|%p14, %r154, 1, 31, -1;
	mov.b32 	%f196, %r155;
	add.f32 	%f3, %f195, %f196;
	@%p9 bra 	$L__BB4_15;
	shl.b32 	%r156, %r621, 2;
	add.s32 	%r158, %r135, %r156;
	st.shared.f32 	[%r158+82048], %f3;
$L__BB4_15:
	add.s32 	%r621, %r621, 8;
	setp.lt.s32 	%p15, %r621, %r7;
	@%p15 bra 	$L__BB4_11;
$L__BB4_16:
	bar.sync 	0;
	setp.lt.s32 	%p16, %r119, 1;
	@%p16 bra 	$L__BB4_100;
	add.s32 	%r160, %r119, 63;
	shr.u32 	%r23, %r160, 6;
	shl.b32 	%r24, %r3, 1;
	add.s32 	%r161, %r7, 15;
	shr.s32 	%r162, %r161, 31;
	shr.u32 	%r163, %r162, 28;
	add.s32 	%r164, %r161, %r163;
	shr.s32 	%r25, %r164, 4;
	shl.b32 	%r26, %r25, 3;
	shl.b32 	%r165, %r643, 10;
	add.s32 	%r27, %r135, %r165;
	add.s32 	%r28, %r27, 98560;
	and.b32  	%r167, %r1, 15;
	max.s32 	%r168, %r25, 1;
	shl.b32 	%r29, %r643, 4;
	or.b32  	%r30, %r29, %r167;
	and.b32  	%r31, %r168, 3;
	mul.wide.u32 	%rd31, %r29, 2;
	cvt.u64.u32 	%rd32, %r135;
	cvta.shared.u64 	%rd33, %rd32;
	add.s64 	%rd6, %rd33, %rd31;
	add.s64 	%rd7, %rd6, 8192;
	add.s64 	%rd8, %rd6, 49152;
	cvta.to.global.u64 	%rd9, %rd16;
	cvta.to.global.u64 	%rd10, %rd17;
	mov.b32 	%r623, 0;
$L__BB4_18:
	shl.b32 	%r36, %r623, 6;
	sub.s32 	%r37, %r119, %r36;
	min.s32 	%r38, %r37, 64;
	setp.ge.s32 	%p17, %r643, %r38;
	@%p17 bra 	$L__BB4_23;
	mov.u32 	%r624, %r643;
$L__BB4_20:
	add.s32 	%r169, %r36, %r624;
	shl.b32 	%r40, %r169, 7;
	shl.b32 	%r41, %r624, 7;
	mov.u32 	%r625, %r24;
$L__BB4_21:
	add.s32 	%r170, %r40, %r625;
	add.s32 	%r171, %r625, %r41;
	shl.b32 	%r172, %r171, 1;
	mov.u32 	%r173, smem_raw;
	add.s32 	%r174, %r173, %r172;
	mul.wide.u32 	%rd34, %r170, 2;
	add.s64 	%rd35, %rd9, %rd34;
	ld.global.nc.u32 	%r175, [%rd35];
	st.shared.u32 	[%r174+8192], %r175;
	add.s64 	%rd36, %rd10, %rd34;
	ld.global.nc.u32 	%r176, [%rd36];
	st.shared.u32 	[%r174+24576], %r176;
	add.s32 	%r43, %r625, 64;
	setp.lt.u32 	%p18, %r625, 64;
	mov.u32 	%r625, %r43;
	@%p18 bra 	$L__BB4_21;
	add.s32 	%r624, %r624, 8;
	setp.lt.s32 	%p19, %r624, %r38;
	@%p19 bra 	$L__BB4_20;
$L__BB4_23:
	bar.sync 	0;
	add.s32 	%r177, %r38, 15;
	shr.s32 	%r178, %r177, 31;
	shr.u32 	%r179, %r178, 28;
	add.s32 	%r180, %r177, %r179;
	shr.s32 	%r45, %r180, 4;
	mul.lo.s32 	%r46, %r45, %r25;
	setp.ge.s32 	%p20, %r643, %r46;
	@%p20 bra 	$L__BB4_26;
	mov.u32 	%r626, %r643;
$L__BB4_25:
	div.s32 	%r181, %r626, %r45;
	mul.lo.s32 	%r182, %r181, %r45;
	sub.s32 	%r183, %r626, %r182;
	shl.b32 	%r184, %r183, 11;
	shl.b32 	%r185, %r181, 11;
	mul.wide.s32 	%rd37, %r185, 2;
	mov.u32 	%r186, smem_raw;
	cvt.u64.u32 	%rd38, %r186;
	cvta.shared.u64 	%rd39, %rd38;
	add.s64 	%rd40, %rd39, %rd37;
	mov.b32 	%r187, 128;
	wmma.load.a.sync.aligned.row.m16n16k16.bf16 	{%r188, %r189, %r190, %r191}, [%rd40], %r187;
	mul.wide.u32 	%rd41, %r184, 2;
	add.s64 	%rd42, %rd39, %rd41;
	wmma.load.b.sync.aligned.col.m16n16k16.bf16 	{%r192, %r193, %r194, %r195}, [%rd42+8192], %r187;
	mov.f32 	%f197, 0f00000000;
	wmma.mma.sync.aligned.row.col.m16n16k16.f32.bf16.bf16.f32 {%f198, %f199, %f200, %f201, %f202, %f203, %f204, %f205}, {%r188, %r189, %r190, %r191}, {%r192, %r193, %r194, %r195}, {%f197, %f197, %f197, %f197, %f197, %f197, %f197, %f197};
	wmma.load.a.sync.aligned.row.m16n16k16.bf16 	{%r196, %r197, %r198, %r199}, [%rd40+32], %r187;
	wmma.load.b.sync.aligned.col.m16n16k16.bf16 	{%r200, %r201, %r202, %r203}, [%rd42+8224], %r187;
	wmma.mma.sync.aligned.row.col.m16n16k16.f32.bf16.bf16.f32 {%f206, %f207, %f208, %f209, %f210, %f211, %f212, %f213}, {%r196, %r197, %r198, %r199}, {%r200, %r201, %r202, %r203}, {%f198, %f199, %f200, %f201, %f202, %f203, %f204, %f205};
	wmma.load.a.sync.aligned.row.m16n16k16.bf16 	{%r204, %r205, %r206, %r207}, [%rd40+64], %r187;
	wmma.load.b.sync.aligned.col.m16n16k16.bf16 	{%r208, %r209, %r210, %r211}, [%rd42+8256], %r187;
	wmma.mma.sync.aligned.row.col.m16n16k16.f32.bf16.bf16.f32 {%f214, %f215, %f216, %f217, %f218, %f219, %f220, %f221}, {%r204, %r205, %r206, %r207}, {%r208, %r209, %r210, %r211}, {%f206, %f207, %f208, %f209, %f210, %f211, %f212, %f213};
	wmma.load.a.sync.aligned.row.m16n16k16.bf16 	{%r212, %r213, %r214, %r215}, [%rd40+96], %r187;
	wmma.load.b.sync.aligned.col.m16n16k16.bf16 	{%r216, %r217, %r218, %r219}, [%rd42+8288], %r187;
	wmma.mma.sync.aligned.row.col.m16n16k16.f32.bf16.bf16.f32 {%f222, %f223, %f224, %f225, %f226, %f227, %f228, %f229}, {%r212, %r213, %r214, %r215}, {%r216, %r217, %r218, %r219}, {%f214, %f215, %f216, %f217, %f218, %f219, %f220, %f221};
	wmma.load.a.sync.aligned.row.m16n16k16.bf16 	{%r220, %r221, %r222, %r223}, [%rd40+128], %r187;
	wmma.load.b.sync.aligned.col.m16n16k16.bf16 	{%r224, %r225, %r226, %r227}, [%rd42+8320], %r187;
	wmma.mma.sync.aligned.row.col.m16n16k16.f32.bf16.bf16.f32 {%f230, %f231, %f232, %f233, %f234, %f235, %f236, %f237}, {%r220, %r221, %r222, %r223}, {%r224, %r225, %r226, %r227}, {%f222, %f223, %f224, %f225, %f226, %f227, %f228, %f229};
	wmma.load.a.sync.aligned.row.m16n16k16.bf16 	{%r228, %r229, %r230, %r231}, [%rd40+160], %r187;
	wmma.load.b.sync.aligned.col.m16n16k16.bf16 	{%r232, %r233, %r234, %r235}, [%rd42+8352], %r187;
	wmma.mma.sync.aligned.row.col.m16n16k16.f32.bf16.bf16.f32 {%f238, %f239, %f240, %f241, %f242, %f243, %f244, %f245}, {%r228, %r229, %r230, %r231}, {%r232, %r233, %r234, %r235}, {%f230, %f231, %f232, %f233, %f234, %f235, %f236, %f237};
	wmma.load.a.sync.aligned.row.m16n16k16.bf16 	{%r236, %r237, %r238, %r239}, [%rd40+192], %r187;
	wmma.load.b.sync.aligned.col.m16n16k16.bf16 	{%r240, %r241, %r242, %r243}, [%rd42+8384], %r187;
	wmma.mma.sync.aligned.row.col.m16n16k16.f32.bf16.bf16.f32 {%f246, %f247, %f248, %f249, %f250, %f251, %f252, %f253}, {%r236, %r237, %r238, %r239}, {%r240, %r241, %r242, %r243}, {%f238, %f239, %f240, %f241, %f242, %f243, %f244, %f245};
	wmma.load.a.sync.aligned.row.m16n16k16.bf16 	{%r244, %r245, %r246, %r247}, [%rd40+224], %r187;
	wmma.load.b.sync.aligned.col.m16n16k16.bf16 	{%r248, %r249, %r250, %r251}, [%rd42+8416], %r187;
	wmma.mma.sync.aligned.row.col.m16n16k16.f32.bf16.bf16.f32 {%f254, %f255, %f256, %f257, %f258, %f259, %f260, %f261}, {%r244, %r245, %r246, %r247}, {%r248, %r249, %r250, %r251}, {%f246, %f247, %f248, %f249, %f250, %f251, %f252, %f253};
	shl.b32 	%r252, %r181, 10;
	shl.b32 	%r253, %r183, 4;
	add.s32 	%r254, %r252, %r253;
	shl.b32 	%r255, %r254, 2;
	add.s32 	%r256, %r186, %r255;
	add.s32 	%r257, %r256, 57344;
	mov.b32 	%r258, 64;
	wmma.store.d.sync.aligned.row.m16n16k16.shared.f32 	[%r257], {%f254, %f255, %f256, %f257, %f258, %f259, %f260, %f261}, %r258;
	add.s32 	%r626, %r626, 8;
	setp.lt.s32 	%p21, %r626, %r46;
	@%p21 bra 	$L__BB4_25;
$L__BB4_26:
	bar.sync 	0;
	mul.lo.s32 	%r49, %r38, %r7;
	setp.ge.s32 	%p22, %r1, %r49;
	@%p22 bra 	$L__BB4_29;
	mov.u32 	%r627, %r1;
$L__BB4_28:
	div.s32 	%r259, %r627, %r38;
	mul.lo.s32 	%r260, %r259, %r38;
	sub.s32 	%r261, %r627, %r260;
	shl.b32 	%r262, %r259, 6;
	add.s32 	%r263, %r262, %r261;
	shl.b32 	%r264, %r263, 2;
	mov.u32 	%r265, smem_raw;
	add.s32 	%r266, %r265, %r264;
	ld.shared.f32 	%f262, [%r266+57344];
	mul.f32 	%f263, %f180, %f262;
	shl.b32 	%r267, %r259, 2;
	add.s32 	%r268, %r265, %r267;
	ld.shared.f32 	%f264, [%r268+81920];
	sub.f32 	%f265, %f263, %f264;
	fma.rn.f32 	%f266, %f265, 0f3BBB989D, 0f3F000000;
	cvt.sat.f32.f32 	%f267, %f266;
	mov.f32 	%f268, 0f4B400001;
	mov.f32 	%f269, 0f437C0000;
	fma.rm.f32 	%f270, %f267, %f269, %f268;
	add.f32 	%f271, %f270, 0fCB40007F;
	neg.f32 	%f272, %f271;
	fma.rn.f32 	%f273, %f265, 0f3FB8AA3B, %f272;
	fma.rn.f32 	%f274, %f265, 0f32A57060, %f273;
	mov.b32 	%r269, %f270;
	shl.b32 	%r270, %r269, 23;
	mov.b32 	%f275, %r270;
	ex2.approx.ftz.f32 	%f276, %f274;
	mul.f32 	%f277, %f276, %f275;
	st.shared.f32 	[%r266+65536], %f277;
	add.s32 	%r627, %r627, 256;
	setp.lt.s32 	%p23, %r627, %r49;
	@%p23 bra 	$L__BB4_28;
$L__BB4_29:
	setp.ge.s32 	%p24, %r643, %r46;
	bar.sync 	0;
	@%p24 bra 	$L__BB4_32;
	mov.u32 	%r628, %r643;
$L__BB4_31:
	div.s32 	%r271, %r628, %r45;
	mul.lo.s32 	%r272, %r271, %r45;
	sub.s32 	%r273, %r628, %r272;
	shl.b32 	%r274, %r273, 11;
	shl.b32 	%r275, %r271, 11;
	mul.wide.s32 	%rd43, %r275, 2;
	mov.u32 	%r276, smem_raw;
	cvt.u64.u32 	%rd44, %r276;
	cvta.shared.u64 	%rd45, %rd44;
	add.s64 	%rd46, %rd45, %rd43;
	mov.b32 	%r277, 128;
	wmma.load.a.sync.aligned.row.m16n16k16.bf16 	{%r278, %r279, %r280, %r281}, [%rd46+40960], %r277;
	mul.wide.u32 	%rd47, %r274, 2;
	add.s64 	%rd48, %rd45, %rd47;
	wmma.load.b.sync.aligned.col.m16n16k16.bf16 	{%r282, %r283, %r284, %r285}, [%rd48+24576], %r277;
	mov.f32 	%f278, 0f00000000;
	wmma.mma.sync.aligned.row.col.m16n16k16.f32.bf16.bf16.f32 {%f279, %f280, %f281, %f282, %f283, %f284, %f285, %f286}, {%r278, %r279, %r280, %r281}, {%r282, %r283, %r284, %r285}, {%f278, %f278, %f278, %f278, %f278, %f278, %f278, %f278};
	wmma.load.a.sync.aligned.row.m16n16k16.bf16 	{%r286, %r287, %r288, %r289}, [%rd46+40992], %r277;
	wmma.load.b.sync.aligned.col.m16n16k16.bf16 	{%r290, %r291, %r292, %r293}, [%rd48+24608], %r277;
	wmma.mma.sync.aligned.row.col.m16n16k16.f32.bf16.bf16.f32 {%f287, %f288, %f289, %f290, %f291, %f292, %f293, %f294}, {%r286, %r287, %r288, %r289}, {%r290, %r291, %r292, %r293}, {%f279, %f280, %f281, %f282, %f283, %f284, %f285, %f286};
	wmma.load.a.sync.aligned.row.m16n16k16.bf16 	{%r294, %r295, %r296, %r297}, [%rd46+41024], %r277;
	wmma.load.b.sync.aligned.col.m16n16k16.bf16 	{%r298, %r299, %r300, %r301}, [%rd48+24640], %r277;
	wmma.mma.sync.aligned.row.col.m16n16k16.f32.bf16.bf16.f32 {%f295, %f296, %f297, %f298, %f299, %f300, %f301, %f302}, {%r294, %r295, %r296, %r297}, {%r298, %r299, %r300, %r301}, {%f287, %f288, %f289, %f290, %f291, %f292, %f293, %f294};
	wmma.load.a.sync.aligned.row.m16n16k16.bf16 	{%r302, %r303, %r304, %r305}, [%rd46+41056], %r277;
	wmma.load.b.sync.aligned.col.m16n16k16.bf16 	{%r306, %r307, %r308, %r309}, [%rd48+24672], %r277;
	wmma.mma.sync.aligned.row.col.m16n16k16.f32.bf16.bf16.f32 {%f303, %f304, %f305, %f306, %f307, %f308, %f309, %f310}, {%r302, %r303, %r304, %r305}, {%r306, %r307, %r308, %r309}, {%f295, %f296, %f297, %f298, %f299, %f300, %f301, %f302};
	wmma.load.a.sync.aligned.row.m16n16k16.bf16 	{%r310, %r311, %r312, %r313}, [%rd46+41088], %r277;
	wmma.load.b.sync.aligned.col.m16n16k16.bf16 	{%r314, %r315, %r316, %r317}, [%rd48+24704], %r277;
	wmma.mma.sync.aligned.row.col.m16n16k16.f32.bf16.bf16.f32 {%f311, %f312, %f313, %f314, %f315, %f316, %f317, %f318}, {%r310, %r311, %r312, %r313}, {%r314, %r315, %r316, %r317}, {%f303, %f304, %f305, %f306, %f307, %f308, %f309, %f310};
	wmma.load.a.sync.aligned.row.m16n16k16.bf16 	{%r318, %r319, %r320, %r321}, [%rd46+41120], %r277;
	wmma.load.b.sync.aligned.col.m16n16k16.bf16 	{%r322, %r323, %r324, %r325}, [%rd48+24736], %r277;
	wmma.mma.sync.aligned.row.col.m16n16k16.f32.bf16.bf16.f32 {%f319, %f320, %f321, %f322, %f323, %f324, %f325, %f326}, {%r318, %r319, %r320, %r321}, {%r322, %r323, %r324, %r325}, {%f311, %f312, %f313, %f314, %f315, %f316, %f317, %f318};
	wmma.load.a.sync.aligned.row.m16n16k16.bf16 	{%r326, %r327, %r328, %r329}, [%rd46+41152], %r277;
	wmma.load.b.sync.aligned.col.m16n16k16.bf16 	{%r330, %r331, %r332, %r333}, [%rd48+24768], %r277;
	wmma.mma.sync.aligned.row.col.m16n16k16.f32.bf16.bf16.f32 {%f327, %f328, %f329, %f330, %f331, %f332, %f333, %f334}, {%r326, %r327, %r328, %r329}, {%r330, %r331, %r332, %r333}, {%f319, %f320, %f321, %f322, %f323, %f324, %f325, %f326};
	wmma.load.a.sync.aligned.row.m16n16k16.bf16 	{%r334, %r335, %r336, %r337}, [%rd46+41184], %r277;
	wmma.load.b.sync.aligned.col.m16n16k16.bf16 	{%r338, %r339, %r340, %r341}, [%rd48+24800], %r277;
	wmma.mma.sync.aligned.row.col.m16n16k16.f32.bf16.bf16.f32 {%f335, %f336, %f337, %f338, %f339, %f340, %f341, %f342}, {%r334, %r335, %r336, %r337}, {%r338, %r339, %r340, %r341}, {%f327, %f328, %f329, %f330, %f331, %f332, %f333, %f334};
	shl.b32 	%r342, %r271, 10;
	shl.b32 	%r343, %r273, 4;
	add.s32 	%r344, %r342, %r343;
	shl.b32 	%r345, %r344, 2;
	add.s32 	%r346, %r276, %r345;
	add.s32 	%r347, %r346, 73728;
	mov.b32 	%r348, 64;
	wmma.store.d.sync.aligned.row.m16n16k16.shared.f32 	[%r347], {%f335, %f336, %f337, %f338, %f339, %f340, %f341, %f342}, %r348;
	add.s32 	%r628, %r628, 8;
	setp.lt.s32 	%p25, %r628, %r46;
	@%p25 bra 	$L__BB4_31;
$L__BB4_32:
	setp.ge.s32 	%p26, %r1, %r49;
	bar.sync 	0;
	@%p26 bra 	$L__BB4_35;
	mov.u32 	%r629, %r1;
$L__BB4_34:
	div.s32 	%r349, %r629, %r38;
	shl.b32 	%r350, %r349, 6;
	mul.lo.s32 	%r351, %r349, %r38;
	sub.s32 	%r352, %r629, %r351;
	add.s32 	%r353, %r350, %r352;
	shl.b32 	%r354, %r353, 2;
	mov.u32 	%r355, smem_raw;
	add.s32 	%r356, %r355, %r354;
	ld.shared.f32 	%f343, [%r356+73728];
	ld.shared.f32 	%f344, [%r356+65536];
	shl.b32 	%r357, %r349, 2;
	add.s32 	%r358, %r355, %r357;
	ld.shared.f32 	%f345, [%r358+82048];
	sub.f32 	%f346, %f343, %f345;
	mul.f32 	%f347, %f344, %f346;
	mul.f32 	%f348, %f180, %f347;
	st.shared.f32 	[%r356+73728], %f348;
	add.s32 	%r629, %r629, 256;
	setp.lt.s32 	%p27, %r629, %r49;
	@%p27 bra 	$L__BB4_34;
$L__BB4_35:
	setp.ge.s32 	%p28, %r1, %r49;
	bar.sync 	0;
	@%p28 bra 	$L__BB4_38;
	mov.u32 	%r630, %r1;
$L__BB4_37:
	shl.b32 	%r359, %r630, 2;
	mov.u32 	%r360, smem_raw;
	add.s32 	%r361, %r360, %r359;
	ld.shared.f32 	%f349, [%r361+73728];
	// begin inline asm
	{  cvt.rn.bf16.f32 %rs9, %f349;}

	// end inline asm
	shl.b32 	%r362, %r630, 1;
	add.s32 	%r363, %r360, %r362;
	st.shared.u16 	[%r363+106752], %rs9;
	add.s32 	%r630, %r630, 256;
	setp.lt.s32 	%p29, %r630, %r49;
	@%p29 bra 	$L__BB4_37;
$L__BB4_38:
	setp.ge.s32 	%p30, %r643, %r26;
	bar.sync 	0;
	@%p30 bra 	$L__BB4_59;
	max.s32 	%r364, %r45, 1;
	and.b32  	%r58, %r364, 3;
	and.b32  	%r59, %r364, 12;
	mov.u32 	%r631, %r643;
$L__BB4_40:
	setp.lt.s32 	%p31, %r37, 1;
	shr.u32 	%r61, %r631, 3;
	mov.f32 	%f439, 0f00000000;
	mov.f32 	%f440, %f439;
	mov.f32 	%f441, %f439;
	mov.f32 	%f442, %f439;
	mov.f32 	%f443, %f439;
	mov.f32 	%f444, %f439;
	mov.f32 	%f445, %f439;
	mov.f32 	%f446, %f439;
	@%p31 bra 	$L__BB4_48;
	setp.lt.s32 	%p32, %r37, 49;
	shl.b32 	%r62, %r61, 10;
	mov.b32 	%r633, 0;
	mov.f32 	%f439, 0f00000000;
	@%p32 bra 	$L__BB4_44;
	mov.b32 	%r632, 0;
	mov.f32 	%f439, 0f00000000;
	mov.f32 	%f440, %f439;
	mov.f32 	%f441, %f439;
	mov.f32 	%f442, %f439;
	mov.f32 	%f443, %f439;
	mov.f32 	%f444, %f439;
	mov.f32 	%f445, %f439;
	mov.f32 	%f446, %f439;
$L__BB4_43:
	shl.b32 	%r367, %r632, 4;
	add.s32 	%r368, %r62, %r367;
	mul.wide.u32 	%rd49, %r368, 2;
	mov.u32 	%r369, smem_raw;
	cvt.u64.u32 	%rd50, %r369;
	cvta.shared.u64 	%rd51, %rd50;
	add.s64 	%rd52, %rd51, 106752;
	add.s64 	%rd53, %rd52, %rd49;
	mov.b32 	%r370, 64;
	wmma.load.a.sync.aligned.row.m16n16k16.bf16 	{%r371, %r372, %r373, %r374}, [%rd53], %r370;
	shl.b32 	%r375, %r632, 11;
	or.b32  	%r376, %r375, %r29;
	mul.wide.u32 	%rd54, %r376, 2;
	add.s64 	%rd55, %rd51, 8192;
	add.s64 	%rd56, %rd55, %rd54;
	mov.b32 	%r377, 128;
	wmma.load.b.sync.aligned.row.m16n16k16.bf16 	{%r378, %r379, %r380, %r381}, [%rd56], %r377;
	wmma.mma.sync.aligned.row.row.m16n16k16.f32.bf16.bf16.f32 {%f354, %f355, %f356, %f357, %f358, %f359, %f360, %f361}, {%r371, %r372, %r373, %r374}, {%r378, %r379, %r380, %r381}, {%f446, %f445, %f444, %f443, %f442, %f441, %f440, %f439};
	add.s32 	%r382, %r368, 16;
	mul.wide.u32 	%rd57, %r382, 2;
	add.s64 	%rd58, %rd52, %rd57;
	wmma.load.a.sync.aligned.row.m16n16k16.bf16 	{%r383, %r384, %r385, %r386}, [%rd58], %r370;
	add.s32 	%r387, %r376, 2048;
	mul.wide.u32 	%rd59, %r387, 2;
	add.s64 	%rd60, %rd55, %rd59;
	wmma.load.b.sync.aligned.row.m16n16k16.bf16 	{%r388, %r389, %r390, %r391}, [%rd60], %r377;
	wmma.mma.sync.aligned.row.row.m16n16k16.f32.bf16.bf16.f32 {%f362, %f363, %f364, %f365, %f366, %f367, %f368, %f369}, {%r383, %r384, %r385, %r386}, {%r388, %r389, %r390, %r391}, {%f354, %f355, %f356, %f357, %f358, %f359, %f360, %f361};
	add.s32 	%r392, %r368, 32;
	mul.wide.u32 	%rd61, %r392, 2;
	add.s64 	%rd62, %rd52, %rd61;
	wmma.load.a.sync.aligned.row.m16n16k16.bf16 	{%r393, %r394, %r395, %r396}, [%rd62], %r370;
	add.s32 	%r397, %r376, 4096;
	mul.wide.u32 	%rd63, %r397, 2;
	add.s64 	%rd64, %rd55, %rd63;
	wmma.load.b.sync.aligned.row.m16n16k16.bf16 	{%r398, %r399, %r400, %r401}, [%rd64], %r377;
	wmma.mma.sync.aligned.row.row.m16n16k16.f32.bf16.bf16.f32 {%f370, %f371, %f372, %f373, %f374, %f375, %f376, %f377}, {%r393, %r394, %r395, %r396}, {%r398, %r399, %r400, %r401}, {%f362, %f363, %f364, %f365, %f366, %f367, %f368, %f369};
	add.s32 	%r402, %r368, 48;
	mul.wide.u32 	%rd65, %r402, 2;
	add.s64 	%rd66, %rd52, %rd65;
	wmma.load.a.sync.aligned.row.m16n16k16.bf16 	{%r403, %r404, %r405, %r406}, [%rd66], %r370;
	add.s32 	%r407, %r376, 6144;
	mul.wide.u32 	%rd67, %r407, 2;
	add.s64 	%rd68, %rd55, %rd67;
	wmma.load.b.sync.aligned.row.m16n16k16.bf16 	{%r408, %r409, %r410, %r411}, [%rd68], %r377;
	wmma.mma.sync.aligned.row.row.m16n16k16.f32.bf16.bf16.f32 {%f446, %f445, %f444, %f443, %f442, %f441, %f440, %f439}, {%r403, %r404, %r405, %r406}, {%r408, %r409, %r410, %r411}, {%f370, %f371, %f372, %f373, %f374, %f375, %f376, %f377};
	add.s32 	%r632, %r632, 4;
	setp.ne.s32 	%p33, %r632, %r59;
	mov.u32 	%r633, %r59;
	@%p33 bra 	$L__BB4_43;
$L__BB4_44:
	setp.eq.s32 	%p34, %r58, 0;
	@%p34 bra 	$L__BB4_48;
	setp.eq.s32 	%p35, %r58, 1;
	shl.b32 	%r412, %r633, 4;
	add.s32 	%r66, %r62, %r412;
	mul.wide.u32 	%rd69, %r66, 2;
	mov.u32 	%r413, smem_raw;
	cvt.u64.u32 	%rd70, %r413;
	cvta.shared.u64 	%rd71, %rd70;
	add.s64 	%rd72, %rd71, %rd69;
	mov.b32 	%r414, 64;
	wmma.load.a.sync.aligned.row.m16n16k16.bf16 	{%r415, %r416, %r417, %r418}, [%rd72+106752], %r414;
	shl.b32 	%r67, %r633, 11;
	mul.wide.u32 	%rd73, %r67, 2;
	add.s64 	%rd12, %rd7, %rd73;
	mov.b32 	%r419, 128;
	wmma.load.b.sync.aligned.row.m16n16k16.bf16 	{%r420, %r421, %r422, %r423}, [%rd12], %r419;
	wmma.mma.sync.aligned.row.row.m16n16k16.f32.bf16.bf16.f32 {%f446, %f445, %f444, %f443, %f442, %f441, %f440, %f439}, {%r415, %r416, %r417, %r418}, {%r420, %r421, %r422, %r423}, {%f446, %f445, %f444, %f443, %f442, %f441, %f440, %f439};
	@%p35 bra 	$L__BB4_48;
	setp.eq.s32 	%p36, %r58, 2;
	add.s32 	%r424, %r66, 16;
	mul.wide.u32 	%rd74, %r424, 2;
	mov.u32 	%r425, smem_raw;
	cvt.u64.u32 	%rd75, %r425;
	cvta.shared.u64 	%rd76, %rd75;
	add.s64 	%rd77, %rd76, %rd74;
	mov.b32 	%r426, 64;
	wmma.load.a.sync.aligned.row.m16n16k16.bf16 	{%r427, %r428, %r429, %r430}, [%rd77+106752], %r426;
	mov.b32 	%r431, 128;
	wmma.load.b.sync.aligned.row.m16n16k16.bf16 	{%r432, %r433, %r434, %r435}, [%rd12+4096], %r431;
	wmma.mma.sync.aligned.row.row.m16n16k16.f32.bf16.bf16.f32 {%f446, %f445, %f444, %f443, %f442, %f441, %f440, %f439}, {%r427, %r428, %r429, %r430}, {%r432, %r433, %r434, %r435}, {%f446, %f445, %f444, %f443, %f442, %f441, %f440, %f439};
	@%p36 bra 	$L__BB4_48;
	add.s32 	%r436, %r66, 32;
	mul.wide.u32 	%rd78, %r436, 2;
	mov.u32 	%r437, smem_raw;
	cvt.u64.u32 	%rd79, %r437;
	cvta.shared.u64 	%rd80, %rd79;
	add.s64 	%rd81, %rd80, %rd78;
	mov.b32 	%r438, 64;
	wmma.load.a.sync.aligned.row.m16n16k16.bf16 	{%r439, %r440, %r441, %r442}, [%rd81+106752], %r438;
	add.s32 	%r443, %r67, %r29;
	add.s32 	%r444, %r443, 4096;
	mul.wide.u32 	%rd82, %r444, 2;
	add.s64 	%rd83, %rd80, %rd82;
	mov.b32 	%r445, 128;
	wmma.load.b.sync.aligned.row.m16n16k16.bf16 	{%r446, %r447, %r448, %r449}, [%rd83+8192], %r445;
	wmma.mma.sync.aligned.row.row.m16n16k16.f32.bf16.bf16.f32 {%f446, %f445, %f444, %f443, %f442, %f441, %f440, %f439}, {%r439, %r440, %r441, %r442}, {%r446, %r447, %r448, %r449}, {%f446, %f445, %f444, %f443, %f442, %f441, %f440, %f439};
$L__BB4_48:
	mov.b32 	%r450, 16;
	wmma.store.d.sync.aligned.row.m16n16k16.shared.f32 	[%r28], {%f446, %f445, %f444, %f443, %f442, %f441, %f440, %f439}, %r450;
	bar.warp.sync 	-1;
	shl.b32 	%r68, %r61, 4;
	mov.u32 	%r634, %r3;
$L__BB4_49:
	shr.u32 	%r451, %r634, 4;
	add.s32 	%r70, %r451, %r68;
	setp.ge.s32 	%p37, %r70, %r7;
	shl.b32 	%r452, %r634, 2;
	add.s32 	%r71, %r27, %r452;
	@%p37 bra 	$L__BB4_51;
	ld.shared.f32 	%f378, [%r71+98560];
	shl.b32 	%r453, %r30, 2;
	shl.b32 	%r454, %r70, 9;
	or.b32  	%r455, %r454, %r453;
	mov.u32 	%r456, smem_raw;
	add.s32 	%r457, %r456, %r455;
	ld.shared.f32 	%f379, [%r457+82176];
	add.f32 	%f380, %f378, %f379;
	st.shared.f32 	[%r457+82176], %f380;
$L__BB4_51:
	add.s32 	%r458, %r634, 32;
	shr.u32 	%r459, %r458, 4;
	add.s32 	%r72, %r459, %r68;
	setp.ge.s32 	%p38, %r72, %r7;
	@%p38 bra 	$L__BB4_53;
	ld.shared.f32 	%f381, [%r71+98688];
	shl.b32 	%r460, %r30, 2;
	shl.b32 	%r461, %r72, 9;
	or.b32  	%r462, %r461, %r460;
	mov.u32 	%r463, smem_raw;
	add.s32 	%r464, %r463, %r462;
	ld.shared.f32 	%f382, [%r464+82176];
	add.f32 	%f383, %f381, %f382;
	st.shared.f32 	[%r464+82176], %f383;
$L__BB4_53:
	add.s32 	%r465, %r634, 64;
	shr.u32 	%r466, %r465, 4;
	add.s32 	%r73, %r466, %r68;
	setp.ge.s32 	%p39, %r73, %r7;
	@%p39 bra 	$L__BB4_55;
	ld.shared.f32 	%f384, [%r71+98816];
	shl.b32 	%r467, %r30, 2;
	shl.b32 	%r468, %r73, 9;
	or.b32  	%r469, %r468, %r467;
	mov.u32 	%r470, smem_raw;
	add.s32 	%r471, %r470, %r469;
	ld.shared.f32 	%f385, [%r471+82176];
	add.f32 	%f386, %f384, %f385;
	st.shared.f32 	[%r471+82176], %f386;
$L__BB4_55:
	add.s32 	%r472, %r634, 96;
	shr.u32 	%r473, %r472, 4;
	add.s32 	%r74, %r473, %r68;
	setp.ge.s32 	%p40, %r74, %r7;
	@%p40 bra 	$L__BB4_57;
	ld.shared.f32 	%f387, [%r71+98944];
	shl.b32 	%r474, %r30, 2;
	shl.b32 	%r475, %r74, 9;
	or.b32  	%r476, %r475, %r474;
	mov.u32 	%r477, smem_raw;
	add.s32 	%r478, %r477, %r476;
	ld.shared.f32 	%f388, [%r478+82176];
	add.f32 	%f389, %f387, %f388;
	st.shared.f32 	[%r478+82176], %f389;
$L__BB4_57:
	add.s32 	%r75, %r634, 128;
	setp.lt.u32 	%p41, %r634, 128;
	mov.u32 	%r634, %r75;
	@%p41 bra 	$L__BB4_49;
	bar.warp.sync 	-1;
	add.s32 	%r631, %r631, 8;
	setp.lt.s32 	%p42, %r631, %r26;
	@%p42 bra 	$L__BB4_40;
$L__BB4_59:
	setp.ge.s32 	%p43, %r1, %r49;
	bar.sync 	0;
	@%p43 bra 	$L__BB4_62;
	mov.u32 	%r635, %r1;
$L__BB4_61:
	div.s32 	%r479, %r635, %r38;
	mul.lo.s32 	%r480, %r479, %r38;
	sub.s32 	%r481, %r635, %r480;
	shl.b32 	%r482, %r479, 6;
	add.s32 	%r483, %r482, %r481;
	shl.b32 	%r484, %r483, 2;
	mov.u32 	%r485, smem_raw;
	add.s32 	%r486, %r485, %r484;
	ld.shared.f32 	%f390, [%r486+73728];
	// begin inline asm
	{  cvt.rn.bf16.f32 %rs10, %f390;}

	// end inline asm
	shl.b32 	%r487, %r481, 5;
	add.s32 	%r488, %r487, %r479;
	shl.b32 	%r489, %r488, 1;
	add.s32 	%r490, %r485, %r489;
	st.shared.u16 	[%r490+106752], %rs10;
	add.s32 	%r635, %r635, 256;
	setp.lt.s32 	%p44, %r635, %r49;
	@%p44 bra 	$L__BB4_61;
$L__BB4_62:
	bar.sync 	0;
	shl.b32 	%r79, %r45, 3;
	setp.ge.s32 	%p45, %r643, %r79;
	@%p45 bra 	$L__BB4_79;
	mov.u32 	%r636, %r643;
$L__BB4_64:
	setp.lt.s32 	%p46, %r6, 1;
	shr.u32 	%r81, %r636, 3;
	mov.f32 	%f447, 0f00000000;
	mov.f32 	%f448, %f447;
	mov.f32 	%f449, %f447;
	mov.f32 	%f450, %f447;
	mov.f32 	%f451, %f447;
	mov.f32 	%f452, %f447;
	mov.f32 	%f453, %f447;
	mov.f32 	%f454, %f447;
	@%p46 bra 	$L__BB4_68;
	setp.eq.s32 	%p47, %r31, 1;
	shl.b32 	%r491, %r81, 9;
	mul.wide.u32 	%rd84, %r491, 2;
	mov.u32 	%r492, smem_raw;
	cvt.u64.u32 	%rd85, %r492;
	cvta.shared.u64 	%rd86, %rd85;
	add.s64 	%rd87, %rd86, %rd84;
	add.s64 	%rd13, %rd87, 106752;
	mov.b32 	%r493, 32;
	wmma.load.a.sync.aligned.row.m16n16k16.bf16 	{%r494, %r495, %r496, %r497}, [%rd87+106752], %r493;
	mov.b32 	%r498, 128;
	wmma.load.b.sync.aligned.row.m16n16k16.bf16 	{%r499, %r500, %r501, %r502}, [%rd6], %r498;
	mov.f32 	%f392, 0f00000000;
	wmma.mma.sync.aligned.row.row.m16n16k16.f32.bf16.bf16.f32 {%f454, %f453, %f452, %f451, %f450, %f449, %f448, %f447}, {%r494, %r495, %r496, %r497}, {%r499, %r500, %r501, %r502}, {%f392, %f392, %f392, %f392, %f392, %f392, %f392, %f392};
	@%p47 bra 	$L__BB4_68;
	setp.eq.s32 	%p48, %r31, 2;
	mov.b32 	%r503, 32;
	wmma.load.a.sync.aligned.row.m16n16k16.bf16 	{%r504, %r505, %r506, %r507}, [%rd13+32], %r503;
	mov.b32 	%r508, 128;
	wmma.load.b.sync.aligned.row.m16n16k16.bf16 	{%r509, %r510, %r511, %r512}, [%rd6+4096], %r508;
	wmma.mma.sync.aligned.row.row.m16n16k16.f32.bf16.bf16.f32 {%f454, %f453, %f452, %f451, %f450, %f449, %f448, %f447}, {%r504, %r505, %r506, %r507}, {%r509, %r510, %r511, %r512}, {%f454, %f453, %f452, %f451, %f450, %f449, %f448, %f447};
	@%p48 bra 	$L__BB4_68;
	mov.b32 	%r513, 32;
	wmma.load.a.sync.aligned.row.m16n16k16.bf16 	{%r514, %r515, %r516, %r517}, [%rd13+64], %r513;
	mov.b32 	%r518, 128;
	wmma.load.b.sync.aligned.row.m16n16k16.bf16 	{%r519, %r520, %r521, %r522}, [%rd7], %r518;
	wmma.mma.sync.aligned.row.row.m16n16k16.f32.bf16.bf16.f32 {%f454, %f453, %f452, %f451, %f450, %f449, %f448, %f447}, {%r514, %r515, %r516, %r517}, {%r519, %r520, %r521, %r522}, {%f454, %f453, %f452, %f451, %f450, %f449, %f448, %f447};
$L__BB4_68:
	mov.b32 	%r524, 16;
	wmma.store.d.sync.aligned.row.m16n16k16.shared.f32 	[%r28], {%f454, %f453, %f452, %f451, %f450, %f449, %f448, %f447}, %r524;
	bar.warp.sync 	-1;
	shl.b32 	%r82, %r81, 4;
	mov.b32 	%r638, 0;
	mov.u32 	%r637, %r3;
$L__BB4_69:
	.pragma "nounroll";
	shr.u32 	%r525, %r637, 4;
	add.s32 	%r85, %r525, %r82;
	setp.ge.s32 	%p49, %r85, %r38;
	shl.b32 	%r526, %r637, 2;
	add.s32 	%r86, %r27, %r526;
	@%p49 bra 	$L__BB4_71;
	add.s32 	%r527, %r36, %r85;
	shl.b32 	%r528, %r527, 7;
	or.b32  	%r529, %r528, %r30;
	mul.wide.u32 	%rd88, %r529, 4;
	add.s64 	%rd89, %rd1, %rd88;
	ld.shared.f32 	%f393, [%r86+98560];
	atom.global.add.f32 	%f394, [%rd89], %f393;
$L__BB4_71:
	add.s32 	%r530, %r637, 32;
	shr.u32 	%r531, %r530, 4;
	add.s32 	%r87, %r531, %r82;
	setp.ge.s32 	%p50, %r87, %r38;
	@%p50 bra 	$L__BB4_73;
	add.s32 	%r532, %r36, %r87;
	shl.b32 	%r533, %r532, 7;
	or.b32  	%r534, %r533, %r30;
	mul.wide.u32 	%rd90, %r534, 4;
	add.s64 	%rd91, %rd1, %rd90;
	ld.shared.f32 	%f395, [%r86+98688];
	atom.global.add.f32 	%f396, [%rd91], %f395;
$L__BB4_73:
	add.s32 	%r535, %r637, 64;
	shr.u32 	%r536, %r535, 4;
	add.s32 	%r88, %r536, %r82;
	setp.ge.s32 	%p51, %r88, %r38;
	@%p51 bra 	$L__BB4_75;
	add.s32 	%r537, %r36, %r88;
	shl.b32 	%r538, %r537, 7;
	or.b32  	%r539, %r538, %r30;
	mul.wide.u32 	%rd92, %r539, 4;
	add.s64 	%rd93, %rd1, %rd92;
	ld.shared.f32 	%f397, [%r86+98816];
	atom.global.add.f32 	%f398, [%rd93], %f397;
$L__BB4_75:
	add.s32 	%r540, %r637, 96;
	shr.u32 	%r541, %r540, 4;
	add.s32 	%r89, %r541, %r82;
	setp.ge.s32 	%p52, %r89, %r38;
	@%p52 bra 	$L__BB4_77;
	add.s32 	%r542, %r36, %r89;
	shl.b32 	%r543, %r542, 7;
	or.b32  	%r544, %r543, %r30;
	mul.wide.u32 	%rd94, %r544, 4;
	add.s64 	%rd95, %rd1, %rd94;
	ld.shared.f32 	%f399, [%r86+98944];
	atom.global.add.f32 	%f400, [%rd95], %f399;
$L__BB4_77:
	add.s32 	%r637, %r637, 128;
	add.s32 	%r638, %r638, 4;
	setp.ne.s32 	%p53, %r638, 8;
	@%p53 bra 	$L__BB4_69;
	bar.warp.sync 	-1;
	add.s32 	%r636, %r636, 8;
	setp.lt.s32 	%p54, %r636, %r79;
	@%p54 bra 	$L__BB4_64;
$L__BB4_79:
	setp.ge.s32 	%p55, %r1, %r49;
	bar.sync 	0;
	@%p55 bra 	$L__BB4_82;
	mov.u32 	%r639, %r1;
$L__BB4_81:
	div.s32 	%r545, %r639, %r38;
	mul.lo.s32 	%r546, %r545, %r38;
	sub.s32 	%r547, %r639, %r546;
	shl.b32 	%r548, %r545, 6;
	add.s32 	%r549, %r548, %r547;
	shl.b32 	%r550, %r549, 2;
	mov.u32 	%r551, smem_raw;
	add.s32 	%r552, %r551, %r550;
	ld.shared.f32 	%f401, [%r552+65536];
	// begin inline asm
	{  cvt.rn.bf16.f32 %rs11, %f401;}

	// end inline asm
	shl.b32 	%r553, %r547, 5;
	add.s32 	%r554, %r553, %r545;
	shl.b32 	%r555, %r554, 1;
	add.s32 	%r556, %r551, %r555;
	st.shared.u16 	[%r556+106752], %rs11;
	add.s32 	%r639, %r639, 256;
	setp.lt.s32 	%p56, %r639, %r49;
	@%p56 bra 	$L__BB4_81;
$L__BB4_82:
	setp.ge.s32 	%p57, %r643, %r79;
	bar.sync 	0;
	@%p57 bra 	$L__BB4_99;
	mov.u32 	%r640, %r643;
$L__BB4_84:
	setp.lt.s32 	%p58, %r6, 1;
	shr.u32 	%r96, %r640, 3;
	mov.f32 	%f455, 0f00000000;
	mov.f32 	%f456, %f455;
	mov.f32 	%f457, %f455;
	mov.f32 	%f458, %f455;
	mov.f32 	%f459, %f455;
	mov.f32 	%f460, %f455;
	mov.f32 	%f461, %f455;
	mov.f32 	%f462, %f455;
	@%p58 bra 	$L__BB4_88;
	setp.eq.s32 	%p59, %r31, 1;
	shl.b32 	%r557, %r96, 9;
	mul.wide.u32 	%rd96, %r557, 2;
	mov.u32 	%r558, smem_raw;
	cvt.u64.u32 	%rd97, %r558;
	cvta.shared.u64 	%rd98, %rd97;
	add.s64 	%rd99, %rd98, %rd96;
	add.s64 	%rd14, %rd99, 106752;
	mov.b32 	%r559, 32;
	wmma.load.a.sync.aligned.row.m16n16k16.bf16 	{%r560, %r561, %r562, %r563}, [%rd99+106752], %r559;
	mov.b32 	%r564, 128;
	wmma.load.b.sync.aligned.row.m16n16k16.bf16 	{%r565, %r566, %r567, %r568}, [%rd6+40960], %r564;
	mov.f32 	%f403, 0f00000000;
	wmma.mma.sync.aligned.row.row.m16n16k16.f32.bf16.bf16.f32 {%f462, %f461, %f460, %f459, %f458, %f457, %f456, %f455}, {%r560, %r561, %r562, %r563}, {%r565, %r566, %r567, %r568}, {%f403, %f403, %f403, %f403, %f403, %f403, %f403, %f403};
	@%p59 bra 	$L__BB4_88;
	setp.eq.s32 	%p60, %r31, 2;
	mov.b32 	%r569, 32;
	wmma.load.a.sync.aligned.row.m16n16k16.bf16 	{%r570, %r571, %r572, %r573}, [%rd14+32], %r569;
	mov.b32 	%r574, 128;
	wmma.load.b.sync.aligned.row.m16n16k16.bf16 	{%r575, %r576, %r577, %r578}, [%rd6+45056], %r574;
	wmma.mma.sync.aligned.row.row.m16n16k16.f32.bf16.bf16.f32 {%f462, %f461, %f460, %f459, %f458, %f457, %f456, %f455}, {%r570, %r571, %r572, %r573}, {%r575, %r576, %r577, %r578}, {%f462, %f461, %f460, %f459, %f458, %f457, %f456, %f455};
	@%p60 bra 	$L__BB4_88;
	mov.b32 	%r579, 32;
	wmma.load.a.sync.aligned.row.m16n16k16.bf16 	{%r580, %r581, %r582, %r583}, [%rd14+64], %r579;
	mov.b32 	%r584, 128;
	wmma.load.b.sync.aligned.row.m16n16k16.bf16 	{%r585, %r586, %r587, %r588}, [%rd8], %r584;
	wmma.mma.sync.aligned.row.row.m16n16k16.f32.bf16.bf16.f32 {%f462, %f461, %f460, %f459, %f458, %f457, %f456, %f455}, {%r580, %r581, %r582, %r583}, {%r585, %r586, %r587, %r588}, {%f462, %f461, %f460, %f459, %f458, %f457, %f456, %f455};
$L__BB4_88:
	mov.b32 	%r590, 16;
	wmma.store.d.sync.aligned.row.m16n16k16.shared.f32 	[%r28], {%f462, %f461, %f460, %f459, %f458, %f457, %f456, %f455}, %r590;
	bar.warp.sync 	-1;
	shl.b32 	%r97, %r96, 4;
	mov.b32 	%r642, 0;
	mov.u32 	%r641, %r3;
$L__BB4_89:
	.pragma "nounroll";
	shr.u32 	%r591, %r641, 4;
	add.s32 	%r100, %r591, %r97;
	setp.ge.s32 	%p61, %r100, %r38;
	shl.b32 	%r592, %r641, 2;
	add.s32 	%r101, %r27, %r592;
	@%p61 bra 	$L__BB4_91;
	add.s32 	%r593, %r36, %r100;
	shl.b32 	%r594, %r593, 7;
	or.b32  	%r595, %r594, %r30;
	mul.wide.u32 	%rd100, %r595, 4;
	add.s64 	%rd101, %rd2, %rd100;
	ld.shared.f32 	%f404, [%r101+98560];
	atom.global.add.f32 	%f405, [%rd101], %f404;
$L__BB4_91:
	add.s32 	%r596, %r641, 32;
	shr.u32 	%r597, %r596, 4;
	add.s32 	%r102, %r597, %r97;
	setp.ge.s32 	%p62, %r102, %r38;
	@%p62 bra 	$L__BB4_93;
	add.s32 	%r598, %r36, %r102;
	shl.b32 	%r599, %r598, 7;
	or.b32  	%r600, %r599, %r30;
	mul.wide.u32 	%rd102, %r600, 4;
	add.s64 	%rd103, %rd2, %rd102;
	ld.shared.f32 	%f406, [%r101+98688];
	atom.global.add.f32 	%f407, [%rd103], %f406;
$L__BB4_93:
	add.s32 	%r601, %r641, 64;
	shr.u32 	%r602, %r601, 4;
	add.s32 	%r103, %r602, %r97;
	setp.ge.s32 	%p63, %r103, %r38;
	@%p63 bra 	$L__BB4_95;
	add.s32 	%r603, %r36, %r103;
	shl.b32 	%r604, %r603, 7;
	or.b32  	%r605, %r604, %r30;
	mul.wide.u32 	%rd104, %r605, 4;
	add.s64 	%rd105, %rd2, %rd104;
	ld.shared.f32 	%f408, [%r101+98816];
	atom.global.add.f32 	%f409, [%rd105], %f408;
$L__BB4_95:
	add.s32 	%r606, %r641, 96;
	shr.u32 	%r607, %r606, 4;
	add.s32 	%r104, %r607, %r97;
	setp.ge.s32 	%p64, %r104, %r38;
	@%p64 bra 	$L__BB4_97;
	add.s32 	%r608, %r36, %r104;
	shl.b32 	%r609, %r608, 7;
	or.b32  	%r610, %r609, %r30;
	mul.wide.u32 	%rd106, %r610, 4;
	add.s64 	%rd107, %rd2, %rd106;
	ld.shared.f32 	%f410, [%r101+98944];
	atom.global.add.f32 	%f411, [%rd107], %f410;
$L__BB4_97:
	add.s32 	%r641, %r641, 128;
	add.s32 	%r642, %r642, 4;
	setp.ne.s32 	%p65, %r642, 8;
	@%p65 bra 	$L__BB4_89;
	bar.warp.sync 	-1;
	add.s32 	%r640, %r640, 8;
	setp.lt.s32 	%p66, %r640, %r79;
	@%p66 bra 	$L__BB4_84;
$L__BB4_99:
	bar.sync 	0;
	add.s32 	%r623, %r623, 1;
	setp.eq.s32 	%p67, %r623, %r23;
	@%p67 bra 	$L__BB4_100;
	bra.uni 	$L__BB4_18;
$L__BB4_100:
	setp.ge.s32 	%p68, %r643, %r7;
	@%p68 bra 	$L__BB4_105;
	shl.b32 	%r32, %r3, 1;
	shl.b32 	%r611, %r4, 12;
	or.b32  	%r33, %r611, %r32;
	shl.b32 	%r612, %r3, 3;
	mov.u32 	%r613, smem_raw;
	add.s32 	%r614, %r612, %r613;
	add.s32 	%r34, %r614, 82176;
	cvta.to.global.u64 	%rd11, %rd21;
$L__BB4_102:
	shl.b32 	%r615, %r643, 7;
	add.s32 	%r645, %r33, %r615;
	shl.b32 	%r616, %r643, 9;
	add.s32 	%r644, %r34, %r616;
	mov.u32 	%r646, %r32;
$L__BB4_103:
	mul.wide.u32 	%rd108, %r645, 2;
	add.s64 	%rd109, %rd11, %rd108;
	ld.shared.v2.f32 	{%f412, %f413}, [%r644];
	// begin inline asm
	{ cvt.rn.bf16x2.f32 %r617, %f413, %f412;}

	// end inline asm
	st.global.u32 	[%rd109], %r617;
	add.s32 	%r115, %r646, 64;
	add.s32 	%r645, %r645, 64;
	add.s32 	%r644, %r644, 256;
	setp.lt.u32 	%p69, %r646, 64;
	mov.u32 	%r646, %r115;
	@%p69 bra 	$L__BB4_103;
	add.s32 	%r643, %r643, 8;
	setp.lt.s32 	%p70, %r643, %r7;
	@%p70 bra 	$L__BB4_102;
$L__BB4_105:
	ret;

}
	// .globl	_Z25kernel_full_backward_tileILi64ELi64ELi128ELi8EEvPK13__nv_bfloat16S2_S2_S2_S2_PKfPS0_PfS6_iif
.visible .entry _Z25kernel_full_backward_tileILi64ELi64ELi128ELi8EEvPK13__nv_bfloat16S2_S2_S2_S2_PKfPS0_PfS6_iif(
	.param .u64 .ptr .align 1 _Z25kernel_full_backward_tileILi64ELi64ELi128ELi8EEvPK13__nv_bfloat16S2_S2_S2_S2_PKfPS0_PfS6_iif_param_0,
	.param .u64 .ptr .align 1 _Z25kernel_full_backward_tileILi64ELi64ELi128ELi8EEvPK13__nv_bfloat16S2_S2_S2_S2_PKfPS0_PfS6_iif_param_1,
	.param .u64 .ptr .align 1 _Z25kernel_full_backward_tileILi64ELi64ELi128ELi8EEvPK13__nv_bfloat16S2_S2_S2_S2_PKfPS0_PfS6_iif_param_2,
	.param .u64 .ptr .align 1 _Z25kernel_full_backward_tileILi64ELi64ELi128ELi8EEvPK13__nv_bfloat16S2_S2_S2_S2_PKfPS0_PfS6_iif_param_3,
	.param .u64 .ptr .align 1 _Z25kernel_full_backward_tileILi64ELi64ELi128ELi8EEvPK13__nv_bfloat16S2_S2_S2_S2_PKfPS0_PfS6_iif_param_4,
	.param .u64 .ptr .align 1 _Z25kernel_full_backward_tileILi64ELi64ELi128ELi8EEvPK13__nv_bfloat16S2_S2_S2_S2_PKfPS0_PfS6_iif_param_5,
	.param .u64 .ptr .align 1 _Z25kernel_full_backward_tileILi64ELi64ELi128ELi8EEvPK13__nv_bfloat16S2_S2_S2_S2_PKfPS0_PfS6_iif_param_6,
	.param .u64 .ptr .align 1 _Z25kernel_full_backward_tileILi64ELi64ELi128ELi8EEvPK13__nv_bfloat16S2_S2_S2_S2_PKfPS0_PfS6_iif_param_7,
	.param .u64 .ptr .align 1 _Z25kernel_full_backward_tileILi64ELi64ELi128ELi8EEvPK13__nv_bfloat16S2_S2_S2_S2_PKfPS0_PfS6_iif_param_8,
	.param .u32 _Z25kernel_full_backward_tileILi64ELi64ELi128ELi8EEvPK13__nv_bfloat16S2_S2_S2_S2_PKfPS0_PfS6_iif_param_9,
	.param .u32 _Z25kernel_full_backward_tileILi64ELi64ELi128ELi8EEvPK13__nv_bfloat16S2_S2_S2_S2_PKfPS0_PfS6_iif_param_10,
	.param .f32 _Z25kernel_full_backward_tileILi64ELi64ELi128ELi8EEvPK13__nv_bfloat16S2_S2_S2_S2_PKfPS0_PfS6_iif_param_11
)
.maxntid 256
{
	.reg .pred 	%p<77>;
	.reg .b16 	%rs<12>;
	.reg .b32 	%r<789>;
	.reg .b32 	%f<629>;
	.reg .b64 	%rd<168>;

	ld.param.u64 	%rd10, [_Z25kernel_full_backward_tileILi64ELi64ELi128ELi8EEvPK13__nv_bfloat16S2_S2_S2_S2_PKfPS0_PfS6_iif_param_0];
	ld.param.u64 	%rd11, [_Z25kernel_full_backward_tileILi64ELi64ELi128ELi8EEvPK13__nv_bfloat16S2_S2_S2_S2_PKfPS0_PfS6_iif_param_1];
	ld.param.u64 	%rd12, [_Z25kernel_full_backward_tileILi64ELi64ELi128ELi8EEvPK13__nv_bfloat16S2_S2_S2_S2_PKfPS0_PfS6_iif_param_2];
	ld.param.u64 	%rd13, [_Z25kernel_full_backward_tileILi64ELi64ELi128ELi8EEvPK13__nv_bfloat16S2_S2_S2_S2_PKfPS0_PfS6_iif_param_3];
	ld.param.u64 	%rd14, [_Z25kernel_full_backward_tileILi64ELi64ELi128ELi8EEvPK13__nv_bfloat16S2_S2_S2_S2_PKfPS0_PfS6_iif_param_4];
	ld.param.u64 	%rd15, [_Z25kernel_full_backward_tileILi64ELi64ELi128ELi8EEvPK13__nv_bfloat16S2_S2_S2_S2_PKfPS0_PfS6_iif_param_5];
	ld.param.u64 	%rd17, [_Z25kernel_full_backward_tileILi64ELi64ELi128ELi8EEvPK13__nv_bfloat16S2_S2_S2_S2_PKfPS0_PfS6_iif_param_7];
	ld.param.u64 	%rd18, [_Z25kernel_full_backward_tileILi64ELi64ELi128ELi8EEvPK13__nv_bfloat16S2_S2_S2_S2_PKfPS0_PfS6_iif_param_8];
	ld.param.u32 	%r137, [_Z25kernel_full_backward_tileILi64ELi64ELi128ELi8EEvPK13__nv_bfloat16S2_S2_S2_S2_PKfPS0_PfS6_iif_param_9];
	ld.param.u32 	%r136, [_Z25kernel_full_backward_tileILi64ELi64ELi128ELi8EEvPK13__nv_bfloat16S2_S2_S2_S2_PKfPS0_PfS6_iif_param_10];
	cvta.to.global.u64 	%rd1, %rd17;
	cvta.to.global.u64 	%rd2, %rd18;
	mov.u32 	%r1, %tid.x;
	shr.u32 	%r785, %r1, 5;
	and.b32  	%r3, %r1, 31;
	mov.u32 	%r4, %ctaid.x;
	shl.b32 	%r5, %r4, 6;
	sub.s32 	%r6, %r137, %r5;
	min.s32 	%r7, %r6, 64;
	setp.le.s32 	%p1, %r137, %r5;
	@%p1 bra 	$L__BB5_113;
	setp.ge.s32 	%p2, %r785, %r7;
	@%p2 bra 	$L__BB5_6;
	shl.b32 	%r8, %r3, 1;
	shl.b32 	%r138, %r4, 13;
	or.b32  	%r9, %r138, %r8;
	shl.b32 	%r139, %r3, 2;
	mov.u32 	%r140, smem_raw;
	add.s32 	%r141, %r139, %r140;
	add.s32 	%r10, %r141, 65536;
	cvta.to.global.u64 	%rd3, %rd10;
	cvta.to.global.u64 	%rd4, %rd13;
	cvta.to.global.u64 	%rd5, %rd14;
	mov.u32 	%r753, %r785;
$L__BB5_3:
	shl.b32 	%r142, %r753, 7;
	add.s32 	%r755, %r9, %r142;
	shl.b32 	%r143, %r753, 8;
	add.s32 	%r754, %r10, %r143;
	mov.u32 	%r756, %r8;
$L__BB5_4:
	mul.wide.u32 	%rd19, %r755, 2;
	add.s64 	%rd20, %rd3, %rd19;
	add.s64 	%rd21, %rd4, %rd19;
	add.s64 	%rd22, %rd5, %rd19;
	ld.global.nc.u32 	%r144, [%rd20];
	st.shared.u32 	[%r754+-65536], %r144;
	ld.global.nc.u32 	%r145, [%rd21];
	st.shared.u32 	[%r754+-16384], %r145;
	ld.global.nc.u32 	%r146, [%rd22];
	st.shared.u32 	[%r754], %r146;
	add.s32 	%r17, %r756, 64;
	add.s32 	%r755, %r755, 64;
	add.s32 	%r754, %r754, 128;
	setp.lt.u32 	%p3, %r756, 64;
	mov.u32 	%r756, %r17;
	@%p3 bra 	$L__BB5_4;
	add.s32 	%r753, %r753, 8;
	setp.lt.s32 	%p4, %r753, %r7;
	@%p4 bra 	$L__BB5_3;
$L__BB5_6:
	setp.lt.s32 	%p5, %r1, %r7;
	@%p5 bra 	$L__BB5_114;
$L__BB5_7:
	mov.b32 	%r758, 0;
	mov.u32 	%r153, smem_raw;
	mov.u32 	%r757, %r1;
$L__BB5_8:
	.pragma "nounroll";
	shl.b32 	%r152, %r757, 2;
	add.s32 	%r154, %r153, %r152;
	mov.b32 	%r155, 0;
	st.shared.u32 	[%r154+131584], %r155;
	st.shared.u32 	[%r154+132608], %r155;
	st.shared.u32 	[%r154+133632], %r155;
	st.shared.u32 	[%r154+134656], %r155;
	st.shared.u32 	[%r154+135680], %r155;
	st.shared.u32 	[%r154+136704], %r155;
	st.shared.u32 	[%r154+137728], %r155;
	st.shared.u32 	[%r154+138752], %r155;
	st.shared.u32 	[%r154+139776], %r155;
	st.shared.u32 	[%r154+140800], %r155;
	st.shared.u32 	[%r154+141824], %r155;
	st.shared.u32 	[%r154+142848], %r155;
	st.shared.u32 	[%r154+143872], %r155;
	st.shared.u32 	[%r154+144896], %r155;
	st.shared.u32 	[%r154+145920], %r155;
	st.shared.u32 	[%r154+146944], %r155;
	add.s32 	%r757, %r757, 4096;
	add.s32 	%r758, %r758, 16;
	setp.ne.s32 	%p6, %r758, 32;
	@%p6 bra 	$L__BB5_8;
	setp.ge.s32 	%p7, %r785, %r7;
	bar.sync 	0;
	@%p7 bra 	$L__BB5_16;
	shl.b32 	%r25, %r3, 1;
	mov.u32 	%r759, %r785;
$L__BB5_11:
	shl.b32 	%r27, %r759, 7;
	mov.f32 	%f532, 0f00000000;
	mov.u32 	%r760, %r25;
$L__BB5_12:
	add.s32 	%r160, %r760, %r27;
	shl.b32 	%r161, %r160, 1;
	add.s32 	%r163, %r153, %r161;
	ld.shared.u32 	%r156, [%r163+65536];
	ld.shared.u32 	%r157, [%r163+49152];
	// begin inline asm
	{.reg .b16 low,high;
 mov.b32 {low,high}, %r156;
 mov.b16 %rs1, low;}
	// end inline asm
	// begin inline asm
	{ cvt.f32.bf16 %f247, %rs1;}

	// end inline asm
	// begin inline asm
	{.reg .b16 low,high;
 mov.b32 {low,high}, %r157;
 mov.b16 %rs3, low;}
	// end inline asm
	// begin inline asm
	{ cvt.f32.bf16 %f248, %rs3;}

	// end inline asm
	fma.rn.f32 	%f251, %f247, %f248, %f532;
	// begin inline asm
	{.reg .b16 low,high;
 mov.b32 {low,high}, %r156;
 mov.b16 %rs5, high;}
	// end inline asm
	// begin inline asm
	{ cvt.f32.bf16 %f249, %rs5;}

	// end inline asm
	// begin inline asm
	{.reg .b16 low,high;
 mov.b32 {low,high}, %r157;
 mov.b16 %rs7, high;}
	// end inline asm
	// begin inline asm
	{ cvt.f32.bf16 %f250, %rs7;}

	// end inline asm
	fma.rn.f32 	%f532, %f249, %f250, %f251;
	add.s32 	%r29, %r760, 64;
	setp.lt.u32 	%p8, %r760, 64;
	mov.u32 	%r760, %r29;
	@%p8 bra 	$L__BB5_12;
	setp.ne.s32 	%p9, %r3, 0;
	mov.b32 	%r164, %f532;
	shfl.sync.down.b32	%r165|%p10, %r164, 16, 31, -1;
	mov.b32 	%f252, %r165;
	add.f32 	%f253, %f532, %f252;
	mov.b32 	%r166, %f253;
	shfl.sync.down.b32	%r167|%p11, %r166, 8, 31, -1;
	mov.b32 	%f254, %r167;
	add.f32 	%f255, %f253, %f254;
	mov.b32 	%r168, %f255;
	shfl.sync.down.b32	%r169|%p12, %r168, 4, 31, -1;
	mov.b32 	%f256, %r169;
	add.f32 	%f257, %f255, %f256;
	mov.b32 	%r170, %f257;
	shfl.sync.down.b32	%r171|%p13, %r170, 2, 31, -1;
	mov.b32 	%f258, %r171;
	add.f32 	%f259, %f257, %f258;
	mov.b32 	%r172, %f259;
	shfl.sync.down.b32	%r173|%p14, %r172, 1, 31, -1;
	mov.b32 	%f260, %r173;
	add.f32 	%f3, %f259, %f260;
	@%p9 bra 	$L__BB5_15;
	shl.b32 	%r174, %r759, 2;
	add.s32 	%r176, %r153, %r174;
	st.shared.f32 	[%r176+131328], %f3;
$L__BB5_15:
	add.s32 	%r759, %r759, 8;
	setp.lt.s32 	%p15, %r759, %r7;
	@%p15 bra 	$L__BB5_11;
$L__BB5_16:
	bar.sync 	0;
	setp.lt.s32 	%p16, %r136, 1;
	@%p16 bra 	$L__BB5_108;
	add.s32 	%r178, %r7, 15;
	shr.s32 	%r179, %r178, 31;
	shr.u32 	%r180, %r179, 28;
	add.s32 	%r181, %r178, %r180;
	shr.s32 	%r31, %r181, 4;
	shl.b32 	%r182, %r785, 10;
	add.s32 	%r32, %r153, %r182;
	and.b32  	%r184, %r1, 15;
	max.s32 	%r185, %r31, 1;
	shl.b32 	%r33, %r785, 4;
	or.b32  	%r34, %r33, %r184;
	and.b32  	%r35, %r185, 3;
	and.b32  	%r36, %r185, 12;
	cvta.to.global.u64 	%rd6, %rd11;
	cvta.to.global.u64 	%rd7, %rd12;
	mov.b32 	%r761, 0;
$L__BB5_18:
	shl.b32 	%r41, %r761, 6;
	sub.s32 	%r42, %r136, %r41;
	min.s32 	%r43, %r42, 64;
	setp.ge.s32 	%p17, %r785, %r43;
	@%p17 bra 	$L__BB5_23;
	mov.u32 	%r762, %r785;
$L__BB5_20:
	shl.b32 	%r763, %r3, 1;
	add.s32 	%r186, %r41, %r762;
	shl.b32 	%r46, %r186, 7;
	shl.b32 	%r47, %r762, 7;
$L__BB5_21:
	add.s32 	%r187, %r46, %r763;
	add.s32 	%r188, %r763, %r47;
	shl.b32 	%r189, %r188, 1;
	mov.u32 	%r190, smem_raw;
	add.s32 	%r191, %r190, %r189;
	mul.wide.u32 	%rd26, %r187, 2;
	add.s64 	%rd27, %rd6, %rd26;
	ld.global.nc.u32 	%r192, [%rd27];
	st.shared.u32 	[%r191+16384], %r192;
	add.s64 	%rd28, %rd7, %rd26;
	ld.global.nc.u32 	%r193, [%rd28];
	st.shared.u32 	[%r191+32768], %r193;
	add.s32 	%r49, %r763, 64;
	setp.lt.u32 	%p18, %r763, 64;
	mov.u32 	%r763, %r49;
	@%p18 bra 	$L__BB5_21;
	add.s32 	%r762, %r762, 8;
	setp.lt.s32 	%p19, %r762, %r43;
	@%p19 bra 	$L__BB5_20;
$L__BB5_23:
	bar.sync 	0;
	add.s32 	%r194, %r43, 15;
	shr.s32 	%r195, %r194, 31;
	shr.u32 	%r196, %r195, 28;
	add.s32 	%r197, %r194, %r196;
	shr.s32 	%r51, %r197, 4;
	mul.lo.s32 	%r52, %r51, %r31;
	setp.ge.s32 	%p20, %r785, %r52;
	@%p20 bra 	$L__BB5_26;
	mov.u32 	%r764, %r785;
$L__BB5_25:
	div.s32 	%r198, %r764, %r51;
	mul.lo.s32 	%r199, %r198, %r51;
	sub.s32 	%r200, %r764, %r199;
	shl.b32 	%r201, %r200, 11;
	shl.b32 	%r202, %r198, 11;
	mul.wide.s32 	%rd29, %r202, 2;
	mov.u32 	%r203, smem_raw;
	cvt.u64.u32 	%rd30, %r203;
	cvta.shared.u64 	%rd31, %rd30;
	add.s64 	%rd32, %rd31, %rd29;
	mov.b32 	%r204, 128;
	wmma.load.a.sync.aligned.row.m16n16k16.bf16 	{%r205, %r206, %r207, %r208}, [%rd32], %r204;
	mul.wide.u32 	%rd33, %r201, 2;
	add.s64 	%rd34, %rd31, %rd33;
	wmma.load.b.sync.aligned.col.m16n16k16.bf16 	{%r209, %r210, %r211, %r212}, [%rd34+16384], %r204;
	mov.f32 	%f261, 0f00000000;
	wmma.mma.sync.aligned.row.col.m16n16k16.f32.bf16.bf16.f32 {%f262, %f263, %f264, %f265, %f266, %f267, %f268, %f269}, {%r205, %r206, %r207, %r208}, {%r209, %r210, %r211, %r212}, {%f261, %f261, %f261, %f261, %f261, %f261, %f261, %f261};
	wmma.load.a.sync.aligned.row.m16n16k16.bf16 	{%r213, %r214, %r215, %r216}, [%rd32+32], %r204;
	wmma.load.b.sync.aligned.col.m16n16k16.bf16 	{%r217, %r218, %r219, %r220}, [%rd34+16416], %r204;
	wmma.mma.sync.aligned.row.col.m16n16k16.f32.bf16.bf16.f32 {%f270, %f271, %f272, %f273, %f274, %f275, %f276, %f277}, {%r213, %r214, %r215, %r216}, {%r217, %r218, %r219, %r220}, {%f262, %f263, %f264, %f265, %f266, %f267, %f268, %f269};
	wmma.load.a.sync.aligned.row.m16n16k16.bf16 	{%r221, %r222, %r223, %r224}, [%rd32+64], %r204;
	wmma.load.b.sync.aligned.col.m16n16k16.bf16 	{%r225, %r226, %r227, %r228}, [%rd34+16448], %r204;
	wmma.mma.sync.aligned.row.col.m16n16k16.f32.bf16.bf16.f32 {%f278, %f279, %f280, %f281, %f282, %f283, %f284, %f285}, {%r221, %r222, %r223, %r224}, {%r225, %r226, %r227, %r228}, {%f270, %f271, %f272, %f273, %f274, %f275, %f276, %f277};
	wmma.load.a.sync.aligned.row.m16n16k16.bf16 	{%r229, %r230, %r231, %r232}, [%rd32+96], %r204;
	wmma.load.b.sync.aligned.col.m16n16k16.bf16 	{%r233, %r234, %r235, %r236}, [%rd34+16480], %r204;
	wmma.mma.sync.aligned.row.col.m16n16k16.f32.bf16.bf16.f32 {%f286, %f287, %f288, %f289, %f290, %f291, %f292, %f293}, {%r229, %r230, %r231, %r232}, {%r233, %r234, %r235, %r236}, {%f278, %f279, %f280, %f281, %f282, %f283, %f284, %f285};
	wmma.load.a.sync.aligned.row.m16n16k16.bf16 	{%r237, %r238, %r239, %r240}, [%rd32+128], %r204;
	wmma.load.b.sync.aligned.col.m16n16k16.bf16 	{%r241, %r242, %r243, %r244}, [%rd34+16512], %r204;
	wmma.mma.sync.aligned.row.col.m16n16k16.f32.bf16.bf16.f32 {%f294, %f295, %f296, %f297, %f298, %f299, %f300, %f301}, {%r237, %r238, %r239, %r240}, {%r241, %r242, %r243, %r244}, {%f286, %f287, %f288, %f289, %f290, %f291, %f292, %f293};
	wmma.load.a.sync.aligned.row.m16n16k16.bf16 	{%r245, %r246, %r247, %r248}, [%rd32+160], %r204;
	wmma.load.b.sync.aligned.col.m16n16k16.bf16 	{%r249, %r250, %r251, %r252}, [%rd34+16544], %r204;
	wmma.mma.sync.aligned.row.col.m16n16k16.f32.bf16.bf16.f32 {%f302, %f303, %f304, %f305, %f306, %f307, %f308, %f309}, {%r245, %r246, %r247, %r248}, {%r249, %r250, %r251, %r252}, {%f294, %f295, %f296, %f297, %f298, %f299, %f300, %f301};
	wmma.load.a.sync.aligned.row.m16n16k16.bf16 	{%r253, %r254, %r255, %r256}, [%rd32+192], %r204;
	wmma.load.b.sync.aligned.col.m16n16k16.bf16 	{%r257, %r258, %r259, %r260}, [%rd34+16576], %r204;
	wmma.mma.sync.aligned.row.col.m16n16k16.f32.bf16.bf16.f32 {%f310, %f311, %f312, %f313, %f314, %f315, %f316, %f317}, {%r253, %r254, %r255, %r256}, {%r257, %r258, %r259, %r260}, {%f302, %f303, %f304, %f305, %f306, %f307, %f308, %f309};
	wmma.load.a.sync.aligned.row.m16n16k16.bf16 	{%r261, %r262, %r263, %r264}, [%rd32+224], %r204;
	wmma.load.b.sync.aligned.col.m16n16k16.bf16 	{%r265, %r266, %r267, %r268}, [%rd34+16608], %r204;
	wmma.mma.sync.aligned.row.col.m16n16k16.f32.bf16.bf16.f32 {%f318, %f319, %f320, %f321, %f322, %f323, %f324, %f325}, {%r261, %r262, %r263, %r264}, {%r265, %r266, %r267, %r268}, {%f310, %f311, %f312, %f313, %f314, %f315, %f316, %f317};
	shl.b32 	%r269, %r198, 10;
	shl.b32 	%r270, %r200, 4;
	add.s32 	%r271, %r269, %r270;
	shl.b32 	%r272, %r271, 2;
	add.s32 	%r273, %r203, %r272;
	add.s32 	%r274, %r273, 81920;
	mov.b32 	%r275, 64;
	wmma.store.d.sync.aligned.row.m16n16k16.shared.f32 	[%r274], {%f318, %f319, %f320, %f321, %f322, %f323, %f324, %f325}, %r275;
	add.s32 	%r764, %r764, 8;
	setp.lt.s32 	%p21, %r764, %r52;
	@%p21 bra 	$L__BB5_25;
$L__BB5_26:
	bar.sync 	0;
	mul.lo.s32 	%r55, %r43, %r7;
	setp.ge.s32 	%p22, %r1, %r55;
	@%p22 bra 	$L__BB5_29;
	mov.u32 	%r765, %r1;
$L__BB5_28:
	ld.param.f32 	%f530, [_Z25kernel_full_backward_tileILi64ELi64ELi128ELi8EEvPK13__nv_bfloat16S2_S2_S2_S2_PKfPS0_PfS6_iif_param_11];
	div.s32 	%r276, %r765, %r43;
	mul.lo.s32 	%r277, %r276, %r43;
	sub.s32 	%r278, %r765, %r277;
	shl.b32 	%r279, %r276, 6;
	add.s32 	%r280, %r279, %r278;
	shl.b32 	%r281, %r280, 2;
	mov.u32 	%r282, smem_raw;
	add.s32 	%r283, %r282, %r281;
	ld.shared.f32 	%f326, [%r283+81920];
	mul.f32 	%f327, %f530, %f326;
	shl.b32 	%r284, %r276, 2;
	add.s32 	%r285, %r282, %r284;
	ld.shared.f32 	%f328, [%r285+131072];
	sub.f32 	%f329, %f327, %f328;
	fma.rn.f32 	%f330, %f329, 0f3BBB989D, 0f3F000000;
	cvt.sat.f32.f32 	%f331, %f330;
	mov.f32 	%f332, 0f4B400001;
	mov.f32 	%f333, 0f437C0000;
	fma.rm.f32 	%f334, %f331, %f333, %f332;
	add.f32 	%f335, %f334, 0fCB40007F;
	neg.f32 	%f336, %f335;
	fma.rn.f32 	%f337, %f329, 0f3FB8AA3B, %f336;
	fma.rn.f32 	%f338, %f329, 0f32A57060, %f337;
	mov.b32 	%r286, %f334;
	shl.b32 	%r287, %r286, 23;
	mov.b32 	%f339, %r287;
	ex2.approx.ftz.f32 	%f340, %f338;
	mul.f32 	%f341, %f340, %f339;
	st.shared.f32 	[%r283+98304], %f341;
	add.s32 	%r765, %r765, 256;
	setp.lt.s32 	%p23, %r765, %r55;
	@%p23 bra 	$L__BB5_28;
$L__BB5_29:
	setp.ge.s32 	%p24, %r785, %r52;
	bar.sync 	0;
	@%p24 bra 	$L__BB5_32;
	mov.u32 	%r766, %r785;
$L__BB5_31:
	div.s32 	%r288, %r766, %r51;
	mul.lo.s32 	%r289, %r288, %r51;
	sub.s32 	%r290, %r766, %r289;
	shl.b32 	%r291, %r290, 11;
	shl.b32 	%r292, %r288, 11;
	mul.wide.s32 	%rd35, %r292, 2;
	mov.u32 	%r293, smem_raw;
	cvt.u64.u32 	%rd36, %r293;
	cvta.shared.u64 	%rd37, %rd36;
	add.s64 	%rd38, %rd37, %rd35;
	mov.b32 	%r294, 128;
	wmma.load.a.sync.aligned.row.m16n16k16.bf16 	{%r295, %r296, %r297, %r298}, [%rd38+49152], %r294;
	mul.wide.u32 	%rd39, %r291, 2;
	add.s64 	%rd40, %rd37, %rd39;
	wmma.load.b.sync.aligned.col.m16n16k16.bf16 	{%r299, %r300, %r301, %r302}, [%rd40+32768], %r294;
	mov.f32 	%f342, 0f00000000;
	wmma.mma.sync.aligned.row.col.m16n16k16.f32.bf16.bf16.f32 {%f343, %f344, %f345, %f346, %f347, %f348, %f349, %f350}, {%r295, %r296, %r297, %r298}, {%r299, %r300, %r301, %r302}, {%f342, %f342, %f342, %f342, %f342, %f342, %f342, %f342};
	wmma.load.a.sync.aligned.row.m16n16k16.bf16 	{%r303, %r304, %r305, %r306}, [%rd38+49184], %r294;
	wmma.load.b.sync.aligned.col.m16n16k16.bf16 	{%r307, %r308, %r309, %r310}, [%rd40+32800], %r294;
	wmma.mma.sync.aligned.row.col.m16n16k16.f32.bf16.bf16.f32 {%f351, %f352, %f353, %f354, %f355, %f356, %f357, %f358}, {%r303, %r304, %r305, %r306}, {%r307, %r308, %r309, %r310}, {%f343, %f344, %f345, %f346, %f347, %f348, %f349, %f350};
	wmma.load.a.sync.aligned.row.m16n16k16.bf16 	{%r311, %r312, %r313, %r314}, [%rd38+49216], %r294;
	wmma.load.b.sync.aligned.col.m16n16k16.bf16 	{%r315, %r316, %r317, %r318}, [%rd40+32832], %r294;
	wmma.mma.sync.aligned.row.col.m16n16k16.f32.bf16.bf16.f32 {%f359, %f360, %f361, %f362, %f363, %f364, %f365, %f366}, {%r311, %r312, %r313, %r314}, {%r315, %r316, %r317, %r318}, {%f351, %f352, %f353, %f354, %f355, %f356, %f357, %f358};
	wmma.load.a.sync.aligned.row.m16n16k16.bf16 	{%r319, %r320, %r321, %r322}, [%rd38+49248], %r294;
	wmma.load.b.sync.aligned.col.m16n16k16.bf16 	{%r323, %r324, %r325, %r326}, [%rd40+32864], %r294;
	wmma.mma.sync.aligned.row.col.m16n16k16.f32.bf16.bf16.f32 {%f367, %f368, %f369, %f370, %f371, %f372, %f373, %f374}, {%r319, %r320, %r321, %r322}, {%r323, %r324, %r325, %r326}, {%f359, %f360, %f361, %f362, %f363, %f364, %f365, %f366};
	wmma.load.a.sync.aligned.row.m16n16k16.bf16 	{%r327, %r328, %r329, %r330}, [%rd38+49280], %r294;
	wmma.load.b.sync.aligned.col.m16n16k16.bf16 	{%r331, %r332, %r333, %r334}, [%rd40+32896], %r294;
	wmma.mma.sync.aligned.row.col.m16n16k16.f32.bf16.bf16.f32 {%f375, %f376, %f377, %f378, %f379, %f380, %f381, %f382}, {%r327, %r328, %r329, %r330}, {%r331, %r332, %r333, %r334}, {%f367, %f368, %f369, %f370, %f371, %f372, %f373, %f374};
	wmma.load.a.sync.aligned.row.m16n16k16.bf16 	{%r335, %r336, %r337, %r338}, [%rd38+49312], %r294;
	wmma.load.b.sync.aligned.col.m16n16k16.bf16 	{%r339, %r340, %r341, %r342}, [%rd40+32928], %r294;
	wmma.mma.sync.aligned.row.col.m16n16k16.f32.bf16.bf16.f32 {%f383, %f384, %f385, %f386, %f387, %f388, %f389, %f390}, {%r335, %r336, %r337, %r338}, {%r339, %r340, %r341, %r342}, {%f375, %f376, %f377, %f378, %f379, %f380, %f381, %f382};
	wmma.load.a.sync.aligned.row.m16n16k16.bf16 	{%r343, %r344, %r345, %r346}, [%rd38+49344], %r294;
	wmma.load.b.sync.aligned.col.m16n16k16.bf16 	{%r347, %r348, %r349, %r350}, [%rd40+32960], %r294;
	wmma.mma.sync.aligned.row.col.m16n16k16.f32.bf16.bf16.f32 {%f391, %f392, %f393, %f394, %f395, %f396, %f397, %f398}, {%r343, %r344, %r345, %r346}, {%r347, %r348, %r349, %r350}, {%f383, %f384, %f385, %f386, %f387, %f388, %f389, %f390};
	wmma.load.a.sync.aligned.row.m16n16k16.bf16 	{%r351, %r352, %r353, %r354}, [%rd38+49376], %r294;
	wmma.load.b.sync.aligned.col.m16n16k16.bf16 	{%r355, %r356, %r357, %r358}, [%rd40+32992], %r294;
	wmma.mma.sync.aligned.row.col.m16n16k16.f32.bf16.bf16.f32 {%f399, %f400, %f401, %f402, %f403, %f404, %f405, %f406}, {%r351, %r352, %r353, %r354}, {%r355, %r356, %r357, %r358}, {%f391, %f392, %f393, %f394, %f395, %f396, %f397, %f398};
	shl.b32 	%r359, %r288, 10;
	shl.b32 	%r360, %r290, 4;
	add.s32 	%r361, %r359, %r360;
	shl.b32 	%r362, %r361, 2;
	add.s32 	%r363, %r293, %r362;
	add.s32 	%r364, %r363, 114688;
	mov.b32 	%r365, 64;
	wmma.store.d.sync.aligned.row.m16n16k16.shared.f32 	[%r364], {%f399, %f400, %f401, %f402, %f403, %f404, %f405, %f406}, %r365;
	add.s32 	%r766, %r766, 8;
	setp.lt.s32 	%p25, %r766, %r52;
	@%p25 bra 	$L__BB5_31;
$L__BB5_32:
	setp.ge.s32 	%p26, %r1, %r55;
	bar.sync 	0;
	@%p26 bra 	$L__BB5_35;
	mov.u32 	%r767, %r1;
$L__BB5_34:
	ld.param.f32 	%f531, [_Z25kernel_full_backward_tileILi64ELi64ELi128ELi8EEvPK13__nv_bfloat16S2_S2_S2_S2_PKfPS0_PfS6_iif_param_11];
	div.s32 	%r366, %r767, %r43;
	shl.b32 	%r367, %r366, 6;
	mul.lo.s32 	%r368, %r366, %r43;
	sub.s32 	%r369, %r767, %r368;
	add.s32 	%r370, %r367, %r369;
	shl.b32 	%r371, %r370, 2;
	mov.u32 	%r372, smem_raw;
	add.s32 	%r373, %r372, %r371;
	ld.shared.f32 	%f407, [%r373+114688];
	ld.shared.f32 	%f408, [%r373+98304];
	shl.b32 	%r374, %r366, 2;
	add.s32 	%r375, %r372, %r374;
	ld.shared.f32 	%f409, [%r375+131328];
	sub.f32 	%f410, %f407, %f409;
	mul.f32 	%f411, %f408, %f410;
	mul.f32 	%f412, %f531, %f411;
	st.shared.f32 	[%r373+114688], %f412;
	add.s32 	%r767, %r767, 256;
	setp.lt.s32 	%p27, %r767, %r55;
	@%p27 bra 	$L__BB5_34;
$L__BB5_35:
	setp.ge.s32 	%p28, %r1, %r55;
	bar.sync 	0;
	@%p28 bra 	$L__BB5_38;
	mov.u32 	%r768, %r1;
$L__BB5_37:
	shl.b32 	%r376, %r768, 2;
	mov.u32 	%r377, smem_raw;
	add.s32 	%r378, %r377, %r376;
	ld.shared.f32 	%f413, [%r378+114688];
	// begin inline asm
	{  cvt.rn.bf16.f32 %rs9, %f413;}

	// end inline asm
	shl.b32 	%r379, %r768, 1;
	add.s32 	%r380, %r377, %r379;
	st.shared.u16 	[%r380+172544], %rs9;
	add.s32 	%r768, %r768, 256;
	setp.lt.s32 	%p29, %r768, %r55;
	@%p29 bra 	$L__BB5_37;
$L__BB5_38:
	shl.b32 	%r381, %r31, 3;
	setp.ge.s32 	%p30, %r785, %r381;
	bar.sync 	0;
	@%p30 bra 	$L__BB5_59;
	max.s32 	%r382, %r51, 1;
	and.b32  	%r64, %r382, 3;
	and.b32  	%r65, %r382, 12;
	mov.u32 	%r769, %r785;
$L__BB5_40:
	setp.lt.s32 	%p31, %r42, 1;
	shr.u32 	%r67, %r769, 3;
	mov.f32 	%f557, 0f00000000;
	mov.f32 	%f558, %f557;
	mov.f32 	%f559, %f557;
	mov.f32 	%f560, %f557;
	mov.f32 	%f561, %f557;
	mov.f32 	%f562, %f557;
	mov.f32 	%f563, %f557;
	mov.f32 	%f564, %f557;
	@%p31 bra 	$L__BB5_48;
	setp.lt.s32 	%p32, %r42, 49;
	shl.b32 	%r68, %r67, 10;
	mov.b32 	%r771, 0;
	mov.f32 	%f557, 0f00000000;
	@%p32 bra 	$L__BB5_44;
	mov.b32 	%r770, 0;
	mov.f32 	%f557, 0f00000000;
	mov.f32 	%f558, %f557;
	mov.f32 	%f559, %f557;
	mov.f32 	%f560, %f557;
	mov.f32 	%f561, %f557;
	mov.f32 	%f562, %f557;
	mov.f32 	%f563, %f557;
	mov.f32 	%f564, %f557;
$L__BB5_43:
	shl.b32 	%r385, %r770, 4;
	add.s32 	%r386, %r68, %r385;
	mul.wide.u32 	%rd41, %r386, 2;
	mov.u32 	%r387, smem_raw;
	cvt.u64.u32 	%rd42, %r387;
	cvta.shared.u64 	%rd43, %rd42;
	add.s64 	%rd44, %rd43, 172544;
	add.s64 	%rd45, %rd44, %rd41;
	mov.b32 	%r388, 64;
	wmma.load.a.sync.aligned.row.m16n16k16.bf16 	{%r389, %r390, %r391, %r392}, [%rd45], %r388;
	shl.b32 	%r393, %r770, 11;
	or.b32  	%r394, %r393, %r33;
	mul.wide.u32 	%rd46, %r394, 2;
	add.s64 	%rd47, %rd43, 16384;
	add.s64 	%rd48, %rd47, %rd46;
	mov.b32 	%r395, 128;
	wmma.load.b.sync.aligned.row.m16n16k16.bf16 	{%r396, %r397, %r398, %r399}, [%rd48], %r395;
	wmma.mma.sync.aligned.row.row.m16n16k16.f32.bf16.bf16.f32 {%f418, %f419, %f420, %f421, %f422, %f423, %f424, %f425}, {%r389, %r390, %r391, %r392}, {%r396, %r397, %r398, %r399}, {%f564, %f563, %f562, %f561, %f560, %f559, %f558, %f557};
	add.s32 	%r400, %r386, 16;
	mul.wide.u32 	%rd49, %r400, 2;
	add.s64 	%rd50, %rd44, %rd49;
	wmma.load.a.sync.aligned.row.m16n16k16.bf16 	{%r401, %r402, %r403, %r404}, [%rd50], %r388;
	add.s32 	%r405, %r394, 2048;
	mul.wide.u32 	%rd51, %r405, 2;
	add.s64 	%rd52, %rd47, %rd51;
	wmma.load.b.sync.aligned.row.m16n16k16.bf16 	{%r406, %r407, %r408, %r409}, [%rd52], %r395;
	wmma.mma.sync.aligned.row.row.m16n16k16.f32.bf16.bf16.f32 {%f426, %f427, %f428, %f429, %f430, %f431, %f432, %f433}, {%r401, %r402, %r403, %r404}, {%r406, %r407, %r408, %r409}, {%f418, %f419, %f420, %f421, %f422, %f423, %f424, %f425};
	add.s32 	%r410, %r386, 32;
	mul.wide.u32 	%rd53, %r410, 2;
	add.s64 	%rd54, %rd44, %rd53;
	wmma.load.a.sync.aligned.row.m16n16k16.bf16 	{%r411, %r412, %r413, %r414}, [%rd54], %r388;
	add.s32 	%r415, %r394, 4096;
	mul.wide.u32 	%rd55, %r415, 2;
	add.s64 	%rd56, %rd47, %rd55;
	wmma.load.b.sync.aligned.row.m16n16k16.bf16 	{%r416, %r417, %r418, %r419}, [%rd56], %r395;
	wmma.mma.sync.aligned.row.row.m16n16k16.f32.bf16.bf16.f32 {%f434, %f435, %f436, %f437, %f438, %f439, %f440, %f441}, {%r411, %r412, %r413, %r414}, {%r416, %r417, %r418, %r419}, {%f426, %f427, %f428, %f429, %f430, %f431, %f432, %f433};
	add.s32 	%r420, %r386, 48;
	mul.wide.u32 	%rd57, %r420, 2;
	add.s64 	%rd58, %rd44, %rd57;
	wmma.load.a.sync.aligned.row.m16n16k16.bf16 	{%r421, %r422, %r423, %r424}, [%rd58], %r388;
	add.s32 	%r425, %r394, 6144;
	mul.wide.u32 	%rd59, %r425, 2;
	add.s64 	%rd60, %rd47, %rd59;
	wmma.load.b.sync.aligned.row.m16n16k16.bf16 	{%r426, %r427, %r428, %r429}, [%rd60], %r395;
	wmma.mma.sync.aligned.row.row.m16n16k16.f32.bf16.bf16.f32 {%f564, %f563, %f562, %f561, %f560, %f559, %f558, %f557}, {%r421, %r422, %r423, %r424}, {%r426, %r427, %r428, %r429}, {%f434, %f435, %f436, %f437, %f438, %f439, %f440, %f441};
	add.s32 	%r770, %r770, 4;
	setp.ne.s32 	%p33, %r770, %r65;
	mov.u32 	%r771, %r65;
	@%p33 bra 	$L__BB5_43;
$L__BB5_44:
	setp.eq.s32 	%p34, %r64, 0;
	@%p34 bra 	$L__BB5_48;
	setp.eq.s32 	%p35, %r64, 1;
	shl.b32 	%r430, %r771, 4;
	add.s32 	%r72, %r68, %r430;
	mul.wide.u32 	%rd61, %r72, 2;
	mov.u32 	%r431, smem_raw;
	cvt.u64.u32 	%rd62, %r431;
	cvta.shared.u64 	%rd63, %rd62;
	add.s64 	%rd64, %rd63, %rd61;
	mov.b32 	%r432, 64;
	wmma.load.a.sync.aligned.row.m16n16k16.bf16 	{%r433, %r434, %r435, %r436}, [%rd64+172544], %r432;
	shl.b32 	%r437, %r771, 11;
	or.b32  	%r73, %r437, %r33;
	mul.wide.u32 	%rd65, %r73, 2;
	add.s64 	%rd66, %rd63, %rd65;
	mov.b32 	%r438, 128;
	wmma.load.b.sync.aligned.row.m16n16k16.bf16 	{%r439, %r440, %r441, %r442}, [%rd66+16384], %r438;
	wmma.mma.sync.aligned.row.row.m16n16k16.f32.bf16.bf16.f32 {%f564, %f563, %f562, %f561, %f560, %f559, %f558, %f557}, {%r433, %r434, %r435, %r436}, {%r439, %r440, %r441, %r442}, {%f564, %f563, %f562, %f561, %f560, %f559, %f558, %f557};
	@%p35 bra 	$L__BB5_48;
	setp.eq.s32 	%p36, %r64, 2;
	add.s32 	%r443, %r72, 16;
	mul.wide.u32 	%rd67, %r443, 2;
	mov.u32 	%r444, smem_raw;
	cvt.u64.u32 	%rd68, %r444;
	cvta.shared.u64 	%rd69, %rd68;
	add.s64 	%rd70, %rd69, %rd67;
	mov.b32 	%r445, 64;
	wmma.load.a.sync.aligned.row.m16n16k16.bf16 	{%r446, %r447, %r448, %r449}, [%rd70+172544], %r445;
	add.s32 	%r450, %r73, 2048;
	mul.wide.u32 	%rd71, %r450, 2;
	add.s64 	%rd72, %rd69, %rd71;
	mov.b32 	%r451, 128;
	wmma.load.b.sync.aligned.row.m16n16k16.bf16 	{%r452, %r453, %r454, %r455}, [%rd72+16384], %r451;
	wmma.mma.sync.aligned.row.row.m16n16k16.f32.bf16.bf16.f32 {%f564, %f563, %f562, %f561, %f560, %f559, %f558, %f557}, {%r446, %r447, %r448, %r449}, {%r452, %r453, %r454, %r455}, {%f564, %f563, %f562, %f561, %f560, %f559, %f558, %f557};
	@%p36 bra 	$L__BB5_48;
	add.s32 	%r456, %r72, 32;
	mul.wide.u32 	%rd73, %r456, 2;
	mov.u32 	%r457, smem_raw;
	cvt.u64.u32 	%rd74, %r457;
	cvta.shared.u64 	%rd75, %rd74;
	add.s64 	%rd76, %rd75, %rd73;
	mov.b32 	%r458, 64;
	wmma.load.a.sync.aligned.row.m16n16k16.bf16 	{%r459, %r460, %r461, %r462}, [%rd76+172544], %r458;
	add.s32 	%r463, %r73, 4096;
	mul.wide.u32 	%rd77, %r463, 2;
	add.s64 	%rd78, %rd75, %rd77;
	mov.b32 	%r464, 128;
	wmma.load.b.sync.aligned.row.m16n16k16.bf16 	{%r465, %r466, %r467, %r468}, [%rd78+16384], %r464;
	wmma.mma.sync.aligned.row.row.m16n16k16.f32.bf16.bf16.f32 {%f564, %f563, %f562, %f561, %f560, %f559, %f558, %f557}, {%r459, %r460, %r461, %r462}, {%r465, %r466, %r467, %r468}, {%f564, %f563, %f562, %f561, %f560, %f559, %f558, %f557};
$L__BB5_48:
	add.s32 	%r469, %r32, 164352;
	mov.b32 	%r470, 16;
	wmma.store.d.sync.aligned.row.m16n16k16.shared.f32 	[%r469], {%f564, %f563, %f562, %f561, %f560, %f559, %f558, %f557}, %r470;
	bar.warp.sync 	-1;
	shl.b32 	%r471, %r769, 1;
	and.b32  	%r74, %r471, -16;
	mov.u32 	%r772, %r3;
$L__BB5_49:
	shr.u32 	%r472, %r772, 4;
	add.s32 	%r76, %r472, %r74;
	setp.ge.s32 	%p37, %r76, %r7;
	shl.b32 	%r473, %r772, 2;
	add.s32 	%r77, %r32, %r473;
	@%p37 bra 	$L__BB5_51;
	ld.shared.f32 	%f442, [%r77+164352];
	shl.b32 	%r474, %r34, 2;
	shl.b32 	%r475, %r76, 9;
	or.b32  	%r476, %r475, %r474;
	mov.u32 	%r477, smem_raw;
	add.s32 	%r478, %r477, %r476;
	ld.shared.f32 	%f443, [%r478+131584];
	add.f32 	%f444, %f442, %f443;
	st.shared.f32 	[%r478+131584], %f444;
$L__BB5_51:
	add.s32 	%r479, %r772, 32;
	shr.u32 	%r480, %r479, 4;
	add.s32 	%r78, %r480, %r74;
	setp.ge.s32 	%p38, %r78, %r7;
	@%p38 bra 	$L__BB5_53;
	ld.shared.f32 	%f445, [%r77+164480];
	shl.b32 	%r481, %r34, 2;
	shl.b32 	%r482, %r78, 9;
	or.b32  	%r483, %r482, %r481;
	mov.u32 	%r484, smem_raw;
	add.s32 	%r485, %r484, %r483;
	ld.shared.f32 	%f446, [%r485+131584];
	add.f32 	%f447, %f445, %f446;
	st.shared.f32 	[%r485+131584], %f447;
$L__BB5_53:
	add.s32 	%r486, %r772, 64;
	shr.u32 	%r487, %r486, 4;
	add.s32 	%r79, %r487, %r74;
	setp.ge.s32 	%p39, %r79, %r7;
	@%p39 bra 	$L__BB5_55;
	ld.shared.f32 	%f448, [%r77+164608];
	shl.b32 	%r488, %r34, 2;
	shl.b32 	%r489, %r79, 9;
	or.b32  	%r490, %r489, %r488;
	mov.u32 	%r491, smem_raw;
	add.s32 	%r492, %r491, %r490;
	ld.shared.f32 	%f449, [%r492+131584];
	add.f32 	%f450, %f448, %f449;
	st.shared.f32 	[%r492+131584], %f450;
$L__BB5_55:
	add.s32 	%r493, %r772, 96;
	shr.u32 	%r494, %r493, 4;
	add.s32 	%r80, %r494, %r74;
	setp.ge.s32 	%p40, %r80, %r7;
	@%p40 bra 	$L__BB5_57;
	ld.shared.f32 	%f451, [%r77+164736];
	shl.b32 	%r495, %r34, 2;
	shl.b32 	%r496, %r80, 9;
	or.b32  	%r497, %r496, %r495;
	mov.u32 	%r498, smem_raw;
	add.s32 	%r499, %r498, %r497;
	ld.shared.f32 	%f452, [%r499+131584];
	add.f32 	%f453, %f451, %f452;
	st.shared.f32 	[%r499+131584], %f453;
$L__BB5_57:
	add.s32 	%r81, %r772, 128;
	setp.lt.u32 	%p41, %r772, 128;
	mov.u32 	%r772, %r81;
	@%p41 bra 	$L__BB5_49;
	bar.warp.sync 	-1;
	add.s32 	%r769, %r769, 8;
	shl.b32 	%r500, %r31, 3;
	setp.lt.s32 	%p42, %r769, %r500;
	@%p42 bra 	$L__BB5_40;
$L__BB5_59:
	setp.ge.s32 	%p43, %r1, %r55;
	bar.sync 	0;
	@%p43 bra 	$L__BB5_62;
	mov.u32 	%r773, %r1;
$L__BB5_61:
	div.s32 	%r501, %r773, %r43;
	mul.lo.s32 	%r502, %r501, %r43;
	sub.s32 	%r503, %r773, %r502;
	shl.b32 	%r504, %r501, 6;
	add.s32 	%r505, %r504, %r503;
	shl.b32 	%r506, %r505, 2;
	mov.u32 	%r507, smem_raw;
	add.s32 	%r508, %r507, %r506;
	ld.shared.f32 	%f454, [%r508+114688];
	// begin inline asm
	{  cvt.rn.bf16.f32 %rs10, %f454;}

	// end inline asm
	shl.b32 	%r509, %r503, 6;
	add.s32 	%r510, %r509, %r501;
	shl.b32 	%r511, %r510, 1;
	add.s32 	%r512, %r507, %r511;
	st.shared.u16 	[%r512+172544], %rs10;
	add.s32 	%r773, %r773, 256;
	setp.lt.s32 	%p44, %r773, %r55;
	@%p44 bra 	$L__BB5_61;
$L__BB5_62:
	bar.sync 	0;
	shl.b32 	%r85, %r51, 3;
	setp.ge.s32 	%p45, %r785, %r85;
	@%p45 bra 	$L__BB5_83;
	mov.u32 	%r774, %r785;
$L__BB5_64:
	setp.lt.s32 	%p46, %r6, 1;
	shr.u32 	%r87, %r774, 3;
	mov.f32 	%f589, 0f00000000;
	mov.f32 	%f590, %f589;
	mov.f32 	%f591, %f589;
	mov.f32 	%f592, %f589;
	mov.f32 	%f593, %f589;
	mov.f32 	%f594, %f589;
	mov.f32 	%f595, %f589;
	mov.f32 	%f596, %f589;
	@%p46 bra 	$L__BB5_72;
	setp.lt.s32 	%p47, %r6, 49;
	shl.b32 	%r88, %r87, 10;
	mov.b32 	%r776, 0;
	mov.f32 	%f589, 0f00000000;
	@%p47 bra 	$L__BB5_68;
	mov.b32 	%r775, 0;
	mov.f32 	%f589, 0f00000000;
	mov.f32 	%f590, %f589;
	mov.f32 	%f591, %f589;
	mov.f32 	%f592, %f589;
	mov.f32 	%f593, %f589;
	mov.f32 	%f594, %f589;
	mov.f32 	%f595, %f589;
	mov.f32 	%f596, %f589;
$L__BB5_67:
	shl.b32 	%r515, %r775, 4;
	add.s32 	%r516, %r88, %r515;
	mul.wide.u32 	%rd79, %r516, 2;
	mov.u32 	%r517, smem_raw;
	cvt.u64.u32 	%rd80, %r517;
	cvta.shared.u64 	%rd81, %rd80;
	add.s64 	%rd82, %rd81, 172544;
	add.s64 	%rd83, %rd82, %rd79;
	mov.b32 	%r518, 64;
	wmma.load.a.sync.aligned.row.m16n16k16.bf16 	{%r519, %r520, %r521, %r522}, [%rd83], %r518;
	shl.b32 	%r523, %r775, 11;
	or.b32  	%r524, %r523, %r33;
	mul.wide.u32 	%rd84, %r524, 2;
	add.s64 	%rd85, %rd81, %rd84;
	mov.b32 	%r525, 128;
	wmma.load.b.sync.aligned.row.m16n16k16.bf16 	{%r526, %r527, %r528, %r529}, [%rd85], %r525;
	wmma.mma.sync.aligned.row.row.m16n16k16.f32.bf16.bf16.f32 {%f459, %f460, %f461, %f462, %f463, %f464, %f465, %f466}, {%r519, %r520, %r521, %r522}, {%r526, %r527, %r528, %r529}, {%f596, %f595, %f594, %f593, %f592, %f591, %f590, %f589};
	add.s32 	%r530, %r516, 16;
	mul.wide.u32 	%rd86, %r530, 2;
	add.s64 	%rd87, %rd82, %rd86;
	wmma.load.a.sync.aligned.row.m16n16k16.bf16 	{%r531, %r532, %r533, %r534}, [%rd87], %r518;
	add.s32 	%r535, %r524, 2048;
	mul.wide.u32 	%rd88, %r535, 2;
	add.s64 	%rd89, %rd81, %rd88;
	wmma.load.b.sync.aligned.row.m16n16k16.bf16 	{%r536, %r537, %r538, %r539}, [%rd89], %r525;
	wmma.mma.sync.aligned.row.row.m16n16k16.f32.bf16.bf16.f32 {%f467, %f468, %f469, %f470, %f471, %f472, %f473, %f474}, {%r531, %r532, %r533, %r534}, {%r536, %r537, %r538, %r539}, {%f459, %f460, %f461, %f462, %f463, %f464, %f465, %f466};
	add.s32 	%r540, %r516, 32;
	mul.wide.u32 	%rd90, %r540, 2;
	add.s64 	%rd91, %rd82, %rd90;
	wmma.load.a.sync.aligned.row.m16n16k16.bf16 	{%r541, %r542, %r543, %r544}, [%rd91], %r518;
	add.s32 	%r545, %r524, 4096;
	mul.wide.u32 	%rd92, %r545, 2;
	add.s64 	%rd93, %rd81, %rd92;
	wmma.load.b.sync.aligned.row.m16n16k16.bf16 	{%r546, %r547, %r548, %r549}, [%rd93], %r525;
	wmma.mma.sync.aligned.row.row.m16n16k16.f32.bf16.bf16.f32 {%f475, %f476, %f477, %f478, %f479, %f480, %f481, %f482}, {%r541, %r542, %r543, %r544}, {%r546, %r547, %r548, %r549}, {%f467, %f468, %f469, %f470, %f471, %f472, %f473, %f474};
	add.s32 	%r550, %r516, 48;
	mul.wide.u32 	%rd94, %r550, 2;
	add.s64 	%rd95, %rd82, %rd94;
	wmma.load.a.sync.aligned.row.m16n16k16.bf16 	{%r551, %r552, %r553, %r554}, [%rd95], %r518;
	add.s32 	%r555, %r524, 6144;
	mul.wide.u32 	%rd96, %r555, 2;
	add.s64 	%rd97, %rd81, %rd96;
	wmma.load.b.sync.aligned.row.m16n16k16.bf16 	{%r556, %r557, %r558, %r559}, [%rd97], %r525;
	wmma.mma.sync.aligned.row.row.m16n16k16.f32.bf16.bf16.f32 {%f596, %f595, %f594, %f593, %f592, %f591, %f590, %f589}, {%r551, %r552, %r553, %r554}, {%r556, %r557, %r558, %r559}, {%f475, %f476, %f477, %f478, %f479, %f480, %f481, %f482};
	add.s32 	%r775, %r775, 4;
	setp.ne.s32 	%p48, %r775, %r36;
	mov.u32 	%r776, %r36;
	@%p48 bra 	$L__BB5_67;
$L__BB5_68:
	setp.eq.s32 	%p49, %r35, 0;
	@%p49 bra 	$L__BB5_72;
	setp.eq.s32 	%p50, %r35, 1;
	shl.b32 	%r560, %r776, 4;
	add.s32 	%r92, %r88, %r560;
	mul.wide.u32 	%rd98, %r92, 2;
	mov.u32 	%r561, smem_raw;
	cvt.u64.u32 	%rd99, %r561;
	cvta.shared.u64 	%rd100, %rd99;
	add.s64 	%rd101, %rd100, %rd98;
	mov.b32 	%r562, 64;
	wmma.load.a.sync.aligned.row.m16n16k16.bf16 	{%r563, %r564, %r565, %r566}, [%rd101+172544], %r562;
	shl.b32 	%r567, %r776, 11;
	or.b32  	%r568, %r567, %r33;
	mul.wide.u32 	%rd102, %r568, 2;
	add.s64 	%rd9, %rd100, %rd102;
	mov.b32 	%r569, 128;
	wmma.load.b.sync.aligned.row.m16n16k16.bf16 	{%r570, %r571, %r572, %r573}, [%rd9], %r569;
	wmma.mma.sync.aligned.row.row.m16n16k16.f32.bf16.bf16.f32 {%f596, %f595, %f594, %f593, %f592, %f591, %f590, %f589}, {%r563, %r564, %r565, %r566}, {%r570, %r571, %r572, %r573}, {%f596, %f595, %f594, %f593, %f592, %f591, %f590, %f589};
	@%p50 bra 	$L__BB5_72;
	setp.eq.s32 	%p51, %r35, 2;
	add.s32 	%r574, %r92, 16;
	mul.wide.u32 	%rd103, %r574, 2;
	mov.u32 	%r575, smem_raw;
	cvt.u64.u32 	%rd104, %r575;
	cvta.shared.u64 	%rd105, %rd104;
	add.s64 	%rd106, %rd105, %rd103;
	mov.b32 	%r576, 64;
	wmma.load.a.sync.aligned.row.m16n16k16.bf16 	{%r577, %r578, %r579, %r580}, [%rd106+172544], %r576;
	mov.b32 	%r581, 128;
	wmma.load.b.sync.aligned.row.m16n16k16.bf16 	{%r582, %r583, %r584, %r585}, [%rd9+4096], %r581;
	wmma.mma.sync.aligned.row.row.m16n16k16.f32.bf16.bf16.f32 {%f596, %f595, %f594, %f593, %f592, %f591, %f590, %f589}, {%r577, %r578, %r579, %r580}, {%r582, %r583, %r584, %r585}, {%f596, %f595, %f594, %f593, %f592, %f591, %f590, %f589};
	@%p51 bra 	$L__BB5_72;
	add.s32 	%r586, %r92, 32;
	mul.wide.u32 	%rd107, %r586, 2;
	mov.u32 	%r587, smem_raw;
	cvt.u64.u32 	%rd108, %r587;
	cvta.shared.u64 	%rd109, %rd108;
	add.s64 	%rd110, %rd109, %rd107;
	mov.b32 	%r588, 64;
	wmma.load.a.sync.aligned.row.m16n16k16.bf16 	{%r589, %r590, %r591, %r592}, [%rd110+172544], %r588;
	mov.b32 	%r593, 128;
	wmma.load.b.sync.aligned.row.m16n16k16.bf16 	{%r594, %r595, %r596, %r597}, [%rd9+8192], %r593;
	wmma.mma.sync.aligned.row.row.m16n16k16.f32.bf16.bf16.f32 {%f596, %f595, %f594, %f593, %f592, %f591, %f590, %f589}, {%r589, %r590, %r591, %r592}, {%r594, %r595, %r596, %r597}, {%f596, %f595, %f594, %f593, %f592, %f591, %f590, %f589};
$L__BB5_72:
	add.s32 	%r599, %r32, 164352;
	mov.b32 	%r600, 16;
	wmma.store.d.sync.aligned.row.m16n16k16.shared.f32 	[%r599], {%f596, %f595, %f594, %f593, %f592, %f591, %f590, %f589}, %r600;
	bar.warp.sync 	-1;
	shl.b32 	%r601, %r774, 1;
	and.b32  	%r93, %r601, -16;
	mov.b32 	%r778, 0;
	mov.u32 	%r777, %r3;
$L__BB5_73:
	.pragma "nounroll";
	shr.u32 	%r602, %r777, 4;
	add.s32 	%r96, %r602, %r93;
	setp.ge.s32 	%p52, %r96, %r43;
	shl.b32 	%r603, %r777, 2;
	add.s32 	%r97, %r32, %r603;
	@%p52 bra 	$L__BB5_75;
	add.s32 	%r604, %r41, %r96;
	shl.b32 	%r605, %r604, 7;
	or.b32  	%r606, %r605, %r34;
	mul.wide.u32 	%rd111, %r606, 4;
	add.s64 	%rd112, %rd1, %rd111;
	ld.shared.f32 	%f483, [%r97+164352];
	atom.global.add.f32 	%f484, [%rd112], %f483;
$L__BB5_75:
	add.s32 	%r607, %r777, 32;
	shr.u32 	%r608, %r607, 4;
	add.s32 	%r98, %r608, %r93;
	setp.ge.s32 	%p53, %r98, %r43;
	@%p53 bra 	$L__BB5_77;
	add.s32 	%r609, %r41, %r98;
	shl.b32 	%r610, %r609, 7;
	or.b32  	%r611, %r610, %r34;
	mul.wide.u32 	%rd113, %r611, 4;
	add.s64 	%rd114, %rd1, %rd113;
	ld.shared.f32 	%f485, [%r97+164480];
	atom.global.add.f32 	%f486, [%rd114], %f485;
$L__BB5_77:
	add.s32 	%r612, %r777, 64;
	shr.u32 	%r613, %r612, 4;
	add.s32 	%r99, %r613, %r93;
	setp.ge.s32 	%p54, %r99, %r43;
	@%p54 bra 	$L__BB5_79;
	add.s32 	%r614, %r41, %r99;
	shl.b32 	%r615, %r614, 7;
	or.b32  	%r616, %r615, %r34;
	mul.wide.u32 	%rd115, %r616, 4;
	add.s64 	%rd116, %rd1, %rd115;
	ld.shared.f32 	%f487, [%r97+164608];
	atom.global.add.f32 	%f488, [%rd116], %f487;
$L__BB5_79:
	add.s32 	%r617, %r777, 96;
	shr.u32 	%r618, %r617, 4;
	add.s32 	%r100, %r618, %r93;
	setp.ge.s32 	%p55, %r100, %r43;
	@%p55 bra 	$L__BB5_81;
	add.s32 	%r619, %r41, %r100;
	shl.b32 	%r620, %r619, 7;
	or.b32  	%r621, %r620, %r34;
	mul.wide.u32 	%rd117, %r621, 4;
	add.s64 	%rd118, %rd1, %rd117;
	ld.shared.f32 	%f489, [%r97+164736];
	atom.global.add.f32 	%f490, [%rd118], %f489;
$L__BB5_81:
	add.s32 	%r777, %r777, 128;
	add.s32 	%r778, %r778, 4;
	setp.ne.s32 	%p56, %r778, 8;
	@%p56 bra 	$L__BB5_73;
	bar.warp.sync 	-1;
	add.s32 	%r774, %r774, 8;
	setp.lt.s32 	%p57, %r774, %r85;
	@%p57 bra 	$L__BB5_64;
$L__BB5_83:
	setp.ge.s32 	%p58, %r1, %r55;
	bar.sync 	0;
	@%p58 bra 	$L__BB5_86;
	mov.u32 	%r779, %r1;
$L__BB5_85:
	div.s32 	%r622, %r779, %r43;
	mul.lo.s32 	%r623, %r622, %r43;
	sub.s32 	%r624, %r779, %r623;
	shl.b32 	%r625, %r622, 6;
	add.s32 	%r626, %r625, %r624;
	shl.b32 	%r627, %r626, 2;
	mov.u32 	%r628, smem_raw;
	add.s32 	%r629, %r628, %r627;
	ld.shared.f32 	%f491, [%r629+98304];
	// begin inline asm
	{  cvt.rn.bf16.f32 %rs11, %f491;}

	// end inline asm
	shl.b32 	%r630, %r624, 6;
	add.s32 	%r631, %r630, %r622;
	shl.b32 	%r632, %r631, 1;
	add.s32 	%r633, %r628, %r632;
	st.shared.u16 	[%r633+172544], %rs11;
	add.s32 	%r779, %r779, 256;
	setp.lt.s32 	%p59, %r779, %r55;
	@%p59 bra 	$L__BB5_85;
$L__BB5_86:
	setp.ge.s32 	%p60, %r785, %r85;
	bar.sync 	0;
	@%p60 bra 	$L__BB5_107;
	mov.u32 	%r780, %r785;
$L__BB5_88:
	setp.lt.s32 	%p61, %r6, 1;
	shr.u32 	%r107, %r780, 3;
	mov.f32 	%f621, 0f00000000;
	mov.f32 	%f622, %f621;
	mov.f32 	%f623, %f621;
	mov.f32 	%f624, %f621;
	mov.f32 	%f625, %f621;
	mov.f32 	%f626, %f621;
	mov.f32 	%f627, %f621;
	mov.f32 	%f628, %f621;
	@%p61 bra 	$L__BB5_96;
	setp.lt.s32 	%p62, %r6, 49;
	shl.b32 	%r108, %r107, 10;
	mov.b32 	%r782, 0;
	mov.f32 	%f621, 0f00000000;
	@%p62 bra 	$L__BB5_92;
	mov.b32 	%r781, 0;
	mov.f32 	%f621, 0f00000000;
	mov.f32 	%f622, %f621;
	mov.f32 	%f623, %f621;
	mov.f32 	%f624, %f621;
	mov.f32 	%f625, %f621;
	mov.f32 	%f626, %f621;
	mov.f32 	%f627, %f621;
	mov.f32 	%f628, %f621;
$L__BB5_91:
	shl.b32 	%r636, %r781, 4;
	add.s32 	%r637, %r108, %r636;
	mul.wide.u32 	%rd119, %r637, 2;
	mov.u32 	%r638, smem_raw;
	cvt.u64.u32 	%rd120, %r638;
	cvta.shared.u64 	%rd121, %rd120;
	add.s64 	%rd122, %rd121, 172544;
	add.s64 	%rd123, %rd122, %rd119;
	mov.b32 	%r639, 64;
	wmma.load.a.sync.aligned.row.m16n16k16.bf16 	{%r640, %r641, %r642, %r643}, [%rd123], %r639;
	shl.b32 	%r644, %r781, 11;
	or.b32  	%r645, %r644, %r33;
	mul.wide.u32 	%rd124, %r645, 2;
	add.s64 	%rd125, %rd121, 49152;
	add.s64 	%rd126, %rd125, %rd124;
	mov.b32 	%r646, 128;
	wmma.load.b.sync.aligned.row.m16n16k16.bf16 	{%r647, %r648, %r649, %r650}, [%rd126], %r646;
	wmma.mma.sync.aligned.row.row.m16n16k16.f32.bf16.bf16.f32 {%f496, %f497, %f498, %f499, %f500, %f501, %f502, %f503}, {%r640, %r641, %r642, %r643}, {%r647, %r648, %r649, %r650}, {%f628, %f627, %f626, %f625, %f624, %f623, %f622, %f621};
	add.s32 	%r651, %r637, 16;
	mul.wide.u32 	%rd127, %r651, 2;
	add.s64 	%rd128, %rd122, %rd127;
	wmma.load.a.sync.aligned.row.m16n16k16.bf16 	{%r652, %r653, %r654, %r655}, [%rd128], %r639;
	add.s32 	%r656, %r645, 2048;
	mul.wide.u32 	%rd129, %r656, 2;
	add.s64 	%rd130, %rd125, %rd129;
	wmma.load.b.sync.aligned.row.m16n16k16.bf16 	{%r657, %r658, %r659, %r660}, [%rd130], %r646;
	wmma.mma.sync.aligned.row.row.m16n16k16.f32.bf16.bf16.f32 {%f504, %f505, %f506, %f507, %f508, %f509, %f510, %f511}, {%r652, %r653, %r654, %r655}, {%r657, %r658, %r659, %r660}, {%f496, %f497, %f498, %f499, %f500, %f501, %f502, %f503};
	add.s32 	%r661, %r637, 32;
	mul.wide.u32 	%rd131, %r661, 2;
	add.s64 	%rd132, %rd122, %rd131;
	wmma.load.a.sync.aligned.row.m16n16k16.bf16 	{%r662, %r663, %r664, %r665}, [%rd132], %r639;
	add.s32 	%r666, %r645, 4096;
	mul.wide.u32 	%rd133, %r666, 2;
	add.s64 	%rd134, %rd125, %rd133;
	wmma.load.b.sync.aligned.row.m16n16k16.bf16 	{%r667, %r668, %r669, %r670}, [%rd134], %r646;
	wmma.mma.sync.aligned.row.row.m16n16k16.f32.bf16.bf16.f32 {%f512, %f513, %f514, %f515, %f516, %f517, %f518, %f519}, {%r662, %r663, %r664, %r665}, {%r667, %r668, %r669, %r670}, {%f504, %f505, %f506, %f507, %f508, %f509, %f510, %f511};
	add.s32 	%r671, %r637, 48;
	mul.wide.u32 	%rd135, %r671, 2;
	add.s64 	%rd136, %rd122, %rd135;
	wmma.load.a.sync.aligned.row.m16n16k16.bf16 	{%r672, %r673, %r674, %r675}, [%rd136], %r639;
	add.s32 	%r676, %r645, 6144;
	mul.wide.u32 	%rd137, %r676, 2;
	add.s64 	%rd138, %rd125, %rd137;
	wmma.load.b.sync.aligned.row.m16n16k16.bf16 	{%r677, %r678, %r679, %r680}, [%rd138], %r646;
	wmma.mma.sync.aligned.row.row.m16n16k16.f32.bf16.bf16.f32 {%f628, %f627, %f626, %f625, %f624, %f623, %f622, %f621}, {%r672, %r673, %r674, %r675}, {%r677, %r678, %r679, %r680}, {%f512, %f513, %f514, %f515, %f516, %f517, %f518, %f519};
	add.s32 	%r781, %r781, 4;
	setp.ne.s32 	%p63, %r781, %r36;
	mov.u32 	%r782, %r36;
	@%p63 bra 	$L__BB5_91;
$L__BB5_92:
	setp.eq.s32 	%p64, %r35, 0;
	@%p64 bra 	$L__BB5_96;
	setp.eq.s32 	%p65, %r35, 1;
	shl.b32 	%r681, %r782, 4;
	add.s32 	%r112, %r108, %r681;
	mul.wide.u32 	%rd139, %r112, 2;
	mov.u32 	%r682, smem_raw;
	cvt.u64.u32 	%rd140, %r682;
	cvta.shared.u64 	%rd141, %rd140;
	add.s64 	%rd142, %rd141, %rd139;
	mov.b32 	%r683, 64;
	wmma.load.a.sync.aligned.row.m16n16k16.bf16 	{%r684, %r685, %r686, %r687}, [%rd142+172544], %r683;
	shl.b32 	%r688, %r782, 11;
	or.b32  	%r113, %r688, %r33;
	mul.wide.u32 	%rd143, %r113, 2;
	add.s64 	%rd144, %rd141, %rd143;
	mov.b32 	%r689, 128;
	wmma.load.b.sync.aligned.row.m16n16k16.bf16 	{%r690, %r691, %r692, %r693}, [%rd144+49152], %r689;
	wmma.mma.sync.aligned.row.row.m16n16k16.f32.bf16.bf16.f32 {%f628, %f627, %f626, %f625, %f624, %f623, %f622, %f621}, {%r684, %r685, %r686, %r687}, {%r690, %r691, %r692, %r693}, {%f628, %f627, %f626, %f625, %f624, %f623, %f622, %f621};
	@%p65 bra 	$L__BB5_96;
	setp.eq.s32 	%p66, %r35, 2;
	add.s32 	%r694, %r112, 16;
	mul.wide.u32 	%rd145, %r694, 2;
	mov.u32 	%r695, smem_raw;
	cvt.u64.u32 	%rd146, %r695;
	cvta.shared.u64 	%rd147, %rd146;
	add.s64 	%rd148, %rd147, %rd145;
	mov.b32 	%r696, 64;
	wmma.load.a.sync.aligned.row.m16n16k16.bf16 	{%r697, %r698, %r699, %r700}, [%rd148+172544], %r696;
	add.s32 	%r701, %r113, 2048;
	mul.wide.u32 	%rd149, %r701, 2;
	add.s64 	%rd150, %rd147, %rd149;
	mov.b32 	%r702, 128;
	wmma.load.b.sync.aligned.row.m16n16k16.bf16 	{%r703, %r704, %r705, %r706}, [%rd150+49152], %r702;
	wmma.mma.sync.aligned.row.row.m16n16k16.f32.bf16.bf16.f32 {%f628, %f627, %f626, %f625, %f624, %f623, %f622, %f621}, {%r697, %r698, %r699, %r700}, {%r703, %r704, %r705, %r706}, {%f628, %f627, %f626, %f625, %f624, %f623, %f622, %f621};
	@%p66 bra 	$L__BB5_96;
	add.s32 	%r707, %r112, 32;
	mul.wide.u32 	%rd151, %r707, 2;
	mov.u32 	%r708, smem_raw;
	cvt.u64.u32 	%rd152, %r708;
	cvta.shared.u64 	%rd153, %rd152;
	add.s64 	%rd154, %rd153, %rd151;
	mov.b32 	%r709, 64;
	wmma.load.a.sync.aligned.row.m16n16k16.bf16 	{%r710, %r711, %r712, %r713}, [%rd154+172544], %r709;
	add.s32 	%r714, %r113, 4096;
	mul.wide.u32 	%rd155, %r714, 2;
	add.s64 	%rd156, %rd153, %rd155;
	mov.b32 	%r715, 128;
	wmma.load.b.sync.aligned.row.m16n16k16.bf16 	{%r716, %r717, %r718, %r719}, [%rd156+49152], %r715;
	wmma.mma.sync.aligned.row.row.m16n16k16.f32.bf16.bf16.f32 {%f628, %f627, %f626, %f625, %f624, %f623, %f622, %f621}, {%r710, %r711, %r712, %r713}, {%r716, %r717, %r718, %r719}, {%f628, %f627, %f626, %f625, %f624, %f623, %f622, %f621};
$L__BB5_96:
	add.s32 	%r721, %r32, 164352;
	mov.b32 	%r722, 16;
	wmma.store.d.sync.aligned.row.m16n16k16.shared.f32 	[%r721], {%f628, %f627, %f626, %f625, %f624, %f623, %f622, %f621}, %r722;
	bar.warp.sync 	-1;
	shl.b32 	%r723, %r780, 1;
	and.b32  	%r114, %r723, -16;
	mov.b32 	%r784, 0;
	mov.u32 	%r783, %r3;
$L__BB5_97:
	.pragma "nounroll";
	shr.u32 	%r724, %r783, 4;
	add.s32 	%r117, %r724, %r114;
	setp.ge.s32 	%p67, %r117, %r43;
	shl.b32 	%r725, %r783, 2;
	add.s32 	%r118, %r32, %r725;
	@%p67 bra 	$L__BB5_99;
	add.s32 	%r726, %r41, %r117;
	shl.b32 	%r727, %r726, 7;
	or.b32  	%r728, %r727, %r34;
	mul.wide.u32 	%rd157, %r728, 4;
	add.s64 	%rd158, %rd2, %rd157;
	ld.shared.f32 	%f520, [%r118+164352];
	atom.global.add.f32 	%f521, [%rd158], %f520;
$L__BB5_99:
	add.s32 	%r729, %r783, 32;
	shr.u32 	%r730, %r729, 4;
	add.s32 	%r119, %r730, %r114;
	setp.ge.s32 	%p68, %r119, %r43;
	@%p68 bra 	$L__BB5_101;
	add.s32 	%r731, %r41, %r119;
	shl.b32 	%r732, %r731, 7;
	or.b32  	%r733, %r732, %r34;
	mul.wide.u32 	%rd159, %r733, 4;
	add.s64 	%rd160, %rd2, %rd159;
	ld.shared.f32 	%f522, [%r118+164480];
	atom.global.add.f32 	%f523, [%rd160], %f522;
$L__BB5_101:
	add.s32 	%r734, %r783, 64;
	shr.u32 	%r735, %r734, 4;
	add.s32 	%r120, %r735, %r114;
	setp.ge.s32 	%p69, %r120, %r43;
	@%p69 bra 	$L__BB5_103;
	add.s32 	%r736, %r41, %r120;
	shl.b32 	%r737, %r736, 7;
	or.b32  	%r738, %r737, %r34;
	mul.wide.u32 	%rd161, %r738, 4;
	add.s64 	%rd162, %rd2, %rd161;
	ld.shared.f32 	%f524, [%r118+164608];
	atom.global.add.f32 	%f525, [%rd162], %f524;
$L__BB5_103:
	add.s32 	%r739, %r783, 96;
	shr.u32 	%r740, %r739, 4;
	add.s32 	%r121, %r740, %r114;
	setp.ge.s32 	%p70, %r121, %r43;
	@%p70 bra 	$L__BB5_105;
	add.s32 	%r741, %r41, %r121;
	shl.b32 	%r742, %r741, 7;
	or.b32  	%r743, %r742, %r34;
	mul.wide.u32 	%rd163, %r743, 4;
	add.s64 	%rd164, %rd2, %rd163;
	ld.shared.f32 	%f526, [%r118+164736];
	atom.global.add.f32 	%f527, [%rd164], %f526;
$L__BB5_105:
	add.s32 	%r783, %r783, 128;
	add.s32 	%r784, %r784, 4;
	setp.ne.s32 	%p71, %r784, 8;
	@%p71 bra 	$L__BB5_97;
	bar.warp.sync 	-1;
	add.s32 	%r780, %r780, 8;
	setp.lt.s32 	%p72, %r780, %r85;
	@%p72 bra 	$L__BB5_88;
$L__BB5_107:
	bar.sync 	0;
	add.s32 	%r761, %r761, 1;
	add.s32 	%r744, %r136, 63;
	shr.u32 	%r745, %r744, 6;
	setp.eq.s32 	%p73, %r761, %r745;
	@%p73 bra 	$L__BB5_108;
	bra.uni 	$L__BB5_18;
$L__BB5_108:
	setp.ge.s32 	%p74, %r785, %r7;
	@%p74 bra 	$L__BB5_113;
	ld.param.u64 	%rd167, [_Z25kernel_full_backward_tileILi64ELi64ELi128ELi8EEvPK13__nv_bfloat16S2_S2_S2_S2_PKfPS0_PfS6_iif_param_6];
	shl.b32 	%r37, %r3, 1;
	shl.b32 	%r746, %r4, 13;
	or.b32  	%r38, %r746, %r37;
	shl.b32 	%r747, %r3, 3;
	mov.u32 	%r748, smem_raw;
	add.s32 	%r749, %r747, %r748;
	add.s32 	%r39, %r749, 131584;
	cvta.to.global.u64 	%rd8, %rd167;
$L__BB5_110:
	shl.b32 	%r750, %r785, 7;
	add.s32 	%r787, %r38, %r750;
	shl.b32 	%r751, %r785, 9;
	add.s32 	%r786, %r39, %r751;
	mov.u32 	%r788, %r37;
$L__BB5_111:
	mul.wide.u32 	%rd165, %r787, 2;
	add.s64 	%rd166, %rd8, %rd165;
	ld.shared.v2.f32 	{%f528, %f529}, [%r786];
	// begin inline asm
	{ cvt.rn.bf16x2.f32 %r752, %f529, %f528;}

	// end inline asm
	st.global.u32 	[%rd166], %r752;
	add.s32 	%r132, %r788, 64;
	add.s32 	%r787, %r787, 64;
	add.s32 	%r786, %r786, 256;
	setp.lt.u32 	%p75, %r788, 64;
	mov.u32 	%r788, %r132;
	@%p75 bra 	$L__BB5_111;
	add.s32 	%r785, %r785, 8;
	setp.lt.s32 	%p76, %r785, %r7;
	@%p76 bra 	$L__BB5_110;
$L__BB5_113:
	ret;
$L__BB5_114:
	add.s32 	%r147, %r5, %r1;
	cvta.to.global.u64 	%rd23, %rd15;
	mul.wide.u32 	%rd24, %r147, 4;
	add.s64 	%rd25, %rd23, %rd24;
	ld.global.nc.f32 	%f245, [%rd25];
	shl.b32 	%r148, %r1, 2;
	mov.u32 	%r149, smem_raw;
	add.s32 	%r150, %r149, %r148;
	st.shared.f32 	[%r150+131072], %f245;
	bra.uni 	$L__BB5_7;

}
	// .globl	_Z25kernel_full_backward_tileILi48ELi48ELi128ELi6EEvPK13__nv_bfloat16S2_S2_S2_S2_PKfPS0_PfS6_iif
.visible .entry _Z25kernel_full_backward_tileILi48ELi48ELi128ELi6EEvPK13__nv_bfloat16S2_S2_S2_S2_PKfPS0_PfS6_iif(
	.param .u64 .ptr .align 1 _Z25kernel_full_backward_tileILi48ELi48ELi128ELi6EEvPK13__nv_bfloat16S2_S2_S2_S2_PKfPS0_PfS6_iif_param_0,
	.param .u64 .ptr .align 1 _Z25kernel_full_backward_tileILi48ELi48ELi128ELi6EEvPK13__nv_bfloat16S2_S2_S2_S2_PKfPS0_PfS6_iif_param_1,
	.param .u64 .ptr .align 1 _Z25kernel_full_backward_tileILi48ELi48ELi128ELi6EEvPK13__nv_bfloat16S2_S2_S2_S2_PKfPS0_PfS6_iif_param_2,
	.param .u64 .ptr .align 1 _Z25kernel_full_backward_tileILi48ELi48ELi128ELi6EEvPK13__nv_bfloat16S2_S2_S2_S2_PKfPS0_PfS6_iif_param_3,
	.param .u64 .ptr .align 1 _Z25kernel_full_backward_tileILi48ELi48ELi128ELi6EEvPK13__nv_bfloat16S2_S2_S2_S2_PKfPS0_PfS6_iif_param_4,
	.param .u64 .ptr .align 1 _Z25kernel_full_backward_tileILi48ELi48ELi128ELi6EEvPK13__nv_bfloat16S2_S2_S2_S2_PKfPS0_PfS6_iif_param_5,
	.param .u64 .ptr .align 1 _Z25kernel_full_backward_tileILi48ELi48ELi128ELi6EEvPK13__nv_bfloat16S2_S2_S2_S2_PKfPS0_PfS6_iif_param_6,
	.param .u64 .ptr .align 1 _Z25kernel_full_backward_tileILi48ELi48ELi128ELi6EEvPK13__nv_bfloat16S2_S2_S2_S2_PKfPS0_PfS6_iif_param_7,
	.param .u64 .ptr .align 1 _Z25kernel_full_backward_tileILi48ELi48ELi128ELi6EEvPK13__nv_bfloat16S2_S2_S2_S2_PKfPS0_PfS6_iif_param_8,
	.param .u32 _Z25kernel_full_backward_tileILi48ELi48ELi128ELi6EEvPK13__nv_bfloat16S2_S2_S2_S2_PKfPS0_PfS6_iif_param_9,
	.param .u32 _Z25kernel_full_backward_tileILi48ELi48ELi128ELi6EEvPK13__nv_bfloat16S2_S2_S2_S2_PKfPS0_PfS6_iif_param_10,
	.param .f32 _Z25kernel_full_backward_tileILi48ELi48ELi128ELi6EEvPK13__nv_bfloat16S2_S2_S2_S2_PKfPS0_PfS6_iif_param_11
)
.maxntid 192
{
	.reg .pred 	%p<68>;
	.reg .b16 	%rs<12>;
	.reg .b32 	%r<611>;
	.reg .b32 	%f<381>;
	.reg .b64 	%rd<82>;

	ld.param.u64 	%rd15, [_Z25kernel_full_backward_tileILi48ELi48ELi128ELi6EEvPK13__nv_bfloat16S2_S2_S2_S2_PKfPS0_PfS6_iif_param_0];
	ld.param.u64 	%rd16, [_Z25kernel_full_backward_tileILi48ELi48ELi128ELi6EEvPK13__nv_bfloat16S2_S2_S2_S2_PKfPS0_PfS6_iif_param_1];
	ld.param.u64 	%rd17, [_Z25kernel_full_backward_tileILi48ELi48ELi128ELi6EEvPK13__nv_bfloat16S2_S2_S2_S2_PKfPS0_PfS6_iif_param_2];
	ld.param.u64 	%rd18, [_Z25kernel_full_backward_tileILi48ELi48ELi128ELi6EEvPK13__nv_bfloat16S2_S2_S2_S2_PKfPS0_PfS6_iif_param_3];
	ld.param.u64 	%rd19, [_Z25kernel_full_backward_tileILi48ELi48ELi128ELi6EEvPK13__nv_bfloat16S2_S2_S2_S2_PKfPS0_PfS6_iif_param_4];
	ld.param.u64 	%rd20, [_Z25kernel_full_backward_tileILi48ELi48ELi128ELi6EEvPK13__nv_bfloat16S2_S2_S2_S2_PKfPS0_PfS6_iif_param_5];
	ld.param.u64 	%rd22, [_Z25kernel_full_backward_tileILi48ELi48ELi128ELi6EEvPK13__nv_bfloat16S2_S2_S2_S2_PKfPS0_PfS6_iif_param_7];
	ld.param.u64 	%rd23, [_Z25kernel_full_backward_tileILi48ELi48ELi128ELi6EEvPK13__nv_bfloat16S2_S2_S2_S2_PKfPS0_PfS6_iif_param_8];
	ld.param.u32 	%r117, [_Z25kernel_full_backward_tileILi48ELi48ELi128ELi6EEvPK13__nv_bfloat16S2_S2_S2_S2_PKfPS0_PfS6_iif_param_9];
	ld.param.u32 	%r116, [_Z25kernel_full_backward_tileILi48ELi48ELi128ELi6EEvPK13__nv_bfloat16S2_S2_S2_S2_PKfPS0_PfS6_iif_param_10];
	ld.param.f32 	%f148, [_Z25kernel_full_backward_tileILi48ELi48ELi128ELi6EEvPK13__nv_bfloat16S2_S2_S2_S2_PKfPS0_PfS6_iif_param_11];
	cvta.to.global.u64 	%rd1, %rd22;
	cvta.to.global.u64 	%rd2, %rd23;
	mov.u32 	%r1, %tid.x;
	shr.u32 	%r607, %r1, 5;
	and.b32  	%r3, %r1, 31;
	mov.u32 	%r4, %ctaid.x;
	mul.lo.s32 	%r5, %r4, 48;
	sub.s32 	%r6, %r117, %r5;
	min.s32 	%r7, %r6, 48;
	setp.le.s32 	%p1, %r117, %r5;
	@%p1 bra 	$L__BB6_101;
	setp.ge.s32 	%p2, %r607, %r7;
	@%p2 bra 	$L__BB6_6;
	shl.b32 	%r8, %r3, 1;
	mul.lo.s32 	%r118, %r4, 6144;
	or.b32  	%r9, %r118, %r8;
	shl.b32 	%r119, %r3, 2;
	mov.u32 	%r120, smem_raw;
	add.s32 	%r121, %r119, %r120;
	add.s32 	%r10, %r121, 49152;
	cvta.to.global.u64 	%rd3, %rd15;
	cvta.to.global.u64 	%rd4, %rd18;
	cvta.to.global.u64 	%rd5, %rd19;
	mov.u32 	%r581, %r607;
$L__BB6_3:
	shl.b32 	%r122, %r581, 7;
	add.s32 	%r583, %r9, %r122;
	shl.b32 	%r123, %r581, 8;
	add.s32 	%r582, %r10, %r123;
	mov.u32 	%r584, %r8;
$L__BB6_4:
	mul.wide.u32 	%rd24, %r583, 2;
	add.s64 	%rd25, %rd3, %rd24;
	add.s64 	%rd26, %rd4, %rd24;
	add.s64 	%rd27, %rd5, %rd24;
	ld.global.nc.u32 	%r124, [%rd25];
	st.shared.u32 	[%r582+-49152], %r124;
	ld.global.nc.u32 	%r125, [%rd26];
	st.shared.u32 	[%r582+-12288], %r125;
	ld.global.nc.u32 	%r126, [%rd27];
	st.shared.u32 	[%r582], %r126;
	add.s32 	%r17, %r584, 64;
	add.s32 	%r583, %r583, 64;
	add.s32 	%r582, %r582, 128;
	setp.lt.u32 	%p3, %r584, 64;
	mov.u32 	%r584, %r17;
	@%p3 bra 	$L__BB6_4;
	add.s32 	%r581, %r581, 6;
	setp.lt.s32 	%p4, %r581, %r7;
	@%p4 bra 	$L__BB6_3;
$L__BB6_6:
	setp.lt.s32 	%p5, %r1, %r7;
	@%p5 bra 	$L__BB6_102;
$L__BB6_7:
	mov.b32 	%r586, 0;
	mov.u32 	%r133, smem_raw;
	mov.u32 	%r585, %r1;
$L__BB6_8:
	.pragma "nounroll";
	shl.b32 	%r132, %r585, 2;
	add.s32 	%r134, %r133, %r132;
	mov.b32 	%r135, 0;
	st.shared.u32 	[%r134+89472], %r135;
	st.shared.u32 	[%r134+90240], %r135;
	st.shared.u32 	[%r134+91008], %r135;
	st.shared.u32 	[%r134+91776], %r135;
	st.shared.u32 	[%r134+92544], %r135;
	st.shared.u32 	[%r134+93312], %r135;
	st.shared.u32 	[%r134+94080], %r135;
	st.shared.u32 	[%r134+94848], %r135;
	st.shared.u32 	[%r134+95616], %r135;
	st.shared.u32 	[%r134+96384], %r135;
	st.shared.u32 	[%r134+97152], %r135;
	st.shared.u32 	[%r134+97920], %r135;
	st.shared.u32 	[%r134+98688], %r135;
	st.shared.u32 	[%r134+99456], %r135;
	st.shared.u32 	[%r134+100224], %r135;
	st.shared.u32 	[%r134+100992], %r135;
	add.s32 	%r585, %r585, 3072;
	add.s32 	%r586, %r586, 16;
	setp.ne.s32 	%p6, %r586, 32;
	@%p6 bra 	$L__BB6_8;
	setp.ge.s32 	%p7, %r607, %r7;
	bar.sync 	0;
	@%p7 bra 	$L__BB6_16;
	shl.b32 	%r25, %r3, 1;
	mov.u32 	%r587, %r607;
$L__BB6_11:
	shl.b32 	%r27, %r587, 7;
	mov.f32 	%f356, 0f00000000;
	mov.u32 	%r588, %r25;
$L__BB6_12:
	add.s32 	%r140, %r588, %r27;
	shl.b32 	%r141, %r140, 1;
	add.s32 	%r143, %r133, %r141;
	ld.shared.u32 	%r136, [%r143+49152];
	ld.shared.u32 	%r137, [%r143+36864];
	// begin inline asm
	{.reg .b16 low,high;
 mov.b32 {low,high}, %r136;
 mov.b16 %rs1, low;}
	// end inline asm
	// begin inline asm
	{ cvt.f32.bf16 %f151, %rs1;}

	// end inline asm
	// begin inline asm
	{.reg .b16 low,high;
 mov.b32 {low,high}, %r137;
 mov.b16 %rs3, low;}
	// end inline asm
	// begin inline asm
	{ cvt.f32.bf16 %f152, %rs3;}

	// end inline asm
	fma.rn.f32 	%f155, %f151, %f152, %f356;
	// begin inline asm
	{.reg .b16 low,high;
 mov.b32 {low,high}, %r136;
 mov.b16 %rs5, high;}
	// end inline asm
	// begin inline asm
	{ cvt.f32.bf16 %f153, %rs5;}

	// end inline asm
	// begin inline asm
	{.reg .b16 low,high;
 mov.b32 {low,high}, %r137;
 mov.b16 %rs7, high;}
	// end inline asm
	// begin inline asm
	{ cvt.f32.bf16 %f154, %rs7;}

	// end inline asm
	fma.rn.f32 	%f356, %f153, %f154, %f155;
	add.s32 	%r29, %r588, 64;
	setp.lt.u32 	%p8, %r588, 64;
	mov.u32 	%r588, %r29;
	@%p8 bra 	$L__BB6_12;
	setp.ne.s32 	%p9, %r3, 0;
	mov.b32 	%r144, %f356;
	shfl.sync.down.b32	%r145|%p10, %r144, 16, 31, -1;
	mov.b32 	%f156, %r145;
	add.f32 	%f157, %f356, %f156;
	mov.b32 	%r146, %f157;
	shfl.sync.down.b32	%r147|%p11, %r146, 8, 31, -1;
	mov.b32 	%f158, %r147;
	add.f32 	%f159, %f157, %f158;
	mov.b32 	%r148, %f159;
	shfl.sync.down.b32	%r149|%p12, %r148, 4, 31, -1;
	mov.b32 	%f160, %r149;
	add.f32 	%f161, %f159, %f160;
	mov.b32 	%r150, %f161;
	shfl.sync.down.b32	%r151|%p13, %r150, 2, 31, -1;
	mov.b32 	%f162, %r151;
	add.f32 	%f163, %f161, %f162;
	mov.b32 	%r152, %f163;
	shfl.sync.down.b32	%r153|%p14, %r152, 1, 31, -1;
	mov.b32 	%f164, %r153;
	add.f32 	%f3, %f163, %f164;
	@%p9 bra 	$L__BB6_15;
	shl.b32 	%r154, %r587, 2;
	add.s32 	%r156, %r133, %r154;
	st.shared.f32 	[%r156+89280], %f3;
$L__BB6_15:
	add.s32 	%r587, %r587, 6;
	setp.lt.s32 	%p15, %r587, %r7;
	@%p15 bra 	$L__BB6_11;
$L__BB6_16:
	bar.sync 	0;
	setp.lt.s32 	%p16, %r116, 1;
	@%p16 bra 	$L__BB6_96;
	add.s32 	%r158, %r116, 47;
	mul.hi.u32 	%r159, %r158, -1431655765;
	shr.u32 	%r31, %r159, 5;
	add.s32 	%r160, %r7, 15;
	shr.s32 	%r161, %r160, 31;
	shr.u32 	%r162, %r161, 28;
	add.s32 	%r163, %r160, %r162;
	shr.s32 	%r32, %r163, 4;
	shl.b32 	%r164, %r607, 10;
	add.s32 	%r33, %r133, %r164;
	max.s32 	%r166, %r32, 1;
	and.b32  	%r34, %r166, 3;
	cvta.to.global.u64 	%rd6, %rd16;
	cvta.to.global.u64 	%rd7, %rd17;
	mov.b32 	%r589, 0;
$L__BB6_18:
	mul.lo.s32 	%r39, %r589, 48;
	sub.s32 	%r40, %r116, %r39;
	min.s32 	%r41, %r40, 48;
	setp.ge.s32 	%p17, %r607, %r41;
	@%p17 bra 	$L__BB6_23;
	mov.u32 	%r590, %r607;
$L__BB6_20:
	shl.b32 	%r591, %r3, 1;
	add.s32 	%r167, %r590, %r39;
	shl.b32 	%r44, %r167, 7;
	shl.b32 	%r45, %r590, 7;
$L__BB6_21:
	add.s32 	%r168, %r44, %r591;
	add.s32 	%r169, %r591, %r45;
	shl.b32 	%r170, %r169, 1;
	mov.u32 	%r171, smem_raw;
	add.s32 	%r172, %r171, %r170;
	mul.wide.u32 	%rd31, %r168, 2;
	add.s64 	%rd32, %rd6, %rd31;
	ld.global.nc.u32 	%r173, [%rd32];
	st.shared.u32 	[%r172+12288], %r173;
	add.s64 	%rd33, %rd7, %rd31;
	ld.global.nc.u32 	%r174, [%rd33];
	st.shared.u32 	[%r172+24576], %r174;
	add.s32 	%r47, %r591, 64;
	setp.lt.u32 	%p18, %r591, 64;
	mov.u32 	%r591, %r47;
	@%p18 bra 	$L__BB6_21;
	add.s32 	%r590, %r590, 6;
	setp.lt.s32 	%p19, %r590, %r41;
	@%p19 bra 	$L__BB6_20;
$L__BB6_23:
	bar.sync 	0;
	add.s32 	%r175, %r41, 15;
	shr.s32 	%r176, %r175, 31;
	shr.u32 	%r177, %r176, 28;
	add.s32 	%r178, %r175, %r177;
	shr.s32 	%r49, %r178, 4;
	mul.lo.s32 	%r50, %r49, %r32;
	setp.ge.s32 	%p20, %r607, %r50;
	@%p20 bra 	$L__BB6_26;
	mov.u32 	%r592, %r607;
$L__BB6_25:
	div.s32 	%r179, %r592, %r49;
	mul.lo.s32 	%r180, %r179, %r49;
	sub.s32 	%r181, %r592, %r180;
	shl.b32 	%r182, %r181, 11;
	shl.b32 	%r183, %r179, 11;
	mul.wide.s32 	%rd34, %r183, 2;
	mov.u32 	%r184, smem_raw;
	cvt.u64.u32 	%rd35, %r184;
	cvta.shared.u64 	%rd36, %rd35;
	add.s64 	%rd37, %rd36, %rd34;
	mov.b32 	%r185, 128;
	wmma.load.a.sync.aligned.row.m16n16k16.bf16 	{%r186, %r187, %r188, %r189}, [%rd37], %r185;
	mul.wide.u32 	%rd38, %r182, 2;
	add.s64 	%rd39, %rd36, %rd38;
	wmma.load.b.sync.aligned.col.m16n16k16.bf16 	{%r190, %r191, %r192, %r193}, [%rd39+12288], %r185;
	mov.f32 	%f165, 0f00000000;
	wmma.mma.sync.aligned.row.col.m16n16k16.f32.bf16.bf16.f32 {%f166, %f167, %f168, %f169, %f170, %f171, %f172, %f173}, {%r186, %r187, %r188, %r189}, {%r190, %r191, %r192, %r193}, {%f165, %f165, %f165, %f165, %f165, %f165, %f165, %f165};
	wmma.load.a.sync.aligned.row.m16n16k16.bf16 	{%r194, %r195, %r196, %r197}, [%rd37+32], %r185;
	wmma.load.b.sync.aligned.col.m16n16k16.bf16 	{%r198, %r199, %r200, %r201}, [%rd39+12320], %r185;
	wmma.mma.sync.aligned.row.col.m16n16k16.f32.bf16.bf16.f32 {%f174, %f175, %f176, %f177, %f178, %f179, %f180, %f181}, {%r194, %r195, %r196, %r197}, {%r198, %r199, %r200, %r201}, {%f166, %f167, %f168, %f169, %f170, %f171, %f172, %f173};
	wmma.load.a.sync.aligned.row.m16n16k16.bf16 	{%r202, %r203, %r204, %r205}, [%rd37+64], %r185;
	wmma.load.b.sync.aligned.col.m16n16k16.bf16 	{%r206, %r207, %r208, %r209}, [%rd39+12352], %r185;
	wmma.mma.sync.aligned.row.col.m16n16k16.f32.bf16.bf16.f32 {%f182, %f183, %f184, %f185, %f186, %f187, %f188, %f189}, {%r202, %r203, %r204, %r205}, {%r206, %r207, %r208, %r209}, {%f174, %f175, %f176, %f177, %f178, %f179, %f180, %f181};
	wmma.load.a.sync.aligned.row.m16n16k16.bf16 	{%r210, %r211, %r212, %r213}, [%rd37+96], %r185;
	wmma.load.b.sync.aligned.col.m16n16k16.bf16 	{%r214, %r215, %r216, %r217}, [%rd39+12384], %r185;
	wmma.mma.sync.aligned.row.col.m16n16k16.f32.bf16.bf16.f32 {%f190, %f191, %f192, %f193, %f194, %f195, %f196, %f197}, {%r210, %r211, %r212, %r213}, {%r214, %r215, %r216, %r217}, {%f182, %f183, %f184, %f185, %f186, %f187, %f188, %f189};
	wmma.load.a.sync.aligned.row.m16n16k16.bf16 	{%r218, %r219, %r220, %r221}, [%rd37+128], %r185;
	wmma.load.b.sync.aligned.col.m16n16k16.bf16 	{%r222, %r223, %r224, %r225}, [%rd39+12416], %r185;
	wmma.mma.sync.aligned.row.col.m16n16k16.f32.bf16.bf16.f32 {%f198, %f199, %f200, %f201, %f202, %f203, %f204, %f205}, {%r218, %r219, %r220, %r221}, {%r222, %r223, %r224, %r225}, {%f190, %f191, %f192, %f193, %f194, %f195, %f196, %f197};
	wmma.load.a.sync.aligned.row.m16n16k16.bf16 	{%r226, %r227, %r228, %r229}, [%rd37+160], %r185;
	wmma.load.b.sync.aligned.col.m16n16k16.bf16 	{%r230, %r231, %r232, %r233}, [%rd39+12448], %r185;
	wmma.mma.sync.aligned.row.col.m16n16k16.f32.bf16.bf16.f32 {%f206, %f207, %f208, %f209, %f210, %f211, %f212, %f213}, {%r226, %r227, %r228, %r229}, {%r230, %r231, %r232, %r233}, {%f198, %f199, %f200, %f201, %f202, %f203, %f204, %f205};
	wmma.load.a.sync.aligned.row.m16n16k16.bf16 	{%r234, %r235, %r236, %r237}, [%rd37+192], %r185;
	wmma.load.b.sync.aligned.col.m16n16k16.bf16 	{%r238, %r239, %r240, %r241}, [%rd39+12480], %r185;
	wmma.mma.sync.aligned.row.col.m16n16k16.f32.bf16.bf16.f32 {%f214, %f215, %f216, %f217, %f218, %f219, %f220, %f221}, {%r234, %r235, %r236, %r237}, {%r238, %r239, %r240, %r241}, {%f206, %f207, %f208, %f209, %f210, %f211, %f212, %f213};
	wmma.load.a.sync.aligned.row.m16n16k16.bf16 	{%r242, %r243, %r244, %r245}, [%rd37+224], %r185;
	wmma.load.b.sync.aligned.col.m16n16k16.bf16 	{%r246, %r247, %r248, %r249}, [%rd39+12512], %r185;
	wmma.mma.sync.aligned.row.col.m16n16k16.f32.bf16.bf16.f32 {%f222, %f223, %f224, %f225, %f226, %f227, %f228, %f229}, {%r242, %r243, %r244, %r245}, {%r246, %r247, %r248, %r249}, {%f214, %f215, %f216, %f217, %f218, %f219, %f220, %f221};
	shl.b32 	%r250, %r181, 4;
	mad.lo.s32 	%r251, %r179, 768, %r250;
	shl.b32 	%r252, %r251, 2;
	add.s32 	%r253, %r184, %r252;
	add.s32 	%r254, %r253, 61440;
	mov.b32 	%r255, 48;
	wmma.store.d.sync.aligned.row.m16n16k16.shared.f32 	[%r254], {%f222, %f223, %f224, %f225, %f226, %f227, %f228, %f229}, %r255;
	add.s32 	%r592, %r592, 6;
	setp.lt.s32 	%p21, %r592, %r50;
	@%p21 bra 	$L__BB6_25;
$L__BB6_26:
	bar.sync 	0;
	mul.lo.s32 	%r53, %r41, %r7;
	setp.ge.s32 	%p22, %r1, %r53;
	@%p22 bra 	$L__BB6_29;
	mov.u32 	%r593, %r1;
$L__BB6_28:
	div.s32 	%r256, %r593, %r41;
	mul.lo.s32 	%r257, %r256, %r41;
	sub.s32 	%r258, %r593, %r257;
	mad.lo.s32 	%r259, %r256, 48, %r258;
	shl.b32 	%r260, %r259, 2;
	mov.u32 	%r261, smem_raw;
	add.s32 	%r262, %r261, %r260;
	ld.shared.f32 	%f230, [%r262+61440];
	mul.f32 	%f231, %f148, %f230;
	shl.b32 	%r263, %r256, 2;
	add.s32 	%r264, %r261, %r263;
	ld.shared.f32 	%f232, [%r264+89088];
	sub.f32 	%f233, %f231, %f232;
	fma.rn.f32 	%f234, %f233, 0f3BBB989D, 0f3F000000;
	cvt.sat.f32.f32 	%f235, %f234;
	mov.f32 	%f236, 0f4B400001;
	mov.f32 	%f237, 0f437C0000;
	fma.rm.f32 	%f238, %f235, %f237, %f236;
	add.f32 	%f239, %f238, 0fCB40007F;
	neg.f32 	%f240, %f239;
	fma.rn.f32 	%f241, %f233, 0f3FB8AA3B, %f240;
	fma.rn.f32 	%f242, %f233, 0f32A57060, %f241;
	mov.b32 	%r265, %f238;
	shl.b32 	%r266, %r265, 23;
	mov.b32 	%f243, %r266;
	ex2.approx.ftz.f32 	%f244, %f242;
	mul.f32 	%f245, %f244, %f243;
	st.shared.f32 	[%r262+70656], %f245;
	add.s32 	%r593, %r593, 192;
	setp.lt.s32 	%p23, %r593, %r53;
	@%p23 bra 	$L__BB6_28;
$L__BB6_29:
	setp.ge.s32 	%p24, %r607, %r50;
	bar.sync 	0;
	@%p24 bra 	$L__BB6_32;
	mov.u32 	%r594, %r607;
$L__BB6_31:
	div.s32 	%r267, %r594, %r49;
	mul.lo.s32 	%r268, %r267, %r49;
	sub.s32 	%r269, %r594, %r268;
	shl.b32 	%r270, %r269, 11;
	shl.b32 	%r271, %r267, 11;
	mul.wide.s32 	%rd40, %r271, 2;
	mov.u32 	%r272, smem_raw;
	cvt.u64.u32 	%rd41, %r272;
	cvta.shared.u64 	%rd42, %rd41;
	add.s64 	%rd43, %rd42, %rd40;
	mov.b32 	%r273, 128;
	wmma.load.a.sync.aligned.row.m16n16k16.bf16 	{%r274, %r275, %r276, %r277}, [%rd43+36864], %r273;
	mul.wide.u32 	%rd44, %r270, 2;
	add.s64 	%rd45, %rd42, %rd44;
	wmma.load.b.sync.aligned.col.m16n16k16.bf16 	{%r278, %r279, %r280, %r281}, [%rd45+24576], %r273;
	mov.f32 	%f246, 0f00000000;
	wmma.mma.sync.aligned.row.col.m16n16k16.f32.bf16.bf16.f32 {%f247, %f248, %f249, %f250, %f251, %f252, %f253, %f254}, {%r274, %r275, %r276, %r277}, {%r278, %r279, %r280, %r281}, {%f246, %f246, %f246, %f246, %f246, %f246, %f246, %f246};
	wmma.load.a.sync.aligned.row.m16n16k16.bf16 	{%r282, %r283, %r284, %r285}, [%rd43+36896], %r273;
	wmma.load.b.sync.aligned.col.m16n16k16.bf16 	{%r286, %r287, %r288, %r289}, [%rd45+24608], %r273;
	wmma.mma.sync.aligned.row.col.m16n16k16.f32.bf16.bf16.f32 {%f255, %f256, %f257, %f258, %f259, %f260, %f261, %f262}, {%r282, %r283, %r284, %r285}, {%r286, %r287, %r288, %r289}, {%f247, %f248, %f249, %f250, %f251, %f252, %f253, %f254};
	wmma.load.a.sync.aligned.row.m16n16k16.bf16 	{%r290, %r291, %r292, %r293}, [%rd43+36928], %r273;
	wmma.load.b.sync.aligned.col.m16n16k16.bf16 	{%r294, %r295, %r296, %r297}, [%rd45+24640], %r273;
	wmma.mma.sync.aligned.row.col.m16n16k16.f32.bf16.bf16.f32 {%f263, %f264, %f265, %f266, %f267, %f268, %f269, %f270}, {%r290, %r291, %r292, %r293}, {%r294, %r295, %r296, %r297}, {%f255, %f256, %f257, %f258, %f259, %f260, %f261, %f262};
	wmma.load.a.sync.aligned.row.m16n16k16.bf16 	{%r298, %r299, %r300, %r301}, [%rd43+36960], %r273;
	wmma.load.b.sync.aligned.col.m16n16k16.bf16 	{%r302, %r303, %r304, %r305}, [%rd45+24672], %r273;
	wmma.mma.sync.aligned.row.col.m16n16k16.f32.bf16.bf16.f32 {%f271, %f272, %f273, %f274, %f275, %f276, %f277, %f278}, {%r298, %r299, %r300, %r301}, {%r302, %r303, %r304, %r305}, {%f263, %f264, %f265, %f266, %f267, %f268, %f269, %f270};
	wmma.load.a.sync.aligned.row.m16n16k16.bf16 	{%r306, %r307, %r308, %r309}, [%rd43+36992], %r273;
	wmma.load.b.sync.aligned.col.m16n16k16.bf16 	{%r310, %r311, %r312, %r313}, [%rd45+24704], %r273;
	wmma.mma.sync.aligned.row.col.m16n16k16.f32.bf16.bf16.f32 {%f279, %f280, %f281, %f282, %f283, %f284, %f285, %f286}, {%r306, %r307, %r308, %r309}, {%r310, %r311, %r312, %r313}, {%f271, %f272, %f273, %f274, %f275, %f276, %f277, %f278};
	wmma.load.a.sync.aligned.row.m16n16k16.bf16 	{%r314, %r315, %r316, %r317}, [%rd43+37024], %r273;
	wmma.load.b.sync.aligned.col.m16n16k16.bf16 	{%r318, %r319, %r320, %r321}, [%rd45+24736], %r273;
	wmma.mma.sync.aligned.row.col.m16n16k16.f32.bf16.bf16.f32 {%f287, %f288, %f289, %f290, %f291, %f292, %f293, %f294}, {%r314, %r315, %r316, %r317}, {%r318, %r319, %r320, %r321}, {%f279, %f280, %f281, %f282, %f283, %f284, %f285, %f286};
	wmma.load.a.sync.aligned.row.m16n16k16.bf16 	{%r322, %r323, %r324, %r325}, [%rd43+37056], %r273;
	wmma.load.b.sync.aligned.col.m16n16k16.bf16 	{%r326, %r327, %r328, %r329}, [%rd45+24768], %r273;
	wmma.mma.sync.aligned.row.col.m16n16k16.f32.bf16.bf16.f32 {%f295, %f296, %f297, %f298, %f299, %f300, %f301, %f302}, {%r322, %r323, %r324, %r325}, {%r326, %r327, %r328, %r329}, {%f287, %f288, %f289, %f290, %f291, %f292, %f293, %f294};
	wmma.load.a.sync.aligned.row.m16n16k16.bf16 	{%r330, %r331, %r332, %r333}, [%rd43+37088], %r273;
	wmma.load.b.sync.aligned.col.m16n16k16.bf16 	{%r334, %r335, %r336, %r337}, [%rd45+24800], %r273;
	wmma.mma.sync.aligned.row.col.m16n16k16.f32.bf16.bf16.f32 {%f303, %f304, %f305, %f306, %f307, %f308, %f309, %f310}, {%r330, %r331, %r332, %r333}, {%r334, %r335, %r336, %r337}, {%f295, %f296, %f297, %f298, %f299, %f300, %f301, %f302};
	shl.b32 	%r338, %r269, 4;
	mad.lo.s32 	%r339, %r267, 768, %r338;
	shl.b32 	%r340, %r339, 2;
	add.s32 	%r341, %r272, %r340;
	add.s32 	%r342, %r341, 79872;
	mov.b32 	%r343, 48;
	wmma.store.d.sync.aligned.row.m16n16k16.shared.f32 	[%r342], {%f303, %f304, %f305, %f306, %f307, %f308, %f309, %f310}, %r343;
	add.s32 	%r594, %r594, 6;
	setp.lt.s32 	%p25, %r594, %r50;
	@%p25 bra 	$L__BB6_31;
$L__BB6_32:
	setp.ge.s32 	%p26, %r1, %r53;
	bar.sync 	0;
	@%p26 bra 	$L__BB6_35;
	mov.u32 	%r595, %r1;
$L__BB6_34:
	div.s32 	%r344, %r595, %r41;
	mul.lo.s32 	%r345, %r344, %r41;
	sub.s32 	%r346, %r595, %r345;
	mad.lo.s32 	%r347, %r344, 48, %r346;
	shl.b32 	%r348, %r347, 2;
	mov.u32 	%r349, smem_raw;
	add.s32 	%r350, %r349, %r348;
	ld.shared.f32 	%f311, [%r350+79872];
	ld.shared.f32 	%f312, [%r350+70656];
	shl.b32 	%r351, %r344, 2;
	add.s32 	%r352, %r349, %r351;
	ld.shared.f32 	%f313, [%r352+89280];
	sub.f32 	%f314, %f311, %f313;
	mul.f32 	%f315, %f312, %f314;
	mul.f32 	%f316, %f148, %f315;
	st.shared.f32 	[%r350+79872], %f316;
	add.s32 	%r595, %r595, 192;
	setp.lt.s32 	%p27, %r595, %r53;
	@%p27 bra 	$L__BB6_34;
$L__BB6_35:
	setp.ge.s32 	%p28, %r1, %r53;
	bar.sync 	0;
	@%p28 bra 	$L__BB6_38;
	mov.u32 	%r596, %r1;
$L__BB6_37:
	shl.b32 	%r353, %r596, 2;
	mov.u32 	%r354, smem_raw;
	add.s32 	%r355, %r354, %r353;
	ld.shared.f32 	%f317, [%r355+79872];
	// begin inline asm
	{  cvt.rn.bf16.f32 %rs9, %f317;}

	// end inline asm
	shl.b32 	%r356, %r596, 1;
	add.s32 	%r357, %r354, %r356;
	st.shared.u16 	[%r357+120192], %rs9;
	add.s32 	%r596, %r596, 192;
	setp.lt.s32 	%p29, %r596, %r53;
	@%p29 bra 	$L__BB6_37;
$L__BB6_38:
	shl.b32 	%r358, %r32, 3;
	setp.ge.s32 	%p30, %r607, %r358;
	bar.sync 	0;
	@%p30 bra 	$L__BB6_55;
	max.s32 	%r359, %r49, 1;
	and.b32  	%r62, %r359, 3;
	mov.u32 	%r597, %r607;
$L__BB6_40:
	setp.lt.s32 	%p31, %r40, 1;
	mov.f32 	%f357, 0f00000000;
	mov.f32 	%f358, %f357;
	mov.f32 	%f359, %f357;
	mov.f32 	%f360, %f357;
	mov.f32 	%f361, %f357;
	mov.f32 	%f362, %f357;
	mov.f32 	%f363, %f357;
	mov.f32 	%f364, %f357;
	@%p31 bra 	$L__BB6_44;
	setp.eq.s32 	%p32, %r62, 1;
	shr.u32 	%r360, %r597, 3;
	mul.lo.s32 	%r361, %r360, 768;
	shl.b32 	%r362, %r597, 4;
	and.b32  	%r363, %r362, 112;
	mov.u32 	%r364, smem_raw;
	cvt.u64.u32 	%rd46, %r364;
	cvta.shared.u64 	%rd47, %rd46;
	mul.wide.u32 	%rd48, %r361, 2;
	add.s64 	%rd49, %rd47, %rd48;
	add.s64 	%rd9, %rd49, 120192;
	mov.b32 	%r365, 48;
	wmma.load.a.sync.aligned.row.m16n16k16.bf16 	{%r366, %r367, %r368, %r369}, [%rd49+120192], %r365;
	mul.wide.u32 	%rd50, %r363, 2;
	add.s64 	%rd51, %rd47, %rd50;
	add.s64 	%rd10, %rd51, 12288;
	mov.b32 	%r370, 128;
	wmma.load.b.sync.aligned.row.m16n16k16.bf16 	{%r371, %r372, %r373, %r374}, [%rd51+12288], %r370;
	mov.f32 	%f319, 0f00000000;
	wmma.mma.sync.aligned.row.row.m16n16k16.f32.bf16.bf16.f32 {%f364, %f363, %f362, %f361, %f360, %f359, %f358, %f357}, {%r366, %r367, %r368, %r369}, {%r371, %r372, %r373, %r374}, {%f319, %f319, %f319, %f319, %f319, %f319, %f319, %f319};
	@%p32 bra 	$L__BB6_44;
	setp.eq.s32 	%p33, %r62, 2;
	mov.b32 	%r375, 48;
	wmma.load.a.sync.aligned.row.m16n16k16.bf16 	{%r376, %r377, %r378, %r379}, [%rd9+32], %r375;
	mov.b32 	%r380, 128;
	wmma.load.b.sync.aligned.row.m16n16k16.bf16 	{%r381, %r382, %r383, %r384}, [%rd10+4096], %r380;
	wmma.mma.sync.aligned.row.row.m16n16k16.f32.bf16.bf16.f32 {%f364, %f363, %f362, %f361, %f360, %f359, %f358, %f357}, {%r376, %r377, %r378, %r379}, {%r381, %r382, %r383, %r384}, {%f364, %f363, %f362, %f361, %f360, %f359, %f358, %f357};
	@%p33 bra 	$L__BB6_44;
	mov.b32 	%r385, 48;
	wmma.load.a.sync.aligned.row.m16n16k16.bf16 	{%r386, %r387, %r388, %r389}, [%rd9+64], %r385;
	mov.b32 	%r390, 128;
	wmma.load.b.sync.aligned.row.m16n16k16.bf16 	{%r391, %r392, %r393, %r394}, [%rd10+8192], %r390;
	wmma.mma.sync.aligned.row.row.m16n16k16.f32.bf16.bf16.f32 {%f364, %f363, %f362, %f361, %f360, %f359, %f358, %f357}, {%r386, %r387, %r388, %r389}, {%r391, %r392, %r393, %r394}, {%f364, %f363, %f362, %f361, %f360, %f359, %f358, %f357};
$L__BB6_44:
	add.s32 	%r395, %r33, 114048;
	mov.b32 	%r396, 16;
	wmma.store.d.sync.aligned.row.m16n16k16.shared.f32 	[%r395], {%f364, %f363, %f362, %f361, %f360, %f359, %f358, %f357}, %r396;
	bar.warp.sync 	-1;
	shl.b32 	%r397, %r597, 1;
	and.b32  	%r64, %r397, -16;
	shl.b32 	%r398, %r597, 4;
	and.b32  	%r399, %r398, 112;
	and.b32  	%r400, %r1, 15;
	or.b32  	%r65, %r399, %r400;
	mov.u32 	%r598, %r3;
$L__BB6_45:
	shr.u32 	%r401, %r598, 4;
	add.s32 	%r67, %r401, %r64;
	setp.ge.s32 	%p34, %r67, %r7;
	shl.b32 	%r402, %r598, 2;
	add.s32 	%r68, %r33, %r402;
	@%p34 bra 	$L__BB6_47;
	ld.shared.f32 	%f320, [%r68+114048];
	shl.b32 	%r403, %r65, 2;
	shl.b32 	%r404, %r67, 9;
	or.b32  	%r405, %r404, %r403;
	mov.u32 	%r406, smem_raw;
	add.s32 	%r407, %r406, %r405;
	ld.shared.f32 	%f321, [%r407+89472];
	add.f32 	%f322, %f320, %f321;
	st.shared.f32 	[%r407+89472], %f322;
$L__BB6_47:
	add.s32 	%r408, %r598, 32;
	shr.u32 	%r409, %r408, 4;
	add.s32 	%r69, %r409, %r64;
	setp.ge.s32 	%p35, %r69, %r7;
	@%p35 bra 	$L__BB6_49;
	ld.shared.f32 	%f323, [%r68+114176];
	shl.b32 	%r410, %r65, 2;
	shl.b32 	%r411, %r69, 9;
	or.b32  	%r412, %r411, %r410;
	mov.u32 	%r413, smem_raw;
	add.s32 	%r414, %r413, %r412;
	ld.shared.f32 	%f324, [%r414+89472];
	add.f32 	%f325, %f323, %f324;
	st.shared.f32 	[%r414+89472], %f325;
$L__BB6_49:
	add.s32 	%r415, %r598, 64;
	shr.u32 	%r416, %r415, 4;
	add.s32 	%r70, %r416, %r64;
	setp.ge.s32 	%p36, %r70, %r7;
	@%p36 bra 	$L__BB6_51;
	ld.shared.f32 	%f326, [%r68+114304];
	shl.b32 	%r417, %r65, 2;
	shl.b32 	%r418, %r70, 9;
	or.b32  	%r419, %r418, %r417;
	mov.u32 	%r420, smem_raw;
	add.s32 	%r421, %r420, %r419;
	ld.shared.f32 	%f327, [%r421+89472];
	add.f32 	%f328, %f326, %f327;
	st.shared.f32 	[%r421+89472], %f328;
$L__BB6_51:
	add.s32 	%r422, %r598, 96;
	shr.u32 	%r423, %r422, 4;
	add.s32 	%r71, %r423, %r64;
	setp.ge.s32 	%p37, %r71, %r7;
	@%p37 bra 	$L__BB6_53;
	ld.shared.f32 	%f329, [%r68+114432];
	shl.b32 	%r424, %r65, 2;
	shl.b32 	%r425, %r71, 9;
	or.b32  	%r426, %r425, %r424;
	mov.u32 	%r427, smem_raw;
	add.s32 	%r428, %r427, %r426;
	ld.shared.f32 	%f330, [%r428+89472];
	add.f32 	%f331, %f329, %f330;
	st.shared.f32 	[%r428+89472], %f331;
$L__BB6_53:
	add.s32 	%r72, %r598, 128;
	setp.lt.u32 	%p38, %r598, 128;
	mov.u32 	%r598, %r72;
	@%p38 bra 	$L__BB6_45;
	bar.warp.sync 	-1;
	add.s32 	%r597, %r597, 6;
	shl.b32 	%r429, %r32, 3;
	setp.lt.s32 	%p39, %r597, %r429;
	@%p39 bra 	$L__BB6_40;
$L__BB6_55:
	setp.ge.s32 	%p40, %r1, %r53;
	bar.sync 	0;
	@%p40 bra 	$L__BB6_58;
	mov.u32 	%r599, %r1;
$L__BB6_57:
	div.s32 	%r430, %r599, %r41;
	mul.lo.s32 	%r431, %r430, %r41;
	sub.s32 	%r432, %r599, %r431;
	mad.lo.s32 	%r433, %r430, 48, %r432;
	shl.b32 	%r434, %r433, 2;
	mov.u32 	%r435, smem_raw;
	add.s32 	%r436, %r435, %r434;
	ld.shared.f32 	%f332, [%r436+79872];
	// begin inline asm
	{  cvt.rn.bf16.f32 %rs10, %f332;}

	// end inline asm
	mad.lo.s32 	%r437, %r432, 48, %r430;
	shl.b32 	%r438, %r437, 1;
	add.s32 	%r439, %r435, %r438;
	st.shared.u16 	[%r439+120192], %rs10;
	add.s32 	%r599, %r599, 192;
	setp.lt.s32 	%p41, %r599, %r53;
	@%p41 bra 	$L__BB6_57;
$L__BB6_58:
	bar.sync 	0;
	shl.b32 	%r76, %r49, 3;
	setp.ge.s32 	%p42, %r607, %r76;
	@%p42 bra 	$L__BB6_75;
	mov.u32 	%r600, %r607;
$L__BB6_60:
	setp.lt.s32 	%p43, %r6, 1;
	mov.f32 	%f365, 0f00000000;
	mov.f32 	%f366, %f365;
	mov.f32 	%f367, %f365;
	mov.f32 	%f368, %f365;
	mov.f32 	%f369, %f365;
	mov.f32 	%f370, %f365;
	mov.f32 	%f371, %f365;
	mov.f32 	%f372, %f365;
	@%p43 bra 	$L__BB6_64;
	setp.eq.s32 	%p44, %r34, 1;
	shr.u32 	%r440, %r600, 3;
	mul.lo.s32 	%r441, %r440, 768;
	shl.b32 	%r442, %r600, 4;
	and.b32  	%r443, %r442, 112;
	mov.u32 	%r444, smem_raw;
	cvt.u64.u32 	%rd52, %r444;
	cvta.shared.u64 	%rd53, %rd52;
	mul.wide.u32 	%rd54, %r441, 2;
	add.s64 	%rd55, %rd53, %rd54;
	add.s64 	%rd11, %rd55, 120192;
	mov.b32 	%r445, 48;
	wmma.load.a.sync.aligned.row.m16n16k16.bf16 	{%r446, %r447, %r448, %r449}, [%rd55+120192], %r445;
	mul.wide.u32 	%rd56, %r443, 2;
	add.s64 	%rd12, %rd53, %rd56;
	mov.b32 	%r450, 128;
	wmma.load.b.sync.aligned.row.m16n16k16.bf16 	{%r451, %r452, %r453, %r454}, [%rd12], %r450;
	mov.f32 	%f334, 0f00000000;
	wmma.mma.sync.aligned.row.row.m16n16k16.f32.bf16.bf16.f32 {%f372, %f371, %f370, %f369, %f368, %f367, %f366, %f365}, {%r446, %r447, %r448, %r449}, {%r451, %r452, %r453, %r454}, {%f334, %f334, %f334, %f334, %f334, %f334, %f334, %f334};
	@%p44 bra 	$L__BB6_64;
	setp.eq.s32 	%p45, %r34, 2;
	mov.b32 	%r455, 48;
	wmma.load.a.sync.aligned.row.m16n16k16.bf16 	{%r456, %r457, %r458, %r459}, [%rd11+32], %r455;
	mov.b32 	%r460, 128;
	wmma.load.b.sync.aligned.row.m16n16k16.bf16 	{%r461, %r462, %r463, %r464}, [%rd12+4096], %r460;
	wmma.mma.sync.aligned.row.row.m16n16k16.f32.bf16.bf16.f32 {%f372, %f371, %f370, %f369, %f368, %f367, %f366, %f365}, {%r456, %r457, %r458, %r459}, {%r461, %r462, %r463, %r464}, {%f372, %f371, %f370, %f369, %f368, %f367, %f366, %f365};
	@%p45 bra 	$L__BB6_64;
	mov.b32 	%r465, 48;
	wmma.load.a.sync.aligned.row.m16n16k16.bf16 	{%r466, %r467, %r468, %r469}, [%rd11+64], %r465;
	mov.b32 	%r470, 128;
	wmma.load.b.sync.aligned.row.m16n16k16.bf16 	{%r471, %r472, %r473, %r474}, [%rd12+8192], %r470;
	wmma.mma.sync.aligned.row.row.m16n16k16.f32.bf16.bf16.f32 {%f372, %f371, %f370, %f369, %f368, %f367, %f366, %f365}, {%r466, %r467, %r468, %r469}, {%r471, %r472, %r473, %r474}, {%f372, %f371, %f370, %f369, %f368, %f367, %f366, %f365};
$L__BB6_64:
	add.s32 	%r476, %r33, 114048;
	mov.b32 	%r477, 16;
	wmma.store.d.sync.aligned.row.m16n16k16.shared.f32 	[%r476], {%f372, %f371, %f370, %f369, %f368, %f367, %f366, %f365}, %r477;
	bar.warp.sync 	-1;
	shl.b32 	%r478, %r600, 1;
	and.b32  	%r78, %r478, -16;
	shl.b32 	%r479, %r600, 4;
	and.b32  	%r480, %r479, 112;
	and.b32  	%r481, %r1, 15;
	or.b32  	%r79, %r480, %r481;
	mov.b32 	%r602, 0;
	mov.u32 	%r601, %r3;
$L__BB6_65:
	.pragma "nounroll";
	shr.u32 	%r482, %r601, 4;
	add.s32 	%r82, %r482, %r78;
	setp.ge.s32 	%p46, %r82, %r41;
	shl.b32 	%r483, %r601, 2;
	add.s32 	%r83, %r33, %r483;
	@%p46 bra 	$L__BB6_67;
	add.s32 	%r484, %r82, %r39;
	shl.b32 	%r485, %r484, 7;
	or.b32  	%r486, %r485, %r79;
	mul.wide.u32 	%rd57, %r486, 4;
	add.s64 	%rd58, %rd1, %rd57;
	ld.shared.f32 	%f335, [%r83+114048];
	atom.global.add.f32 	%f336, [%rd58], %f335;
$L__BB6_67:
	add.s32 	%r487, %r601, 32;
	shr.u32 	%r488, %r487, 4;
	add.s32 	%r84, %r488, %r78;
	setp.ge.s32 	%p47, %r84, %r41;
	@%p47 bra 	$L__BB6_69;
	add.s32 	%r489, %r84, %r39;
	shl.b32 	%r490, %r489, 7;
	or.b32  	%r491, %r490, %r79;
	mul.wide.u32 	%rd59, %r491, 4;
	add.s64 	%rd60, %rd1, %rd59;
	ld.shared.f32 	%f337, [%r83+114176];
	atom.global.add.f32 	%f338, [%rd60], %f337;
$L__BB6_69:
	add.s32 	%r492, %r601, 64;
	shr.u32 	%r493, %r492, 4;
	add.s32 	%r85, %r493, %r78;
	setp.ge.s32 	%p48, %r85, %r41;
	@%p48 bra 	$L__BB6_71;
	add.s32 	%r494, %r85, %r39;
	shl.b32 	%r495, %r494, 7;
	or.b32  	%r496, %r495, %r79;
	mul.wide.u32 	%rd61, %r496, 4;
	add.s64 	%rd62, %rd1, %rd61;
	ld.shared.f32 	%f339, [%r83+114304];
	atom.global.add.f32 	%f340, [%rd62], %f339;
$L__BB6_71:
	add.s32 	%r497, %r601, 96;
	shr.u32 	%r498, %r497, 4;
	add.s32 	%r86, %r498, %r78;
	setp.ge.s32 	%p49, %r86, %r41;
	@%p49 bra 	$L__BB6_73;
	add.s32 	%r499, %r86, %r39;
	shl.b32 	%r500, %r499, 7;
	or.b32  	%r501, %r500, %r79;
	mul.wide.u32 	%rd63, %r501, 4;
	add.s64 	%rd64, %rd1, %rd63;
	ld.shared.f32 	%f341, [%r83+114432];
	atom.global.add.f32 	%f342, [%rd64], %f341;
$L__BB6_73:
	add.s32 	%r601, %r601, 128;
	add.s32 	%r602, %r602, 4;
	setp.ne.s32 	%p50, %r602, 8;
	@%p50 bra 	$L__BB6_65;
	bar.warp.sync 	-1;
	add.s32 	%r600, %r600, 6;
	setp.lt.s32 	%p51, %r600, %r76;
	@%p51 bra 	$L__BB6_60;
$L__BB6_75:
	setp.ge.s32 	%p52, %r1, %r53;
	bar.sync 	0;
	@%p52 bra 	$L__BB6_78;
	mov.u32 	%r603, %r1;
$L__BB6_77:
	div.s32 	%r502, %r603, %r41;
	mul.lo.s32 	%r503, %r502, %r41;
	sub.s32 	%r504, %r603, %r503;
	mad.lo.s32 	%r505, %r502, 48, %r504;
	shl.b32 	%r506, %r505, 2;
	mov.u32 	%r507, smem_raw;
	add.s32 	%r508, %r507, %r506;
	ld.shared.f32 	%f343, [%r508+70656];
	// begin inline asm
	{  cvt.rn.bf16.f32 %rs11, %f343;}

	// end inline asm
	mad.lo.s32 	%r509, %r504, 48, %r502;
	shl.b32 	%r510, %r509, 1;
	add.s32 	%r511, %r507, %r510;
	st.shared.u16 	[%r511+120192], %rs11;
	add.s32 	%r603, %r603, 192;
	setp.lt.s32 	%p53, %r603, %r53;
	@%p53 bra 	$L__BB6_77;
$L__BB6_78:
	setp.ge.s32 	%p54, %r607, %r76;
	bar.sync 	0;
	@%p54 bra 	$L__BB6_95;
	mov.u32 	%r604, %r607;
$L__BB6_80:
	setp.lt.s32 	%p55, %r6, 1;
	mov.f32 	%f373, 0f00000000;
	mov.f32 	%f374, %f373;
	mov.f32 	%f375, %f373;
	mov.f32 	%f376, %f373;
	mov.f32 	%f377, %f373;
	mov.f32 	%f378, %f373;
	mov.f32 	%f379, %f373;
	mov.f32 	%f380, %f373;
	@%p55 bra 	$L__BB6_84;
	setp.eq.s32 	%p56, %r34, 1;
	shr.u32 	%r512, %r604, 3;
	mul.lo.s32 	%r513, %r512, 768;
	shl.b32 	%r514, %r604, 4;
	and.b32  	%r515, %r514, 112;
	mov.u32 	%r516, smem_raw;
	cvt.u64.u32 	%rd65, %r516;
	cvta.shared.u64 	%rd66, %rd65;
	mul.wide.u32 	%rd67, %r513, 2;
	add.s64 	%rd68, %rd66, %rd67;
	add.s64 	%rd13, %rd68, 120192;
	mov.b32 	%r517, 48;
	wmma.load.a.sync.aligned.row.m16n16k16.bf16 	{%r518, %r519, %r520, %r521}, [%rd68+120192], %r517;
	mul.wide.u32 	%rd69, %r515, 2;
	add.s64 	%rd70, %rd66, %rd69;
	add.s64 	%rd14, %rd70, 36864;
	mov.b32 	%r522, 128;
	wmma.load.b.sync.aligned.row.m16n16k16.bf16 	{%r523, %r524, %r525, %r526}, [%rd70+36864], %r522;
	mov.f32 	%f345, 0f00000000;
	wmma.mma.sync.aligned.row.row.m16n16k16.f32.bf16.bf16.f32 {%f380, %f379, %f378, %f377, %f376, %f375, %f374, %f373}, {%r518, %r519, %r520, %r521}, {%r523, %r524, %r525, %r526}, {%f345, %f345, %f345, %f345, %f345, %f345, %f345, %f345};
	@%p56 bra 	$L__BB6_84;
	setp.eq.s32 	%p57, %r34, 2;
	mov.b32 	%r527, 48;
	wmma.load.a.sync.aligned.row.m16n16k16.bf16 	{%r528, %r529, %r530, %r531}, [%rd13+32], %r527;
	mov.b32 	%r532, 128;
	wmma.load.b.sync.aligned.row.m16n16k16.bf16 	{%r533, %r534, %r535, %r536}, [%rd14+4096], %r532;
	wmma.mma.sync.aligned.row.row.m16n16k16.f32.bf16.bf16.f32 {%f380, %f379, %f378, %f377, %f376, %f375, %f374, %f373}, {%r528, %r529, %r530, %r531}, {%r533, %r534, %r535, %r536}, {%f380, %f379, %f378, %f377, %f376, %f375, %f374, %f373};
	@%p57 bra 	$L__BB6_84;
	mov.b32 	%r537, 48;
	wmma.load.a.sync.aligned.row.m16n16k16.bf16 	{%r538, %r539, %r540, %r541}, [%rd13+64], %r537;
	mov.b32 	%r542, 128;
	wmma.load.b.sync.aligned.row.m16n16k16.bf16 	{%r543, %r544, %r545, %r546}, [%rd14+8192], %r542;
	wmma.mma.sync.aligned.row.row.m16n16k16.f32.bf16.bf16.f32 {%f380, %f379, %f378, %f377, %f376, %f375, %f374, %f373}, {%r538, %r539, %r540, %r541}, {%r543, %r544, %r545, %r546}, {%f380, %f379, %f378, %f377, %f376, %f375, %f374, %f373};
$L__BB6_84:
	add.s32 	%r548, %r33, 114048;
	mov.b32 	%r549, 16;
	wmma.store.d.sync.aligned.row.m16n16k16.shared.f32 	[%r548], {%f380, %f379, %f378, %f377, %f376, %f375, %f374, %f373}, %r549;
	bar.warp.sync 	-1;
	shl.b32 	%r550, %r604, 1;
	and.b32  	%r93, %r550, -16;
	shl.b32 	%r551, %r604, 4;
	and.b32  	%r552, %r551, 112;
	and.b32  	%r553, %r1, 15;
	or.b32  	%r94, %r552, %r553;
	mov.b32 	%r606, 0;
	mov.u32 	%r605, %r3;
$L__BB6_85:
	.pragma "nounroll";
	shr.u32 	%r554, %r605, 4;
	add.s32 	%r97, %r554, %r93;
	setp.ge.s32 	%p58, %r97, %r41;
	shl.b32 	%r555, %r605, 2;
	add.s32 	%r98, %r33, %r555;
	@%p58 bra 	$L__BB6_87;
	add.s32 	%r556, %r97, %r39;
	shl.b32 	%r557, %r556, 7;
	or.b32  	%r558, %r557, %r94;
	mul.wide.u32 	%rd71, %r558, 4;
	add.s64 	%rd72, %rd2, %rd71;
	ld.shared.f32 	%f346, [%r98+114048];
	atom.global.add.f32 	%f347, [%rd72], %f346;
$L__BB6_87:
	add.s32 	%r559, %r605, 32;
	shr.u32 	%r560, %r559, 4;
	add.s32 	%r99, %r560, %r93;
	setp.ge.s32 	%p59, %r99, %r41;
	@%p59 bra 	$L__BB6_89;
	add.s32 	%r561, %r99, %r39;
	shl.b32 	%r562, %r561, 7;
	or.b32  	%r563, %r562, %r94;
	mul.wide.u32 	%rd73, %r563, 4;
	add.s64 	%rd74, %rd2, %rd73;
	ld.shared.f32 	%f348, [%r98+114176];
	atom.global.add.f32 	%f349, [%rd74], %f348;
$L__BB6_89:
	add.s32 	%r564, %r605, 64;
	shr.u32 	%r565, %r564, 4;
	add.s32 	%r100, %r565, %r93;
	setp.ge.s32 	%p60, %r100, %r41;
	@%p60 bra 	$L__BB6_91;
	add.s32 	%r566, %r100, %r39;
	shl.b32 	%r567, %r566, 7;
	or.b32  	%r568, %r567, %r94;
	mul.wide.u32 	%rd75, %r568, 4;
	add.s64 	%rd76, %rd2, %rd75;
	ld.shared.f32 	%f350, [%r98+114304];
	atom.global.add.f32 	%f351, [%rd76], %f350;
$L__BB6_91:
	add.s32 	%r569, %r605, 96;
	shr.u32 	%r570, %r569, 4;
	add.s32 	%r101, %r570, %r93;
	setp.ge.s32 	%p61, %r101, %r41;
	@%p61 bra 	$L__BB6_93;
	add.s32 	%r571, %r101, %r39;
	shl.b32 	%r572, %r571, 7;
	or.b32  	%r573, %r572, %r94;
	mul.wide.u32 	%rd77, %r573, 4;
	add.s64 	%rd78, %rd2, %rd77;
	ld.shared.f32 	%f352, [%r98+114432];
	atom.global.add.f32 	%f353, [%rd78], %f352;
$L__BB6_93:
	add.s32 	%r605, %r605, 128;
	add.s32 	%r606, %r606, 4;
	setp.ne.s32 	%p62, %r606, 8;
	@%p62 bra 	$L__BB6_85;
	bar.warp.sync 	-1;
	add.s32 	%r604, %r604, 6;
	setp.lt.s32 	%p63, %r604, %r76;
	@%p63 bra 	$L__BB6_80;
$L__BB6_95:
	bar.sync 	0;
	add.s32 	%r589, %r589, 1;
	setp.eq.s32 	%p64, %r589, %r31;
	@%p64 bra 	$L__BB6_96;
	bra.uni 	$L__BB6_18;
$L__BB6_96:
	setp.ge.s32 	%p65, %r607, %r7;
	@%p65 bra 	$L__BB6_101;
	ld.param.u64 	%rd81, [_Z25kernel_full_backward_tileILi48ELi48ELi128ELi6EEvPK13__nv_bfloat16S2_S2_S2_S2_PKfPS0_PfS6_iif_param_6];
	shl.b32 	%r35, %r3, 1;
	mul.lo.s32 	%r574, %r4, 6144;
	or.b32  	%r36, %r574, %r35;
	shl.b32 	%r575, %r3, 3;
	mov.u32 	%r576, smem_raw;
	add.s32 	%r577, %r575, %r576;
	add.s32 	%r37, %r577, 89472;
	cvta.to.global.u64 	%rd8, %rd81;
$L__BB6_98:
	shl.b32 	%r578, %r607, 7;
	add.s32 	%r609, %r36, %r578;
	shl.b32 	%r579, %r607, 9;
	add.s32 	%r608, %r37, %r579;
	mov.u32 	%r610, %r35;
$L__BB6_99:
	mul.wide.u32 	%rd79, %r609, 2;
	add.s64 	%rd80, %rd8, %rd79;
	ld.shared.v2.f32 	{%f354, %f355}, [%r608];
	// begin inline asm
	{ cvt.rn.bf16x2.f32 %r580, %f355, %f354;}

	// end inline asm
	st.global.u32 	[%rd80], %r580;
	add.s32 	%r112, %r610, 64;
	add.s32 	%r609, %r609, 64;
	add.s32 	%r608, %r608, 256;
	setp.lt.u32 	%p66, %r610, 64;
	mov.u32 	%r610, %r112;
	@%p66 bra 	$L__BB6_99;
	add.s32 	%r607, %r607, 6;
	setp.lt.s32 	%p67, %r607, %r7;
	@%p67 bra 	$L__BB6_98;
$L__BB6_101:
	ret;
$L__BB6_102:
	add.s32 	%r127, %r1, %r5;
	cvta.to.global.u64 	%rd28, %rd20;
	mul.wide.u32 	%rd29, %r127, 4;
	add.s64 	%rd30, %rd28, %rd29;
	ld.global.nc.f32 	%f149, [%rd30];
	shl.b32 	%r128, %r1, 2;
	mov.u32 	%r129, smem_raw;
	add.s32 	%r130, %r129, %r128;
	st.shared.f32 	[%r130+89088], %f149;
	bra.uni 	$L__BB6_7;

}


// ===== COMPILED SASS (sm_100) =====

	.target	sm_100

	.elftype	@"ET_EXEC"


//--------------------- .note.nv.tkinfo           --------------------------
	.section	.note.nv.tkinfo,"",@"SHT_NOTE"
	.sectionflags	@"SHF_NOTE_NV_TKINFO"
	.tkinfo
        /*0018*/ 	.word	0x00000002
        /*0030*/ 	.string	""
        /*0030*/ 	.string	"ptxas"
        /*0030*/ 	.string	"Cuda compilation tools, release 13.0, V13.0.88"
        /*0030*/ 	.string	"Build cuda_13.0.r13.0/compiler.36424714_0"
        /*0030*/ 	.string	"-arch sm_100 -m 64 "



//--------------------- .note.nv.cuinfo           --------------------------
	.section	.note.nv.cuinfo,"",@"SHT_NOTE"
	.sectionflags	@"SHF_NOTE_NV_CUINFO"
        /*0018*/ 	.short	0x0002
        /*001a*/ 	.short	0x0064
        /*001c*/ 	.short	0x0082
	.zero		2


//--------------------- .nv.info                  --------------------------
	.section	.nv.info,"",@"SHT_CUDA_INFO"
	.align	4


	//----- nvinfo : EIATTR_REGCOUNT
	.align		4
        /*0000*/ 	.byte	0x04, 0x2f
        /*0002*/ 	.short	(.L_1 - .L_0)
	.align		4
.L_0:
        /*0004*/ 	.word	index@(_Z25kernel_full_backward_tileILi16ELi32ELi128ELi4EEvPK13__nv_bfloat16S2_S2_S2_S2_PKfPS0_PfS6_iif)
        /*0008*/ 	.word	0x00000020


	//----- nvinfo : EIATTR_FRAME_SIZE
	.align		4
.L_1:
        /*000c*/ 	.byte	0x04, 0x11
        /*000e*/ 	.short	(.L_3 - .L_2)
	.align		4
.L_2:
        /*0010*/ 	.word	index@(_Z25kernel_full_backward_tileILi16ELi32ELi128ELi4EEvPK13__nv_bfloat16S2_S2_S2_S2_PKfPS0_PfS6_iif)
        /*0014*/ 	.word	0x00000000


	//----- nvinfo : EIATTR_REGCOUNT
	.align		4
.L_3:
        /*0018*/ 	.byte	0x04, 0x2f
        /*001a*/ 	.short	(.L_5 - .L_4)
	.align		4
.L_4:
        /*001c*/ 	.word	index@(_Z25kernel_full_backward_tileILi32ELi32ELi128ELi4EEvPK13__nv_bfloat16S2_S2_S2_S2_PKfPS0_PfS6_iif)
        /*0020*/ 	.word	0x00000020


	//----- nvinfo : EIATTR_FRAME_SIZE
	.align		4
.L_5:
        /*0024*/ 	.byte	0x04, 0x11
        /*0026*/ 	.short	(.L_7 - .L_6)
	.align		4
.L_6:
        /*0028*/ 	.word	index@(_Z25kernel_full_backward_tileILi32ELi32ELi128ELi4EEvPK13__nv_bfloat16S2_S2_S2_S2_PKfPS0_PfS6_iif)
        /*002c*/ 	.word	0x00000000


	//----- nvinfo : EIATTR_REGCOUNT
	.align		4
.L_7:
        /*0030*/ 	.byte	0x04, 0x2f
        /*0032*/ 	.short	(.L_9 - .L_8)
	.align		4
.L_8:
        /*0034*/ 	.word	index@(_Z25kernel_full_backward_tileILi32ELi32ELi128ELi8EEvPK13__nv_bfloat16S2_S2_S2_S2_PKfPS0_PfS6_iif)
        /*0038*/ 	.word	0x00000020


	//----- nvinfo : EIATTR_FRAME_SIZE
	.align		4
.L_9:
        /*003c*/ 	.byte	0x04, 0x11
        /*003e*/ 	.short	(.L_11 - .L_10)
	.align		4
.L_10:
        /*0040*/ 	.word	index@(_Z25kernel_full_backward_tileILi32ELi32ELi128ELi8EEvPK13__nv_bfloat16S2_S2_S2_S2_PKfPS0_PfS6_iif)
        /*0044*/ 	.word	0x00000000


	//----- nvinfo : EIATTR_REGCOUNT
	.align		4
.L_11:
        /*0048*/ 	.byte	0x04, 0x2f
        /*004a*/ 	.short	(.L_13 - .L_12)
	.align		4
.L_12:
        /*004c*/ 	.word	index@(_Z25kernel_full_backward_tileILi64ELi32ELi128ELi8EEvPK13__nv_bfloat16S2_S2_S2_S2_PKfPS0_PfS6_iif)
        /*0050*/ 	.word	0x00000028


	//----- nvinfo : EIATTR_FRAME_SIZE
	.align		4
.L_13:
        /*0054*/ 	.byte	0x04, 0x11
        /*0056*/ 	.short	(.L_15 - .L_14)
	.align		4
.L_14:
        /*0058*/ 	.word	index@(_Z25kernel_full_backward_tileILi64ELi32ELi128ELi8EEvPK13__nv_bfloat16S2_S2_S2_S2_PKfPS0_PfS6_iif)
        /*005c*/ 	.word	0x00000000


	//----- nvinfo : EIATTR_REGCOUNT
	.align		4
.L_15:
        /*0060*/ 	.byte	0x04, 0x2f
        /*0062*/ 	.short	(.L_17 - .L_16)
	.align		4
.L_16:
        /*0064*/ 	.word	index@(_Z25kernel_full_backward_tileILi32ELi64ELi128ELi8EEvPK13__nv_bfloat16S2_S2_S2_S2_PKfPS0_PfS6_iif)
        /*0068*/ 	.word	0x00000030


	//----- nvinfo : EIATTR_FRAME_SIZE
	.align		4
.L_17:
        /*006c*/ 	.byte	0x04, 0x11
        /*006e*/ 	.short	(.L_19 - .L_18)
	.align		4
.L_18:
        /*0070*/ 	.word	index@(_Z25kernel_full_backward_tileILi32ELi64ELi128ELi8EEvPK13__nv_bfloat16S2_S2_S2_S2_PKfPS0_PfS6_iif)
        /*0074*/ 	.word	0x00000000


	//----- nvinfo : EIATTR_REGCOUNT
	.align		4
.L_19:
        /*0078*/ 	.byte	0x04, 0x2f
        /*007a*/ 	.short	(.L_21 - .L_20)
	.align		4
.L_20:
        /*007c*/ 	.word	index@(_Z25kernel_full_backward_tileILi64ELi64ELi128ELi8EEvPK13__nv_bfloat16S2_S2_S2_S2_PKfPS0_PfS6_iif)
        /*0080*/ 	.word	0x0000002a


	//----- nvinfo : EIATTR_FRAME_SIZE
	.align		4
.L_21:
        /*0084*/ 	.byte	0x04, 0x11
        /*0086*/ 	.short	(.L_23 - .L_22)
	.align		4
.L_22:
        /*0088*/ 	.word	index@(_Z25kernel_full_backward_tileILi64ELi64ELi128ELi8EEvPK13__nv_bfloat16S2_S2_S2_S2_PKfPS0_PfS6_iif)
        /*008c*/ 	.word	0x00000000


	//----- nvinfo : EIATTR_REGCOUNT
	.align		4
.L_23:
        /*0090*/ 	.byte	0x04, 0x2f
        /*0092*/ 	.short	(.L_25 - .L_24)
	.align		4
.L_24:
        /*0094*/ 	.word	index@(_Z25kernel_full_backward_tileILi48ELi48ELi128ELi6EEvPK13__nv_bfloat16S2_S2_S2_S2_PKfPS0_PfS6_iif)
        /*0098*/ 	.word	0x00000020


	//----- nvinfo : EIATTR_FRAME_SIZE
	.align		4
.L_25:
        /*009c*/ 	.byte	0x04, 0x11
        /*009e*/ 	.short	(.L_27 - .L_26)
	.align		4
.L_26:
        /*00a0*/ 	.word	index@(_Z25kernel_full_backward_tileILi48ELi48ELi128ELi6EEvPK13__nv_bfloat16S2_S2_S2_S2_PKfPS0_PfS6_iif)
        /*00a4*/ 	.word	0x00000000


	//----- nvinfo : EIATTR_MIN_STACK_SIZE
	.align		4
.L_27:
        /*00a8*/ 	.byte	0x04, 0x12
        /*00aa*/ 	.short	(.L_29 - .L_28)
	.align		4
.L_28:
        /*00ac*/ 	.word	index@(_Z25kernel_full_backward_tileILi48ELi48ELi128ELi6EEvPK13__nv_bfloat16S2_S2_S2_S2_PKfPS0_PfS6_iif)
        /*00b0*/ 	.word	0x00000000


	//----- nvinfo : EIATTR_MIN_STACK_SIZE
	.align		4
.L_29:
        /*00b4*/ 	.byte	0x04, 0x12
        /*00b6*/ 	.short	(.L_31 - .L_30)
	.align		4
.L_30:
        /*00b8*/ 	.word	index@(_Z25kernel_full_backward_tileILi64ELi64ELi128ELi8EEvPK13__nv_bfloat16S2_S2_S2_S2_PKfPS0_PfS6_iif)
        /*00bc*/ 	.word	0x00000000


	//----- nvinfo : EIATTR_MIN_STACK_SIZE
	.align		4
.L_31:
        /*00c0*/ 	.byte	0x04, 0x12
        /*00c2*/ 	.short	(.L_33 - .L_32)
	.align		4
.L_32:
        /*00c4*/ 	.word	index@(_Z25kernel_full_backward_tileILi32ELi64ELi128ELi8EEvPK13__nv_bfloat16S2_S2_S2_S2_PKfPS0_PfS6_iif)
        /*00c8*/ 	.word	0x00000000


	//----- nvinfo : EIATTR_MIN_STACK_SIZE
	.align		4
.L_33:
        /*00cc*/ 	.byte	0x04, 0x12
        /*00ce*/ 	.short	(.L_35 - .L_34)
	.align		4
.L_34:
        /*00d0*/ 	.word	index@(_Z25kernel_full_backward_tileILi64ELi32ELi128ELi8EEvPK13__nv_bfloat16S2_S2_S2_S2_PKfPS0_PfS6_iif)
        /*00d4*/ 	.word	0x00000000


	//----- nvinfo : EIATTR_MIN_STACK_SIZE
	.align		4
.L_35:
        /*00d8*/ 	.byte	0x04, 0x12
        /*00da*/ 	.short	(.L_37 - .L_36)
	.align		4
.L_36:
        /*00dc*/ 	.word	index@(_Z25kernel_full_backward_tileILi32ELi32ELi128ELi8EEvPK13__nv_bfloat16S2_S2_S2_S2_PKfPS0_PfS6_iif)
        /*00e0*/ 	.word	0x00000000


	//----- nvinfo : EIATTR_MIN_STACK_SIZE
	.align		4
.L_37:
        /*00e4*/ 	.byte	0x04, 0x12
        /*00e6*/ 	.short	(.L_39 - .L_38)
	.align		4
.L_38:
        /*00e8*/ 	.word	index@(_Z25kernel_full_backward_tileILi32ELi32ELi128ELi4EEvPK13__nv_bfloat16S2_S2_S2_S2_PKfPS0_PfS6_iif)
        /*00ec*/ 	.word	0x00000000


	//----- nvinfo : EIATTR_MIN_STACK_SIZE
	.align		4
.L_39:
        /*00f0*/ 	.byte	0x04, 0x12
        /*00f2*/ 	.short	(.L_41 - .L_40)
	.align		4
.L_40:
        /*00f4*/ 	.word	index@(_Z25kernel_full_backward_tileILi16ELi32ELi128ELi4EEvPK13__nv_bfloat16S2_S2_S2_S2_PKfPS0_PfS6_iif)
        /*00f8*/ 	.word	0x00000000
.L_41:


//--------------------- .nv.compat                --------------------------
	.section	.nv.compat,"",@"SHT_CUDA_COMPAT_INFO"
	.align	4
        /*0000*/ 	.byte	0x02, 0x09, 0x00, 0x00, 0x02, 0x02, 0x01, 0x00, 0x02, 0x05, 0x05, 0x00, 0x03, 0x07, 0x01, 0x01
        /*0010*/ 	.byte	0x02, 0x03, 0x00, 0x00, 0x02, 0x06, 0x01, 0x00, 0x04, 0x0b, 0x08, 0x00, 0x09, 0x00, 0x00, 0x00
        /*0020*/ 	.byte	0x00, 0x00, 0x00, 0x00


//--------------------- .nv.info._Z25kernel_full_backward_tileILi48ELi48ELi128ELi6EEvPK13__nv_bfloat16S2_S2_S2_S2_PKfPS0_PfS6_iif --------------------------
	.section	.nv.info._Z25kernel_full_backward_tileILi48ELi48ELi128ELi6EEvPK13__nv_bfloat16S2_S2_S2_S2_PKfPS0_PfS6_iif,"",@"SHT_CUDA_INFO"
	.sectionflags	@""
	.align	4


	//----- nvinfo : EIATTR_CUDA_API_VERSION
	.align		4
        /*0000*/ 	.byte	0x04, 0x37
        /*0002*/ 	.short	(.L_43 - .L_42)
.L_42:
        /*0004*/ 	.word	0x00000082


	//----- nvinfo : EIATTR_KPARAM_INFO
	.align		4
.L_43:
        /*0008*/ 	.byte	0x04, 0x17
        /*000a*/ 	.short	(.L_45 - .L_44)
.L_44:
        /*000c*/ 	.word	0x00000000
        /*0010*/ 	.short	0x000b
        /*0012*/ 	.short	0x0050
        /*0014*/ 	.byte	0x00, 0xf0, 0x11, 0x00


	//----- nvinfo : EIATTR_KPARAM_INFO
	.align		4
.L_45:
        /*0018*/ 	.byte	0x04, 0x17
        /*001a*/ 	.short	(.L_47 - .L_46)
.L_46:
        /*001c*/ 	.word	0x00000000
        /*0020*/ 	.short	0x000a
        /*0022*/ 	.short	0x004c
        /*0024*/ 	.byte	0x00, 0xf0, 0x11, 0x00


	//----- nvinfo : EIATTR_KPARAM_INFO
	.align		4
.L_47:
        /*0028*/ 	.byte	0x04, 0x17
        /*002a*/ 	.short	(.L_49 - .L_48)
.L_48:
        /*002c*/ 	.word	0x00000000
        /*0030*/ 	.short	0x0009
        /*0032*/ 	.short	0x0048
        /*0034*/ 	.byte	0x00, 0xf0, 0x11, 0x00


	//----- nvinfo : EIATTR_KPARAM_INFO
	.align		4
.L_49:
        /*0038*/ 	.byte	0x04, 0x17
        /*003a*/ 	.short	(.L_51 - .L_50)
.L_50:
        /*003c*/ 	.word	0x00000000
        /*0040*/ 	.short	0x0008
        /*0042*/ 	.short	0x0040
        /*0044*/ 	.byte	0x00, 0xf5, 0x21, 0x00


	//----- nvinfo : EIATTR_KPARAM_INFO
	.align		4
.L_51:
        /*0048*/ 	.byte	0x04, 0x17
        /*004a*/ 	.short	(.L_53 - .L_52)
.L_52:
        /*004c*/ 	.word	0x00000000
        /*0050*/ 	.short	0x0007
        /*0052*/ 	.short	0x0038
        /*0054*/ 	.byte	0x00, 0xf5, 0x21, 0x00


	//----- nvinfo : EIATTR_KPARAM_INFO
	.align		4
.L_53:
        /*0058*/ 	.byte	0x04, 0x17
        /*005a*/ 	.short	(.L_55 - .L_54)
.L_54:
        /*005c*/ 	.word	0x00000000
        /*0060*/ 	.short	0x0006
        /*0062*/ 	.short	0x0030
        /*0064*/ 	.byte	0x00, 0xf5, 0x21, 0x00


	//----- nvinfo : EIATTR_KPARAM_INFO
	.align		4
.L_55:
        /*0068*/ 	.byte	0x04, 0x17
        /*006a*/ 	.short	(.L_57 - .L_56)
.L_56:
        /*006c*/ 	.word	0x00000000
        /*0070*/ 	.short	0x0005
        /*0072*/ 	.short	0x0028
        /*0074*/ 	.byte	0x00, 0xf5, 0x21, 0x00


	//----- nvinfo : EIATTR_KPARAM_INFO
	.align		4
.L_57:
        /*0078*/ 	.byte	0x04, 0x17
        /*007a*/ 	.short	(.L_59 - .L_58)
.L_58:
        /*007c*/ 	.word	0x00000000
        /*0080*/ 	.short	0x0004
        /*0082*/ 	.short	0x0020
        /*0084*/ 	.byte	0x00, 0xf5, 0x21, 0x00


	//----- nvinfo : EIATTR_KPARAM_INFO
	.align		4
.L_59:
        /*0088*/ 	.byte	0x04, 0x17
        /*008a*/ 	.short	(.L_61 - .L_60)
.L_60:
        /*008c*/ 	.word	0x00000000
        /*0090*/ 	.short	0x0003
        /*0092*/ 	.short	0x0018
        /*0094*/ 	.byte	0x00, 0xf5, 0x21, 0x00


	//----- nvinfo : EIATTR_KPARAM_INFO
	.align		4
.L_61:
        /*0098*/ 	.byte	0x04, 0x17
        /*009a*/ 	.short	(.L_63 - .L_62)
.L_62:
        /*009c*/ 	.word	0x00000000
        /*00a0*/ 	.short	0x0002
        /*00a2*/ 	.short	0x0010
        /*00a4*/ 	.byte	0x00, 0xf5, 0x21, 0x00


	//----- nvinfo : EIATTR_KPARAM_INFO
	.align		4
.L_63:
        /*00a8*/ 	.byte	0x04, 0x17
        /*00aa*/ 	.short	(.L_65 - .L_64)
.L_64:
        /*00ac*/ 	.word	0x00000000
        /*00b0*/ 	.short	0x0001
        /*00b2*/ 	.short	0x0008
        /*00b4*/ 	.byte	0x00, 0xf5, 0x21, 0x00


	//----- nvinfo : EIATTR_KPARAM_INFO
	.align		4
.L_65:
        /*00b8*/ 	.byte	0x04, 0x17
        /*00ba*/ 	.short	(.L_67 - .L_66)
.L_66:
        /*00bc*/ 	.word	0x00000000
        /*00c0*/ 	.short	0x0000
        /*00c2*/ 	.short	0x0000
        /*00c4*/ 	.byte	0x00, 0xf5, 0x21, 0x00


	//----- nvinfo : EIATTR_SPARSE_MMA_MASK
	.align		4
.L_67:
        /*00c8*/ 	.byte	0x03, 0x50
        /*00ca*/ 	.short	0x0000


	//----- nvinfo : EIATTR_WMMA_USED
	.align		4
        /*00cc*/ 	.byte	0x01, 0x2b
	.zero		2


	//----- nvinfo : EIATTR_MAXREG_COUNT
	.align		4
        /*00d0*/ 	.byte	0x03, 0x1b
        /*00d2*/ 	.short	0x00ff


	//----- nvinfo : EIATTR_NUM_BARRIERS
	.align		4
        /*00d4*/ 	.byte	0x02, 0x4c
        /*00d6*/ 	.byte	0x01
	.zero		1


	//----- nvinfo : EIATTR_MERCURY_ISA_VERSION
	.align		4
        /*00d8*/ 	.byte	0x03, 0x5f
        /*00da*/ 	.short	0x0101


	//----- nvinfo : EIATTR_COOP_GROUP_MASK_REGIDS
	.align		4
        /*00dc*/ 	.byte	0x04, 0x29
        /*00de*/ 	.short	(.L_69 - .L_68)


	//   ....[0]....
.L_68:
        /*00e0*/ 	.word	0xffffffff


	//   ....[1]....
        /*00e4*/ 	.word	0xffffffff


	//   ....[2]....
        /*00e8*/ 	.word	0xffffffff


	//   ....[3]....
        /*00ec*/ 	.word	0xffffffff


	//   ....[4]....
        /*00f0*/ 	.word	0xffffffff


	//   ....[5]....
        /*00f4*/ 	.word	0xffffffff


	//   ....[6]....
        /*00f8*/ 	.word	0xffffffff


	//   ....[7]....
        /*00fc*/ 	.word	0xffffffff


	//   ....[8]....
        /*0100*/ 	.word	0xffffffff


	//   ....[9]....
        /*0104*/ 	.word	0xffffffff


	//   ....[10]....
        /*0108*/ 	.word	0xffffffff


	//   ....[11]....
        /*010c*/ 	.word	0x0500000a


	//   ....[12]....
        /*0110*/ 	.word	0x0500000a


	//   ....[13]....
        /*0114*/ 	.word	0x0500000a


	//   ....[14]....
        /*0118*/ 	.word	0x0500000a


	//   ....[15]....
        /*011c*/ 	.word	0x0500000a


	//----- nvinfo : EIATTR_COOP_GROUP_INSTR_OFFSETS
	.align		4
.L_69:
        /*0120*/ 	.byte	0x04, 0x28
        /*0122*/ 	.short	(.L_71 - .L_70)


	//   ....[0]....
.L_70:
        /*0124*/ 	.word	0x000006f0


	//   ....[1]....
        /*0128*/ 	.word	0x00000710


	//   ....[2]....
        /*012c*/ 	.word	0x00000730


	//   ....[3]....
        /*0130*/ 	.word	0x00000750


	//   ....[4]....
        /*0134*/ 	.word	0x00000770


	//   ....[5]....
        /*0138*/ 	.word	0x00002ca0


	//   ....[6]....
        /*013c*/ 	.word	0x000030d0


	//   ....[7]....
        /*0140*/ 	.word	0x00003ae0


	//   ....[8]....
        /*0144*/ 	.word	0x00003e50


	//   ....[9]....
        /*0148*/ 	.word	0x000047f0


	//   ....[10]....
        /*014c*/ 	.word	0x00004b60


	//   ....[11]....
        /*0150*/ 	.word	0x00004e50


	//   ....[12]....
        /*0154*/ 	.word	0x00004ee0


	//   ....[13]....
        /*0158*/ 	.word	0x00004f50


	//   ....[14]....
        /*015c*/ 	.word	0x00004fc0


	//   ....[15]....
        /*0160*/ 	.word	0x00005030


	//----- nvinfo : EIATTR_VRC_CTA_INIT_COUNT
	.align		4
.L_71:
        /*0164*/ 	.byte	0x02, 0x4a
	.zero		1
	.zero		1


	//----- nvinfo : EIATTR_EXIT_INSTR_OFFSETS
	.align		4
        /*0168*/ 	.byte	0x04, 0x1c
        /*016a*/ 	.short	(.L_73 - .L_72)


	//   ....[0]....
.L_72:
        /*016c*/ 	.word	0x00000060


	//   ....[1]....
        /*0170*/ 	.word	0x00004c30


	//   ....[2]....
        /*0174*/ 	.word	0x00004de0


	//----- nvinfo : EIATTR_MAX_THREADS
	.align		4
.L_73:
        /*0178*/ 	.byte	0x04, 0x05
        /*017a*/ 	.short	(.L_75 - .L_74)
.L_74:
        /*017c*/ 	.word	0x000000c0
        /*0180*/ 	.word	0x00000001
        /*0184*/ 	.word	0x00000001


	//----- nvinfo : EIATTR_CRS_STACK_SIZE
	.align		4
.L_75:
        /*0188*/ 	.byte	0x04, 0x1e
        /*018a*/ 	.short	(.L_77 - .L_76)
.L_76:
        /*018c*/ 	.word	0x00000000


	//----- nvinfo : EIATTR_CBANK_PARAM_SIZE
	.align		4
.L_77:
        /*0190*/ 	.byte	0x03, 0x19
        /*0192*/ 	.short	0x0054


	//----- nvinfo : EIATTR_PARAM_CBANK
	.align		4
        /*0194*/ 	.byte	0x04, 0x0a
        /*0196*/ 	.short	(.L_79 - .L_78)
	.align		4
.L_78:
        /*0198*/ 	.word	index@(.nv.constant0._Z25kernel_full_backward_tileILi48ELi48ELi128ELi6EEvPK13__nv_bfloat16S2_S2_S2_S2_PKfPS0_PfS6_iif)
        /*019c*/ 	.short	0x0380
        /*019e*/ 	.short	0x0054


	//----- nvinfo : EIATTR_SW_WAR
	.align		4
.L_79:
        /*01a0*/ 	.byte	0x04, 0x36
        /*01a2*/ 	.short	(.L_81 - .L_80)
.L_80:
        /*01a4*/ 	.word	0x00000008
.L_81:


//--------------------- .nv.info._Z25kernel_full_backward_tileILi64ELi64ELi128ELi8EEvPK13__nv_bfloat16S2_S2_S2_S2_PKfPS0_PfS6_iif --------------------------
	.section	.nv.info._Z25kernel_full_backward_tileILi64ELi64ELi128ELi8EEvPK13__nv_bfloat16S2_S2_S2_S2_PKfPS0_PfS6_iif,"",@"SHT_CUDA_INFO"
	.sectionflags	@""
	.align	4


	//----- nvinfo : EIATTR_CUDA_API_VERSION
	.align		4
        /*0000*/ 	.byte	0x04, 0x37
        /*0002*/ 	.short	(.L_83 - .L_82)
.L_82:
        /*0004*/ 	.word	0x00000082


	//----- nvinfo : EIATTR_KPARAM_INFO
	.align		4
.L_83:
        /*0008*/ 	.byte	0x04, 0x17
        /*000a*/ 	.short	(.L_85 - .L_84)
.L_84:
        /*000c*/ 	.word	0x00000000
        /*0010*/ 	.short	0x000b
        /*0012*/ 	.short	0x0050
        /*0014*/ 	.byte	0x00, 0xf0, 0x11, 0x00


	//----- nvinfo : EIATTR_KPARAM_INFO
	.align		4
.L_85:
        /*0018*/ 	.byte	0x04, 0x17
        /*001a*/ 	.short	(.L_87 - .L_86)
.L_86:
        /*001c*/ 	.word	0x00000000
        /*0020*/ 	.short	0x000a
        /*0022*/ 	.short	0x004c
        /*0024*/ 	.byte	0x00, 0xf0, 0x11, 0x00


	//----- nvinfo : EIATTR_KPARAM_INFO
	.align		4
.L_87:
        /*0028*/ 	.byte	0x04, 0x17
        /*002a*/ 	.short	(.L_89 - .L_88)
.L_88:
        /*002c*/ 	.word	0x00000000
        /*0030*/ 	.short	0x0009
        /*0032*/ 	.short	0x0048
        /*0034*/ 	.byte	0x00, 0xf0, 0x11, 0x00


	//----- nvinfo : EIATTR_KPARAM_INFO
	.align		4
.L_89:
        /*0038*/ 	.byte	0x04, 0x17
        /*003a*/ 	.short	(.L_91 - .L_90)
.L_90:
        /*003c*/ 	.word	0x00000000
        /*0040*/ 	.short	0x0008
        /*0042*/ 	.short	0x0040
        /*0044*/ 	.byte	0x00, 0xf5, 0x21, 0x00


	//----- nvinfo : EIATTR_KPARAM_INFO
	.align		4
.L_91:
        /*0048*/ 	.byte	0x04, 0x17
        /*004a*/ 	.short	(.L_93 - .L_92)
.L_92:
        /*004c*/ 	.word	0x00000000
        /*0050*/ 	.short	0x0007
        /*0052*/ 	.short	0x0038
        /*0054*/ 	.byte	0x00, 0xf5, 0x21, 0x00


	//----- nvinfo : EIATTR_KPARAM_INFO
	.align		4
.L_93:
        /*0058*/ 	.byte	0x04, 0x17
        /*005a*/ 	.short	(.L_95 - .L_94)
.L_94:
        /*005c*/ 	.word	0x00000000
        /*0060*/ 	.short	0x0006
        /*0062*/ 	.short	0x0030
        /*0064*/ 	.byte	0x00, 0xf5, 0x21, 0x00


	//----- nvinfo : EIATTR_KPARAM_INFO
	.align		4
.L_95:
        /*0068*/ 	.byte	0x04, 0x17
        /*006a*/ 	.short	(.L_97 - .L_96)
.L_96:
        /*006c*/ 	.word	0x00000000
        /*0070*/ 	.short	0x0005
        /*0072*/ 	.short	0x0028
        /*0074*/ 	.byte	0x00, 0xf5, 0x21, 0x00


	//----- nvinfo : EIATTR_KPARAM_INFO
	.align		4
.L_97:
        /*0078*/ 	.byte	0x04, 0x17
        /*007a*/ 	.short	(.L_99 - .L_98)
.L_98:
        /*007c*/ 	.word	0x00000000
        /*0080*/ 	.short	0x0004
        /*0082*/ 	.short	0x0020
        /*0084*/ 	.byte	0x00, 0xf5, 0x21, 0x00


	//----- nvinfo : EIATTR_KPARAM_INFO
	.align		4
.L_99:
        /*0088*/ 	.byte	0x04, 0x17
        /*008a*/ 	.short	(.L_101 - .L_100)
.L_100:
        /*008c*/ 	.word	0x00000000
        /*0090*/ 	.short	0x0003
        /*0092*/ 	.short	0x0018
        /*0094*/ 	.byte	0x00, 0xf5, 0x21, 0x00


	//----- nvinfo : EIATTR_KPARAM_INFO
	.align		4
.L_101:
        /*0098*/ 	.byte	0x04, 0x17
        /*009a*/ 	.short	(.L_103 - .L_102)
.L_102:
        /*009c*/ 	.word	0x00000000
        /*00a0*/ 	.short	0x0002
        /*00a2*/ 	.short	0x0010
        /*00a4*/ 	.byte	0x00, 0xf5, 0x21, 0x00


	//----- nvinfo : EIATTR_KPARAM_INFO
	.align		4
.L_103:
        /*00a8*/ 	.byte	0x04, 0x17
        /*00aa*/ 	.short	(.L_105 - .L_104)
.L_104:
        /*00ac*/ 	.word	0x00000000
        /*00b0*/ 	.short	0x0001
        /*00b2*/ 	.short	0x0008
        /*00b4*/ 	.byte	0x00, 0xf5, 0x21, 0x00


	//----- nvinfo : EIATTR_KPARAM_INFO
	.align		4
.L_105:
        /*00b8*/ 	.byte	0x04, 0x17
        /*00ba*/ 	.short	(.L_107 - .L_106)
.L_106:
        /*00bc*/ 	.word	0x00000000
        /*00c0*/ 	.short	0x0000
        /*00c2*/ 	.short	0x0000
        /*00c4*/ 	.byte	0x00, 0xf5, 0x21, 0x00


	//----- nvinfo : EIATTR_SPARSE_MMA_MASK
	.align		4
.L_107:
        /*00c8*/ 	.byte	0x03, 0x50
        /*00ca*/ 	.short	0x0000


	//----- nvinfo : EIATTR_WMMA_USED
	.align		4
        /*00cc*/ 	.byte	0x01, 0x2b
	.zero		2


	//----- nvinfo : EIATTR_MAXREG_COUNT
	.align		4
        /*00d0*/ 	.byte	0x03, 0x1b
        /*00d2*/ 	.short	0x00ff


	//----- nvinfo : EIATTR_NUM_BARRIERS
	.align		4
        /*00d4*/ 	.byte	0x02, 0x4c
        /*00d6*/ 	.byte	0x01
	.zero		1


	//----- nvinfo : EIATTR_MERCURY_ISA_VERSION
	.align		4
        /*00d8*/ 	.byte	0x03, 0x5f
        /*00da*/ 	.short	0x0101


	//----- nvinfo : EIATTR_COOP_GROUP_MASK_REGIDS
	.align		4
        /*00dc*/ 	.byte	0x04, 0x29
        /*00de*/ 	.short	(.L_109 - .L_108)


	//   ....[0]....
.L_108:
        /*00e0*/ 	.word	0xffffffff


	//   ....[1]....
        /*00e4*/ 	.word	0xffffffff


	//   ....[2]....
        /*00e8*/ 	.word	0xffffffff


	//   ....[3]....
        /*00ec*/ 	.word	0xffffffff


	//   ....[4]....
        /*00f0*/ 	.word	0xffffffff


	//   ....[5]....
        /*00f4*/ 	.word	0xffffffff


	//   ....[6]....
        /*00f8*/ 	.word	0xffffffff


	//   ....[7]....
        /*00fc*/ 	.word	0xffffffff


	//   ....[8]....
        /*0100*/ 	.word	0xffffffff


	//   ....[9]....
        /*0104*/ 	.word	0xffffffff


	//   ....[10]....
        /*0108*/ 	.word	0xffffffff


	//   ....[11]....
        /*010c*/ 	.word	0x05000008


	//   ....[12]....
        /*0110*/ 	.word	0x05000008


	//   ....[13]....
        /*0114*/ 	.word	0x05000008


	//   ....[14]....
        /*0118*/ 	.word	0x05000008


	//   ....[15]....
        /*011c*/ 	.word	0x05000008


	//----- nvinfo : EIATTR_COOP_GROUP_INSTR_OFFSETS
	.align		4
.L_109:
        /*0120*/ 	.byte	0x04, 0x28
        /*0122*/ 	.short	(.L_111 - .L_110)


	//   ....[0]....
.L_110:
        /*0124*/ 	.word	0x00000700


	//   ....[1]....
        /*0128*/ 	.word	0x00000720


	//   ....[2]....
        /*012c*/ 	.word	0x00000740


	//   ....[3]....
        /*0130*/ 	.word	0x00000760


	//   ....[4]....
        /*0134*/ 	.word	0x00000780


	//   ....[5]....
        /*0138*/ 	.word	0x00003740


	//   ....[6]....
        /*013c*/ 	.word	0x00003bc0


	//   ....[7]....
        /*0140*/ 	.word	0x00004f10


	//   ....[8]....
        /*0144*/ 	.word	0x000052e0


	//   ....[9]....
        /*0148*/ 	.word	0x000067f0


	//   ....[10]....
        /*014c*/ 	.word	0x00006bb0


	//   ....[11]....
        /*0150*/ 	.word	0x00006f10


	//   ....[12]....
        /*0154*/ 	.word	0x00006fa0


	//   ....[13]....
        /*0158*/ 	.word	0x00007010


	//   ....[14]....
        /*015c*/ 	.word	0x00007080


	//   ....[15]....
        /*0160*/ 	.word	0x000070f0


	//----- nvinfo : EIATTR_VRC_CTA_INIT_COUNT
	.align		4
.L_111:
        /*0164*/ 	.byte	0x02, 0x4a
	.zero		1
	.zero		1


	//----- nvinfo : EIATTR_EXIT_INSTR_OFFSETS
	.align		4
        /*0168*/ 	.byte	0x04, 0x1c
        /*016a*/ 	.short	(.L_113 - .L_112)


	//   ....[0]....
.L_112:
        /*016c*/ 	.word	0x00000060


	//   ....[1]....
        /*0170*/ 	.word	0x00006cd0


	//   ....[2]....
        /*0174*/ 	.word	0x00006ea0


	//----- nvinfo : EIATTR_MAX_THREADS
	.align		4
.L_113:
        /*0178*/ 	.byte	0x04, 0x05
        /*017a*/ 	.short	(.L_115 - .L_114)
.L_114:
        /*017c*/ 	.word	0x00000100
        /*0180*/ 	.word	0x00000001
        /*0184*/ 	.word	0x00000001


	//----- nvinfo : EIATTR_CRS_STACK_SIZE
	.align		4
.L_115:
        /*0188*/ 	.byte	0x04, 0x1e
        /*018a*/ 	.short	(.L_117 - .L_116)
.L_116:
        /*018c*/ 	.word	0x00000000


	//----- nvinfo : EIATTR_CBANK_PARAM_SIZE
	.align		4
.L_117:
        /*0190*/ 	.byte	0x03, 0x19
        /*0192*/ 	.short	0x0054


	//----- nvinfo : EIATTR_PARAM_CBANK
	.align		4
        /*0194*/ 	.byte	0x04, 0x0a
        /*0196*/ 	.short	(.L_119 - .L_118)
	.align		4
.L_118:
        /*0198*/ 	.word	index@(.nv.constant0._Z25kernel_full_backward_tileILi64ELi64ELi128ELi8EEvPK13__nv_bfloat16S2_S2_S2_S2_PKfPS0_PfS6_iif)
        /*019c*/ 	.short	0x0380
        /*019e*/ 	.short	0x0054


	//----- nvinfo : EIATTR_SW_WAR
	.align		4
.L_119:
        /*01a0*/ 	.byte	0x04, 0x36
        /*01a2*/ 	.short	(.L_121 - .L_120)
.L_120:
        /*01a4*/ 	.word	0x00000008
.L_121:


//--------------------- .nv.info._Z25kernel_full_backward_tileILi32ELi64ELi128ELi8EEvPK13__nv_bfloat16S2_S2_S2_S2_PKfPS0_PfS6_iif --------------------------
	.section	.nv.info._Z25kernel_full_backward_tileILi32ELi64ELi128ELi8EEvPK13__nv_bfloat16S2_S2_S2_S2_PKfPS0_PfS6_iif,"",@"SHT_CUDA_INFO"
	.sectionflags	@""
	.align	4


	//----- nvinfo : EIATTR_CUDA_API_VERSION
	.align		4
        /*0000*/ 	.byte	0x04, 0x37
        /*0002*/ 	.short	(.L_123 - .L_122)
.L_122:
        /*0004*/ 	.word	0x00000082


	//----- nvinfo : EIATTR_KPARAM_INFO
	.align		4
.L_123:
        /*0008*/ 	.byte	0x04, 0x17
        /*000a*/ 	.short	(.L_125 - .L_124)
.L_124:
        /*000c*/ 	.word	0x00000000
        /*0010*/ 	.short	0x000b
        /*0012*/ 	.short	0x0050
        /*0014*/ 	.byte	0x00, 0xf0, 0x11, 0x00


	//----- nvinfo : EIATTR_KPARAM_INFO
	.align		4
.L_125:
        /*0018*/ 	.byte	0x04, 0x17
        /*001a*/ 	.short	(.L_127 - .L_126)
.L_126:
        /*001c*/ 	.word	0x00000000
        /*0020*/ 	.short	0x000a
        /*0022*/ 	.short	0x004c
        /*0024*/ 	.byte	0x00, 0xf0, 0x11, 0x00


	//----- nvinfo : EIATTR_KPARAM_INFO
	.align		4
.L_127:
        /*0028*/ 	.byte	0x04, 0x17
        /*002a*/ 	.short	(.L_129 - .L_128)
.L_128:
        /*002c*/ 	.word	0x00000000
        /*0030*/ 	.short	0x0009
        /*0032*/ 	.short	0x0048
        /*0034*/ 	.byte	0x00, 0xf0, 0x11, 0x00


	//----- nvinfo : EIATTR_KPARAM_INFO
	.align		4
.L_129:
        /*0038*/ 	.byte	0x04, 0x17
        /*003a*/ 	.short	(.L_131 - .L_130)
.L_130:
        /*003c*/ 	.word	0x00000000
        /*0040*/ 	.short	0x0008
        /*0042*/ 	.short	0x0040
        /*0044*/ 	.byte	0x00, 0xf5, 0x21, 0x00


	//----- nvinfo : EIATTR_KPARAM_INFO
	.align		4
.L_131:
        /*0048*/ 	.byte	0x04, 0x17
        /*004a*/ 	.short	(.L_133 - .L_132)
.L_132:
        /*004c*/ 	.word	0x00000000
        /*0050*/ 	.short	0x0007
        /*0052*/ 	.short	0x0038
        /*0054*/ 	.byte	0x00, 0xf5, 0x21, 0x00


	//----- nvinfo : EIATTR_KPARAM_INFO
	.align		4
.L_133:
        /*0058*/ 	.byte	0x04, 0x17
        /*005a*/ 	.short	(.L_135 - .L_134)
.L_134:
        /*005c*/ 	.word	0x00000000
        /*0060*/ 	.short	0x0006
        /*0062*/ 	.short	0x0030
        /*0064*/ 	.byte	0x00, 0xf5, 0x21, 0x00


	//----- nvinfo : EIATTR_KPARAM_INFO
	.align		4
.L_135:
        /*0068*/ 	.byte	0x04, 0x17
        /*006a*/ 	.short	(.L_137 - .L_136)
.L_136:
        /*006c*/ 	.word	0x00000000
        /*0070*/ 	.short	0x0005
        /*0072*/ 	.short	0x0028
        /*0074*/ 	.byte	0x00, 0xf5, 0x21, 0x00


	//----- nvinfo : EIATTR_KPARAM_INFO
	.align		4
.L_137:
        /*0078*/ 	.byte	0x04, 0x17
        /*007a*/ 	.short	(.L_139 - .L_138)
.L_138:
        /*007c*/ 	.word	0x00000000
        /*0080*/ 	.short	0x0004
        /*0082*/ 	.short	0x0020
        /*0084*/ 	.byte	0x00, 0xf5, 0x21, 0x00


	//----- nvinfo : EIATTR_KPARAM_INFO
	.align		4
.L_139:
        /*0088*/ 	.byte	0x04, 0x17
        /*008a*/ 	.short	(.L_141 - .L_140)
.L_140:
        /*008c*/ 	.word	0x00000000
        /*0090*/ 	.short	0x0003
        /*0092*/ 	.short	0x0018
        /*0094*/ 	.byte	0x00, 0xf5, 0x21, 0x00


	//----- nvinfo : EIATTR_KPARAM_INFO
	.align		4
.L_141:
        /*0098*/ 	.byte	0x04, 0x17
        /*009a*/ 	.short	(.L_143 - .L_142)
.L_142:
        /*009c*/ 	.word	0x00000000
        /*00a0*/ 	.short	0x0002
        /*00a2*/ 	.short	0x0010
        /*00a4*/ 	.byte	0x00, 0xf5, 0x21, 0x00


	//----- nvinfo : EIATTR_KPARAM_INFO
	.align		4
.L_143:
        /*00a8*/ 	.byte	0x04, 0x17
        /*00aa*/ 	.short	(.L_145 - .L_144)
.L_144:
        /*00ac*/ 	.word	0x00000000
        /*00b0*/ 	.short	0x0001
        /*00b2*/ 	.short	0x0008
        /*00b4*/ 	.byte	0x00, 0xf5, 0x21, 0x00


	//----- nvinfo : EIATTR_KPARAM_INFO
	.align		4
.L_145:
        /*00b8*/ 	.byte	0x04, 0x17
        /*00ba*/ 	.short	(.L_147 - .L_146)
.L_146:
        /*00bc*/ 	.word	0x00000000
        /*00c0*/ 	.short	0x0000
        /*00c2*/ 	.short	0x0000
        /*00c4*/ 	.byte	0x00, 0xf5, 0x21, 0x00


	//----- nvinfo : EIATTR_SPARSE_MMA_MASK
	.align		4
.L_147:
        /*00c8*/ 	.byte	0x03, 0x50
        /*00ca*/ 	.short	0x0000


	//----- nvinfo : EIATTR_WMMA_USED
	.align		4
        /*00cc*/ 	.byte	0x01, 0x2b
	.zero		2


	//----- nvinfo : EIATTR_MAXREG_COUNT
	.align		4
        /*00d0*/ 	.byte	0x03, 0x1b
        /*00d2*/ 	.short	0x00ff


	//----- nvinfo : EIATTR_NUM_BARRIERS
	.align		4
        /*00d4*/ 	.byte	0x02, 0x4c
        /*00d6*/ 	.byte	0x01
	.zero		1


	//----- nvinfo : EIATTR_MERCURY_ISA_VERSION
	.align		4
        /*00d8*/ 	.byte	0x03, 0x5f
        /*00da*/ 	.short	0x0101


	//----- nvinfo : EIATTR_COOP_GROUP_MASK_REGIDS
	.align		4
        /*00dc*/ 	.byte	0x04, 0x29
        /*00de*/ 	.short	(.L_149 - .L_148)


	//   ....[0]....
.L_148:
        /*00e0*/ 	.word	0xffffffff


	//   ....[1]....
        /*00e4*/ 	.word	0xffffffff


	//   ....[2]....
        /*00e8*/ 	.word	0xffffffff


	//   ....[3]....
        /*00ec*/ 	.word	0xffffffff


	//   ....[4]....
        /*00f0*/ 	.word	0xffffffff


	//   ....[5]....
        /*00f4*/ 	.word	0xffffffff


	//   ....[6]....
        /*00f8*/ 	.word	0xffffffff


	//   ....[7]....
        /*00fc*/ 	.word	0xffffffff


	//   ....[8]....
        /*0100*/ 	.word	0xffffffff


	//   ....[9]....
        /*0104*/ 	.word	0xffffffff


	//   ....[10]....
        /*0108*/ 	.word	0xffffffff


	//   ....[11]....
        /*010c*/ 	.word	0x05000008


	//   ....[12]....
        /*0110*/ 	.word	0x05000008


	//   ....[13]....
        /*0114*/ 	.word	0x05000008


	//   ....[14]....
        /*0118*/ 	.word	0x05000008


	//   ....[15]....
        /*011c*/ 	.word	0x05000008


	//----- nvinfo : EIATTR_COOP_GROUP_INSTR_OFFSETS
	.align		4
.L_149:
        /*0120*/ 	.byte	0x04, 0x28
        /*0122*/ 	.short	(.L_151 - .L_150)


	//   ....[0]....
.L_150:
        /*0124*/ 	.word	0x000005e0


	//   ....[1]....
        /*0128*/ 	.word	0x00000600


	//   ....[2]....
        /*012c*/ 	.word	0x00000620


	//   ....[3]....
        /*0130*/ 	.word	0x00000640


	//   ....[4]....
        /*0134*/ 	.word	0x00000660


	//   ....[5]....
        /*0138*/ 	.word	0x00003530


	//   ....[6]....
        /*013c*/ 	.word	0x00003980


	//   ....[7]....
        /*0140*/ 	.word	0x000043c0


	//   ....[8]....
        /*0144*/ 	.word	0x00004760


	//   ....[9]....
        /*0148*/ 	.word	0x000050e0


	//   ....[10]....
        /*014c*/ 	.word	0x00005480


	//   ....[11]....
        /*0150*/ 	.word	0x00005770


	//   ....[12]....
        /*0154*/ 	.word	0x00005800


	//   ....[13]....
        /*0158*/ 	.word	0x00005870


	//   ....[14]....
        /*015c*/ 	.word	0x000058e0


	//   ....[15]....
        /*0160*/ 	.word	0x00005950


	//----- nvinfo : EIATTR_VRC_CTA_INIT_COUNT
	.align		4
.L_151:
        /*0164*/ 	.byte	0x02, 0x4a
	.zero		1
	.zero		1


	//----- nvinfo : EIATTR_EXIT_INSTR_OFFSETS
	.align		4
        /*0168*/ 	.byte	0x04, 0x1c
        /*016a*/ 	.short	(.L_153 - .L_152)


	//   ....[0]....
.L_152:
        /*016c*/ 	.word	0x00000060


	//   ....[1]....
        /*0170*/ 	.word	0x00005530


	//   ....[2]....
        /*0174*/ 	.word	0x00005700


	//----- nvinfo : EIATTR_MAX_THREADS
	.align		4
.L_153:
        /*0178*/ 	.byte	0x04, 0x05
        /*017a*/ 	.short	(.L_155 - .L_154)
.L_154:
        /*017c*/ 	.word	0x00000100
        /*0180*/ 	.word	0x00000001
        /*0184*/ 	.word	0x00000001


	//----- nvinfo : EIATTR_CRS_STACK_SIZE
	.align		4
.L_155:
        /*0188*/ 	.byte	0x04, 0x1e
        /*018a*/ 	.short	(.L_157 - .L_156)
.L_156:
        /*018c*/ 	.word	0x00000000


	//----- nvinfo : EIATTR_CBANK_PARAM_SIZE
	.align		4
.L_157:
        /*0190*/ 	.byte	0x03, 0x19
        /*0192*/ 	.short	0x0054


	//----- nvinfo : EIATTR_PARAM_CBANK
	.align		4
        /*0194*/ 	.byte	0x04, 0x0a
        /*0196*/ 	.short	(.L_159 - .L_158)
	.align		4
.L_158:
        /*0198*/ 	.word	index@(.nv.constant0._Z25kernel_full_backward_tileILi32ELi64ELi128ELi8EEvPK13__nv_bfloat16S2_S2_S2_S2_PKfPS0_PfS6_iif)
        /*019c*/ 	.short	0x0380
        /*019e*/ 	.short	0x0054


	//----- nvinfo : EIATTR_SW_WAR
	.align		4
.L_159:
        /*01a0*/ 	.byte	0x04, 0x36
        /*01a2*/ 	.short	(.L_161 - .L_160)
.L_160:
        /*01a4*/ 	.word	0x00000008
.L_161:


//--------------------- .nv.info._Z25kernel_full_backward_tileILi64ELi32ELi128ELi8EEvPK13__nv_bfloat16S2_S2_S2_S2_PKfPS0_PfS6_iif --------------------------
	.section	.nv.info._Z25kernel_full_backward_tileILi64ELi32ELi128ELi8EEvPK13__nv_bfloat16S2_S2_S2_S2_PKfPS0_PfS6_iif,"",@"SHT_CUDA_INFO"
	.sectionflags	@""
	.align	4


	//----- nvinfo : EIATTR_CUDA_API_VERSION
	.align		4
        /*0000*/ 	.byte	0x04, 0x37
        /*0002*/ 	.short	(.L_163 - .L_162)
.L_162:
        /*0004*/ 	.word	0x00000082


	//----- nvinfo : EIATTR_KPARAM_INFO
	.align		4
.L_163:
        /*0008*/ 	.byte	0x04, 0x17
        /*000a*/ 	.short	(.L_165 - .L_164)
.L_164:
        /*000c*/ 	.word	0x00000000
        /*0010*/ 	.short	0x000b
        /*0012*/ 	.short	0x0050
        /*0014*/ 	.byte	0x00, 0xf0, 0x11, 0x00


	//----- nvinfo : EIATTR_KPARAM_INFO
	.align		4
.L_165:
        /*0018*/ 	.byte	0x04, 0x17
        /*001a*/ 	.short	(.L_167 - .L_166)
.L_166:
        /*001c*/ 	.word	0x00000000
        /*0020*/ 	.short	0x000a
        /*0022*/ 	.short	0x004c
        /*0024*/ 	.byte	0x00, 0xf0, 0x11, 0x00


	//----- nvinfo : EIATTR_KPARAM_INFO
	.align		4
.L_167:
        /*0028*/ 	.byte	0x04, 0x17
        /*002a*/ 	.short	(.L_169 - .L_168)
.L_168:
        /*002c*/ 	.word	0x00000000
        /*0030*/ 	.short	0x0009
        /*0032*/ 	.short	0x0048
        /*0034*/ 	.byte	0x00, 0xf0, 0x11, 0x00


	//----- nvinfo : EIATTR_KPARAM_INFO
	.align		4
.L_169:
        /*0038*/ 	.byte	0x04, 0x17
        /*003a*/ 	.short	(.L_171 - .L_170)
.L_170:
        /*003c*/ 	.word	0x00000000
        /*0040*/ 	.short	0x0008
        /*0042*/ 	.short	0x0040
        /*0044*/ 	.byte	0x00, 0xf5, 0x21, 0x00


	//----- nvinfo : EIATTR_KPARAM_INFO
	.align		4
.L_171:
        /*0048*/ 	.byte	0x04, 0x17
        /*004a*/ 	.short	(.L_173 - .L_172)
.L_172:
        /*004c*/ 	.word	0x00000000
        /*0050*/ 	.short	0x0007
        /*0052*/ 	.short	0x0038
        /*0054*/ 	.byte	0x00, 0xf5, 0x21, 0x00


	//----- nvinfo : EIATTR_KPARAM_INFO
	.align		4
.L_173:
        /*0058*/ 	.byte	0x04, 0x17
        /*005a*/ 	.short	(.L_175 - .L_174)
.L_174:
        /*005c*/ 	.word	0x00000000
        /*0060*/ 	.short	0x0006
        /*0062*/ 	.short	0x0030
        /*0064*/ 	.byte	0x00, 0xf5, 0x21, 0x00


	//----- nvinfo : EIATTR_KPARAM_INFO
	.align		4
.L_175:
        /*0068*/ 	.byte	0x04, 0x17
        /*006a*/ 	.short	(.L_177 - .L_176)
.L_176:
        /*006c*/ 	.word	0x00000000
        /*0070*/ 	.short	0x0005
        /*0072*/ 	.short	0x0028
        /*0074*/ 	.byte	0x00, 0xf5, 0x21, 0x00


	//----- nvinfo : EIATTR_KPARAM_INFO
	.align		4
.L_177:
        /*0078*/ 	.byte	0x04, 0x17
        /*007a*/ 	.short	(.L_179 - .L_178)
.L_178:
        /*007c*/ 	.word	0x00000000
        /*0080*/ 	.short	0x0004
        /*0082*/ 	.short	0x0020
        /*0084*/ 	.byte	0x00, 0xf5, 0x21, 0x00


	//----- nvinfo : EIATTR_KPARAM_INFO
	.align		4
.L_179:
        /*0088*/ 	.byte	0x04, 0x17
        /*008a*/ 	.short	(.L_181 - .L_180)
.L_180:
        /*008c*/ 	.word	0x00000000
        /*0090*/ 	.short	0x0003
        /*0092*/ 	.short	0x0018
        /*0094*/ 	.byte	0x00, 0xf5, 0x21, 0x00


	//----- nvinfo : EIATTR_KPARAM_INFO
	.align		4
.L_181:
        /*0098*/ 	.byte	0x04, 0x17
        /*009a*/ 	.short	(.L_183 - .L_182)
.L_182:
        /*009c*/ 	.word	0x00000000
        /*00a0*/ 	.short	0x0002
        /*00a2*/ 	.short	0x0010
        /*00a4*/ 	.byte	0x00, 0xf5, 0x21, 0x00


	//----- nvinfo : EIATTR_KPARAM_INFO
	.align		4
.L_183:
        /*00a8*/ 	.byte	0x04, 0x17
        /*00aa*/ 	.short	(.L_185 - .L_184)
.L_184:
        /*00ac*/ 	.word	0x00000000
        /*00b0*/ 	.short	0x0001
        /*00b2*/ 	.short	0x0008
        /*00b4*/ 	.byte	0x00, 0xf5, 0x21, 0x00


	//----- nvinfo : EIATTR_KPARAM_INFO
	.align		4
.L_185:
        /*00b8*/ 	.byte	0x04, 0x17
        /*00ba*/ 	.short	(.L_187 - .L_186)
.L_186:
        /*00bc*/ 	.word	0x00000000
        /*00c0*/ 	.short	0x0000
        /*00c2*/ 	.short	0x0000
        /*00c4*/ 	.byte	0x00, 0xf5, 0x21, 0x00


	//----- nvinfo : EIATTR_SPARSE_MMA_MASK
	.align		4
.L_187:
        /*00c8*/ 	.byte	0x03, 0x50
        /*00ca*/ 	.short	0x0000


	//----- nvinfo : EIATTR_WMMA_USED
	.align		4
        /*00cc*/ 	.byte	0x01, 0x2b
	.zero		2


	//----- nvinfo : EIATTR_MAXREG_COUNT
	.align		4
        /*00d0*/ 	.byte	0x03, 0x1b
        /*00d2*/ 	.short	0x00ff


	//----- nvinfo : EIATTR_NUM_BARRIERS
	.align		4
        /*00d4*/ 	.byte	0x02, 0x4c
        /*00d6*/ 	.byte	0x01
	.zero		1


	//----- nvinfo : EIATTR_MERCURY_ISA_VERSION
	.align		4
        /*00d8*/ 	.byte	0x03, 0x5f
        /*00da*/ 	.short	0x0101


	//----- nvinfo : EIATTR_COOP_GROUP_MASK_REGIDS
	.align		4
        /*00dc*/ 	.byte	0x04, 0x29
        /*00de*/ 	.short	(.L_189 - .L_188)


	//   ....[0]....
.L_188:
        /*00e0*/ 	.word	0xffffffff


	//   ....[1]....
        /*00e4*/ 	.word	0xffffffff


	//   ....[2]....
        /*00e8*/ 	.word	0xffffffff


	//   ....[3]....
        /*00ec*/ 	.word	0xffffffff


	//   ....[4]....
        /*00f0*/ 	.word	0xffffffff


	//   ....[5]....
        /*00f4*/ 	.word	0xffffffff


	//   ....[6]....
        /*00f8*/ 	.word	0xffffffff


	//   ....[7]....
        /*00fc*/ 	.word	0xffffffff


	//   ....[8]....
        /*0100*/ 	.word	0xffffffff


	//   ....[9]....
        /*0104*/ 	.word	0xffffffff


	//   ....[10]....
        /*0108*/ 	.word	0xffffffff


	//   ....[11]....
        /*010c*/ 	.word	0x05000008


	//   ....[12]....
        /*0110*/ 	.word	0x05000008


	//   ....[13]....
        /*0114*/ 	.word	0x05000008


	//   ....[14]....
        /*0118*/ 	.word	0x05000008


	//   ....[15]....
        /*011c*/ 	.word	0x05000008


	//----- nvinfo : EIATTR_COOP_GROUP_INSTR_OFFSETS
	.align		4
.L_189:
        /*0120*/ 	.byte	0x04, 0x28
        /*0122*/ 	.short	(.L_191 - .L_190)


	//   ....[0]....
.L_190:
        /*0124*/ 	.word	0x00000700


	//   ....[1]....
        /*0128*/ 	.word	0x00000720


	//   ....[2]....
        /*012c*/ 	.word	0x00000740


	//   ....[3]....
        /*0130*/ 	.word	0x00000760


	//   ....[4]....
        /*0134*/ 	.word	0x00000780


	//   ....[5]....
        /*0138*/ 	.word	0x00002d90


	//   ....[6]....
        /*013c*/ 	.word	0x00003210


	//   ....[7]....
        /*0140*/ 	.word	0x000044a0


	//   ....[8]....
        /*0144*/ 	.word	0x00004860


	//   ....[9]....
        /*0148*/ 	.word	0x00005cd0


	//   ....[10]....
        /*014c*/ 	.word	0x00006090


	//   ....[11]....
        /*0150*/ 	.word	0x000063f0


	//   ....[12]....
        /*0154*/ 	.word	0x00006480


	//   ....[13]....
        /*0158*/ 	.word	0x000064f0


	//   ....[14]....
        /*015c*/ 	.word	0x00006560


	//   ....[15]....
        /*0160*/ 	.word	0x000065d0


	//----- nvinfo : EIATTR_VRC_CTA_INIT_COUNT
	.align		4
.L_191:
        /*0164*/ 	.byte	0x02, 0x4a
	.zero		1
	.zero		1


	//----- nvinfo : EIATTR_EXIT_INSTR_OFFSETS
	.align		4
        /*0168*/ 	.byte	0x04, 0x1c
        /*016a*/ 	.short	(.L_193 - .L_192)


	//   ....[0]....
.L_192:
        /*016c*/ 	.word	0x00000060


	//   ....[1]....
        /*0170*/ 	.word	0x000061b0


	//   ....[2]....
        /*0174*/ 	.word	0x00006380


	//----- nvinfo : EIATTR_MAX_THREADS
	.align		4
.L_193:
        /*0178*/ 	.byte	0x04, 0x05
        /*017a*/ 	.short	(.L_195 - .L_194)
.L_194:
        /*017c*/ 	.word	0x00000100
        /*0180*/ 	.word	0x00000001
        /*0184*/ 	.word	0x00000001


	//----- nvinfo : EIATTR_CRS_STACK_SIZE
	.align		4
.L_195:
        /*0188*/ 	.byte	0x04, 0x1e
        /*018a*/ 	.short	(.L_197 - .L_196)
.L_196:
        /*018c*/ 	.word	0x00000000


	//----- nvinfo : EIATTR_CBANK_PARAM_SIZE
	.align		4
.L_197:
        /*0190*/ 	.byte	0x03, 0x19
        /*0192*/ 	.short	0x0054


	//----- nvinfo : EIATTR_PARAM_CBANK
	.align		4
        /*0194*/ 	.byte	0x04, 0x0a
        /*0196*/ 	.short	(.L_199 - .L_198)
	.align		4
.L_198:
        /*0198*/ 	.word	index@(.nv.constant0._Z25kernel_full_backward_tileILi64ELi32ELi128ELi8EEvPK13__nv_bfloat16S2_S2_S2_S2_PKfPS0_PfS6_iif)
        /*019c*/ 	.short	0x0380
        /*019e*/ 	.short	0x0054


	//----- nvinfo : EIATTR_SW_WAR
	.align		4
.L_199:
        /*01a0*/ 	.byte	0x04, 0x36
        /*01a2*/ 	.short	(.L_201 - .L_200)
.L_200:
        /*01a4*/ 	.word	0x00000008
.L_201:


//--------------------- .nv.info._Z25kernel_full_backward_tileILi32ELi32ELi128ELi8EEvPK13__nv_bfloat16S2_S2_S2_S2_PKfPS0_PfS6_iif --------------------------
	.section	.nv.info._Z25kernel_full_backward_tileILi32ELi32ELi128ELi8EEvPK13__nv_bfloat16S2_S2_S2_S2_PKfPS0_PfS6_iif,"",@"SHT_CUDA_INFO"
	.sectionflags	@""
	.align	4


	//----- nvinfo : EIATTR_CUDA_API_VERSION
	.align		4
        /*0000*/ 	.byte	0x04, 0x37
        /*0002*/ 	.short	(.L_203 - .L_202)
.L_202:
        /*0004*/ 	.word	0x00000082


	//----- nvinfo : EIATTR_KPARAM_INFO
	.align		4
.L_203:
        /*0008*/ 	.byte	0x04, 0x17
        /*000a*/ 	.short	(.L_205 - .L_204)
.L_204:
        /*000c*/ 	.word	0x00000000
        /*0010*/ 	.short	0x000b
        /*0012*/ 	.short	0x0050
        /*0014*/ 	.byte	0x00, 0xf0, 0x11, 0x00


	//----- nvinfo : EIATTR_KPARAM_INFO
	.align		4
.L_205:
        /*0018*/ 	.byte	0x04, 0x17
        /*001a*/ 	.short	(.L_207 - .L_206)
.L_206:
        /*001c*/ 	.word	0x00000000
        /*0020*/ 	.short	0x000a
        /*0022*/ 	.short	0x004c
        /*0024*/ 	.byte	0x00, 0xf0, 0x11, 0x00


	//----- nvinfo : EIATTR_KPARAM_INFO
	.align		4
.L_207:
        /*0028*/ 	.byte	0x04, 0x17
        /*002a*/ 	.short	(.L_209 - .L_208)
.L_208:
        /*002c*/ 	.word	0x00000000
        /*0030*/ 	.short	0x0009
        /*0032*/ 	.short	0x0048
        /*0034*/ 	.byte	0x00, 0xf0, 0x11, 0x00


	//----- nvinfo : EIATTR_KPARAM_INFO
	.align		4
.L_209:
        /*0038*/ 	.byte	0x04, 0x17
        /*003a*/ 	.short	(.L_211 - .L_210)
.L_210:
        /*003c*/ 	.word	0x00000000
        /*0040*/ 	.short	0x0008
        /*0042*/ 	.short	0x0040
        /*0044*/ 	.byte	0x00, 0xf5, 0x21, 0x00


	//----- nvinfo : EIATTR_KPARAM_INFO
	.align		4
.L_211:
        /*0048*/ 	.byte	0x04, 0x17
        /*004a*/ 	.short	(.L_213 - .L_212)
.L_212:
        /*004c*/ 	.word	0x00000000
        /*0050*/ 	.short	0x0007
        /*0052*/ 	.short	0x0038
        /*0054*/ 	.byte	0x00, 0xf5, 0x21, 0x00


	//----- nvinfo : EIATTR_KPARAM_INFO
	.align		4
.L_213:
        /*0058*/ 	.byte	0x04, 0x17
        /*005a*/ 	.short	(.L_215 - .L_214)
.L_214:
        /*005c*/ 	.word	0x00000000
        /*0060*/ 	.short	0x0006
        /*0062*/ 	.short	0x0030
        /*0064*/ 	.byte	0x00, 0xf5, 0x21, 0x00


	//----- nvinfo : EIATTR_KPARAM_INFO
	.align		4
.L_215:
        /*0068*/ 	.byte	0x04, 0x17
        /*006a*/ 	.short	(.L_217 - .L_216)
.L_216:
        /*006c*/ 	.word	0x00000000
        /*0070*/ 	.short	0x0005
        /*0072*/ 	.short	0x0028
        /*0074*/ 	.byte	0x00, 0xf5, 0x21, 0x00


	//----- nvinfo : EIATTR_KPARAM_INFO
	.align		4
.L_217:
        /*0078*/ 	.byte	0x04, 0x17
        /*007a*/ 	.short	(.L_219 - .L_218)
.L_218:
        /*007c*/ 	.word	0x00000000
        /*0080*/ 	.short	0x0004
        /*0082*/ 	.short	0x0020
        /*0084*/ 	.byte	0x00, 0xf5, 0x21, 0x00


	//----- nvinfo : EIATTR_KPARAM_INFO
	.align		4
.L_219:
        /*0088*/ 	.byte	0x04, 0x17
        /*008a*/ 	.short	(.L_221 - .L_220)
.L_220:
        /*008c*/ 	.word	0x00000000
        /*0090*/ 	.short	0x0003
        /*0092*/ 	.short	0x0018
        /*0094*/ 	.byte	0x00, 0xf5, 0x21, 0x00


	//----- nvinfo : EIATTR_KPARAM_INFO
	.align		4
.L_221:
        /*0098*/ 	.byte	0x04, 0x17
        /*009a*/ 	.short	(.L_223 - .L_222)
.L_222:
        /*009c*/ 	.word	0x00000000
        /*00a0*/ 	.short	0x0002
        /*00a2*/ 	.short	0x0010
        /*00a4*/ 	.byte	0x00, 0xf5, 0x21, 0x00


	//----- nvinfo : EIATTR_KPARAM_INFO
	.align		4
.L_223:
        /*00a8*/ 	.byte	0x04, 0x17
        /*00aa*/ 	.short	(.L_225 - .L_224)
.L_224:
        /*00ac*/ 	.word	0x00000000
        /*00b0*/ 	.short	0x0001
        /*00b2*/ 	.short	0x0008
        /*00b4*/ 	.byte	0x00, 0xf5, 0x21, 0x00


	//----- nvinfo : EIATTR_KPARAM_INFO
	.align		4
.L_225:
        /*00b8*/ 	.byte	0x04, 0x17
        /*00ba*/ 	.short	(.L_227 - .L_226)
.L_226:
        /*00bc*/ 	.word	0x00000000
        /*00c0*/ 	.short	0x0000
        /*00c2*/ 	.short	0x0000
        /*00c4*/ 	.byte	0x00, 0xf5, 0x21, 0x00


	//----- nvinfo : EIATTR_SPARSE_MMA_MASK
	.align		4
.L_227:
        /*00c8*/ 	.byte	0x03, 0x50
        /*00ca*/ 	.short	0x0000


	//----- nvinfo : EIATTR_WMMA_USED
	.align		4
        /*00cc*/ 	.byte	0x01, 0x2b
	.zero		2


	//----- nvinfo : EIATTR_MAXREG_COUNT
	.align		4
        /*00d0*/ 	.byte	0x03, 0x1b
        /*00d2*/ 	.short	0x00ff


	//----- nvinfo : EIATTR_NUM_BARRIERS
	.align		4
        /*00d4*/ 	.byte	0x02, 0x4c
        /*00d6*/ 	.byte	0x01
	.zero		1


	//----- nvinfo : EIATTR_MERCURY_ISA_VERSION
	.align		4
        /*00d8*/ 	.byte	0x03, 0x5f
        /*00da*/ 	.short	0x0101


	//----- nvinfo : EIATTR_COOP_GROUP_MASK_REGIDS
	.align		4
        /*00dc*/ 	.byte	0x04, 0x29
        /*00de*/ 	.short	(.L_229 - .L_228)


	//   ....[0]....
.L_228:
        /*00e0*/ 	.word	0xffffffff


	//   ....[1]....
        /*00e4*/ 	.word	0xffffffff


	//   ....[2]....
        /*00e8*/ 	.word	0xffffffff


	//   ....[3]....
        /*00ec*/ 	.word	0xffffffff


	//   ....[4]....
        /*00f0*/ 	.word	0xffffffff


	//   ....[5]....
        /*00f4*/ 	.word	0xffffffff


	//   ....[6]....
        /*00f8*/ 	.word	0xffffffff


	//   ....[7]....
        /*00fc*/ 	.word	0xffffffff


	//   ....[8]....
        /*0100*/ 	.word	0xffffffff


	//   ....[9]....
        /*0104*/ 	.word	0xffffffff


	//   ....[10]....
        /*0108*/ 	.word	0xffffffff


	//   ....[11]....
        /*010c*/ 	.word	0x0500000c


	//   ....[12]....
        /*0110*/ 	.word	0x0500000c


	//   ....[13]....
        /*0114*/ 	.word	0x0500000c


	//   ....[14]....
        /*0118*/ 	.word	0x0500000c


	//   ....[15]....
        /*011c*/ 	.word	0x0500000c


	//----- nvinfo : EIATTR_COOP_GROUP_INSTR_OFFSETS
	.align		4
.L_229:
        /*0120*/ 	.byte	0x04, 0x28
        /*0122*/ 	.short	(.L_231 - .L_230)


	//   ....[0]....
.L_230:
        /*0124*/ 	.word	0x000005e0


	//   ....[1]....
        /*0128*/ 	.word	0x00000600


	//   ....[2]....
        /*012c*/ 	.word	0x00000620


	//   ....[3]....
        /*0130*/ 	.word	0x00000640


	//   ....[4]....
        /*0134*/ 	.word	0x00000660


	//   ....[5]....
        /*0138*/ 	.word	0x00002c80


	//   ....[6]....
        /*013c*/ 	.word	0x000030d0


	//   ....[7]....
        /*0140*/ 	.word	0x00003a90


	//   ....[8]....
        /*0144*/ 	.word	0x00003e30


	//   ....[9]....
        /*0148*/ 	.word	0x00004780


	//   ....[10]....
        /*014c*/ 	.word	0x00004b20


	//   ....[11]....
        /*0150*/ 	.word	0x00004df0


	//   ....[12]....
        /*0154*/ 	.word	0x00004e80


	//   ....[13]....
        /*0158*/ 	.word	0x00004ef0


	//   ....[14]....
        /*015c*/ 	.word	0x00004f60


	//   ....[15]....
        /*0160*/ 	.word	0x00004fd0


	//----- nvinfo : EIATTR_VRC_CTA_INIT_COUNT
	.align		4
.L_231:
        /*0164*/ 	.byte	0x02, 0x4a
	.zero		1
	.zero		1


	//----- nvinfo : EIATTR_EXIT_INSTR_OFFSETS
	.align		4
        /*0168*/ 	.byte	0x04, 0x1c
        /*016a*/ 	.short	(.L_233 - .L_232)


	//   ....[0]....
.L_232:
        /*016c*/ 	.word	0x00000060


	//   ....[1]....
        /*0170*/ 	.word	0x00004bd0


	//   ....[2]....
        /*0174*/ 	.word	0x00004d80


	//----- nvinfo : EIATTR_MAX_THREADS
	.align		4
.L_233:
        /*0178*/ 	.byte	0x04, 0x05
        /*017a*/ 	.short	(.L_235 - .L_234)
.L_234:
        /*017c*/ 	.word	0x00000100
        /*0180*/ 	.word	0x00000001
        /*0184*/ 	.word	0x00000001


	//----- nvinfo : EIATTR_CRS_STACK_SIZE
	.align		4
.L_235:
        /*0188*/ 	.byte	0x04, 0x1e
        /*018a*/ 	.short	(.L_237 - .L_236)
.L_236:
        /*018c*/ 	.word	0x00000000


	//----- nvinfo : EIATTR_CBANK_PARAM_SIZE
	.align		4
.L_237:
        /*0190*/ 	.byte	0x03, 0x19
        /*0192*/ 	.short	0x0054


	//----- nvinfo : EIATTR_PARAM_CBANK
	.align		4
        /*0194*/ 	.byte	0x04, 0x0a
        /*0196*/ 	.short	(.L_239 - .L_238)
	.align		4
.L_238:
        /*0198*/ 	.word	index@(.nv.constant0._Z25kernel_full_backward_tileILi32ELi32ELi128ELi8EEvPK13__nv_bfloat16S2_S2_S2_S2_PKfPS0_PfS6_iif)
        /*019c*/ 	.short	0x0380
        /*019e*/ 	.short	0x0054


	//----- nvinfo : EIATTR_SW_WAR
	.align		4
.L_239:
        /*01a0*/ 	.byte	0x04, 0x36
        /*01a2*/ 	.short	(.L_241 - .L_240)
.L_240:
        /*01a4*/ 	.word	0x00000008
.L_241:


//--------------------- .nv.info._Z25kernel_full_backward_tileILi32ELi32ELi128ELi4EEvPK13__nv_bfloat16S2_S2_S2_S2_PKfPS0_PfS6_iif --------------------------
	.section	.nv.info._Z25kernel_full_backward_tileILi32ELi32ELi128ELi4EEvPK13__nv_bfloat16S2_S2_S2_S2_PKfPS0_PfS6_iif,"",@"SHT_CUDA_INFO"
	.sectionflags	@""
	.align	4


	//----- nvinfo : EIATTR_CUDA_API_VERSION
	.align		4
        /*0000*/ 	.byte	0x04, 0x37
        /*0002*/ 	.short	(.L_243 - .L_242)
.L_242:
        /*0004*/ 	.word	0x00000082


	//----- nvinfo : EIATTR_KPARAM_INFO
	.align		4
.L_243:
        /*0008*/ 	.byte	0x04, 0x17
        /*000a*/ 	.short	(.L_245 - .L_244)
.L_244:
        /*000c*/ 	.word	0x00000000
        /*0010*/ 	.short	0x000b
        /*0012*/ 	.short	0x0050
        /*0014*/ 	.byte	0x00, 0xf0, 0x11, 0x00


	//----- nvinfo : EIATTR_KPARAM_INFO
	.align		4
.L_245:
        /*0018*/ 	.byte	0x04, 0x17
        /*001a*/ 	.short	(.L_247 - .L_246)
.L_246:
        /*001c*/ 	.word	0x00000000
        /*0020*/ 	.short	0x000a
        /*0022*/ 	.short	0x004c
        /*0024*/ 	.byte	0x00, 0xf0, 0x11, 0x00


	//----- nvinfo : EIATTR_KPARAM_INFO
	.align		4
.L_247:
        /*0028*/ 	.byte	0x04, 0x17
        /*002a*/ 	.short	(.L_249 - .L_248)
.L_248:
        /*002c*/ 	.word	0x00000000
        /*0030*/ 	.short	0x0009
        /*0032*/ 	.short	0x0048
        /*0034*/ 	.byte	0x00, 0xf0, 0x11, 0x00


	//----- nvinfo : EIATTR_KPARAM_INFO
	.align		4
.L_249:
        /*0038*/ 	.byte	0x04, 0x17
        /*003a*/ 	.short	(.L_251 - .L_250)
.L_250:
        /*003c*/ 	.word	0x00000000
        /*0040*/ 	.short	0x0008
        /*0042*/ 	.short	0x0040
        /*0044*/ 	.byte	0x00, 0xf5, 0x21, 0x00


	//----- nvinfo : EIATTR_KPARAM_INFO
	.align		4
.L_251:
        /*0048*/ 	.byte	0x04, 0x17
        /*004a*/ 	.short	(.L_253 - .L_252)
.L_252:
        /*004c*/ 	.word	0x00000000
        /*0050*/ 	.short	0x0007
        /*0052*/ 	.short	0x0038
        /*0054*/ 	.byte	0x00, 0xf5, 0x21, 0x00


	//----- nvinfo : EIATTR_KPARAM_INFO
	.align		4
.L_253:
        /*0058*/ 	.byte	0x04, 0x17
        /*005a*/ 	.short	(.L_255 - .L_254)
.L_254:
        /*005c*/ 	.word	0x00000000
        /*0060*/ 	.short	0x0006
        /*0062*/ 	.short	0x0030
        /*0064*/ 	.byte	0x00, 0xf5, 0x21, 0x00


	//----- nvinfo : EIATTR_KPARAM_INFO
	.align		4
.L_255:
        /*0068*/ 	.byte	0x04, 0x17
        /*006a*/ 	.short	(.L_257 - .L_256)
.L_256:
        /*006c*/ 	.word	0x00000000
        /*0070*/ 	.short	0x0005
        /*0072*/ 	.short	0x0028
        /*0074*/ 	.byte	0x00, 0xf5, 0x21, 0x00


	//----- nvinfo : EIATTR_KPARAM_INFO
	.align		4
.L_257:
        /*0078*/ 	.byte	0x04, 0x17
        /*007a*/ 	.short	(.L_259 - .L_258)
.L_258:
        /*007c*/ 	.word	0x00000000
        /*0080*/ 	.short	0x0004
        /*0082*/ 	.short	0x0020
        /*0084*/ 	.byte	0x00, 0xf5, 0x21, 0x00


	//----- nvinfo : EIATTR_KPARAM_INFO
	.align		4
.L_259:
        /*0088*/ 	.byte	0x04, 0x17
        /*008a*/ 	.short	(.L_261 - .L_260)
.L_260:
        /*008c*/ 	.word	0x00000000
        /*0090*/ 	.short	0x0003
        /*0092*/ 	.short	0x0018
        /*0094*/ 	.byte	0x00, 0xf5, 0x21, 0x00


	//----- nvinfo : EIATTR_KPARAM_INFO
	.align		4
.L_261:
        /*0098*/ 	.byte	0x04, 0x17
        /*009a*/ 	.short	(.L_263 - .L_262)
.L_262:
        /*009c*/ 	.word	0x00000000
        /*00a0*/ 	.short	0x0002
        /*00a2*/ 	.short	0x0010
        /*00a4*/ 	.byte	0x00, 0xf5, 0x21, 0x00


	//----- nvinfo : EIATTR_KPARAM_INFO
	.align		4
.L_263:
        /*00a8*/ 	.byte	0x04, 0x17
        /*00aa*/ 	.short	(.L_265 - .L_264)
.L_264:
        /*00ac*/ 	.word	0x00000000
        /*00b0*/ 	.short	0x0001
        /*00b2*/ 	.short	0x0008
        /*00b4*/ 	.byte	0x00, 0xf5, 0x21, 0x00


	//----- nvinfo : EIATTR_KPARAM_INFO
	.align		4
.L_265:
        /*00b8*/ 	.byte	0x04, 0x17
        /*00ba*/ 	.short	(.L_267 - .L_266)
.L_266:
        /*00bc*/ 	.word	0x00000000
        /*00c0*/ 	.short	0x0000
        /*00c2*/ 	.short	0x0000
        /*00c4*/ 	.byte	0x00, 0xf5, 0x21, 0x00


	//----- nvinfo : EIATTR_SPARSE_MMA_MASK
	.align		4
.L_267:
        /*00c8*/ 	.byte	0x03, 0x50
        /*00ca*/ 	.short	0x0000


	//----- nvinfo : EIATTR_WMMA_USED
	.align		4
        /*00cc*/ 	.byte	0x01, 0x2b
	.zero		2


	//----- nvinfo : EIATTR_MAXREG_COUNT
	.align		4
        /*00d0*/ 	.byte	0x03, 0x1b
        /*00d2*/ 	.short	0x00ff


	//----- nvinfo : EIATTR_NUM_BARRIERS
	.align		4
        /*00d4*/ 	.byte	0x02, 0x4c
        /*00d6*/ 	.byte	0x01
	.zero		1


	//----- nvinfo : EIATTR_MERCURY_ISA_VERSION
	.align		4
        /*00d8*/ 	.byte	0x03, 0x5f
        /*00da*/ 	.short	0x0101


	//----- nvinfo : EIATTR_COOP_GROUP_MASK_REGIDS
	.align		4
        /*00dc*/ 	.byte	0x04, 0x29
        /*00de*/ 	.short	(.L_269 - .L_268)


	//   ....[0]....
.L_268:
        /*00e0*/ 	.word	0xffffffff


	//   ....[1]....
        /*00e4*/ 	.word	0xffffffff


	//   ....[2]....
        /*00e8*/ 	.word	0xffffffff


	//   ....[3]....
        /*00ec*/ 	.word	0xffffffff


	//   ....[4]....
        /*00f0*/ 	.word	0xffffffff


	//   ....[5]....
        /*00f4*/ 	.word	0xffffffff


	//   ....[6]....
        /*00f8*/ 	.word	0xffffffff


	//   ....[7]....
        /*00fc*/ 	.word	0xffffffff


	//   ....[8]....
        /*0100*/ 	.word	0xffffffff


	//   ....[9]....
        /*0104*/ 	.word	0xffffffff


	//   ....[10]....
        /*0108*/ 	.word	0xffffffff


	//   ....[11]....
        /*010c*/ 	.word	0x05000009


	//   ....[12]....
        /*0110*/ 	.word	0x05000009


	//   ....[13]....
        /*0114*/ 	.word	0x05000009


	//   ....[14]....
        /*0118*/ 	.word	0x05000009


	//   ....[15]....
        /*011c*/ 	.word	0x05000009


	//----- nvinfo : EIATTR_COOP_GROUP_INSTR_OFFSETS
	.align		4
.L_269:
        /*0120*/ 	.byte	0x04, 0x28
        /*0122*/ 	.short	(.L_271 - .L_270)


	//   ....[0]....
.L_270:
        /*0124*/ 	.word	0x000006f0


	//   ....[1]....
        /*0128*/ 	.word	0x00000710


	//   ....[2]....
        /*012c*/ 	.word	0x00000730


	//   ....[3]....
        /*0130*/ 	.word	0x00000750


	//   ....[4]....
        /*0134*/ 	.word	0x00000770


	//   ....[5]....
        /*0138*/ 	.word	0x00002cc0


	//   ....[6]....
        /*013c*/ 	.word	0x000030f0


	//   ....[7]....
        /*0140*/ 	.word	0x00003af0


	//   ....[8]....
        /*0144*/ 	.word	0x00003e60


	//   ....[9]....
        /*0148*/ 	.word	0x000047f0


	//   ....[10]....
        /*014c*/ 	.word	0x00004b60


	//   ....[11]....
        /*0150*/ 	.word	0x00004e60


	//   ....[12]....
        /*0154*/ 	.word	0x00004ef0


	//   ....[13]....
        /*0158*/ 	.word	0x00004f60


	//   ....[14]....
        /*015c*/ 	.word	0x00004fd0


	//   ....[15]....
        /*0160*/ 	.word	0x00005040


	//----- nvinfo : EIATTR_VRC_CTA_INIT_COUNT
	.align		4
.L_271:
        /*0164*/ 	.byte	0x02, 0x4a
	.zero		1
	.zero		1


	//----- nvinfo : EIATTR_EXIT_INSTR_OFFSETS
	.align		4
        /*0168*/ 	.byte	0x04, 0x1c
        /*016a*/ 	.short	(.L_273 - .L_272)


	//   ....[0]....
.L_272:
        /*016c*/ 	.word	0x00000060


	//   ....[1]....
        /*0170*/ 	.word	0x00004c20


	//   ....[2]....
        /*0174*/ 	.word	0x00004df0


	//----- nvinfo : EIATTR_MAX_THREADS
	.align		4
.L_273:
        /*0178*/ 	.byte	0x04, 0x05
        /*017a*/ 	.short	(.L_275 - .L_274)
.L_274:
        /*017c*/ 	.word	0x00000080
        /*0180*/ 	.word	0x00000001
        /*0184*/ 	.word	0x00000001


	//----- nvinfo : EIATTR_CRS_STACK_SIZE
	.align		4
.L_275:
        /*0188*/ 	.byte	0x04, 0x1e
        /*018a*/ 	.short	(.L_277 - .L_276)
.L_276:
        /*018c*/ 	.word	0x00000000


	//----- nvinfo : EIATTR_CBANK_PARAM_SIZE
	.align		4
.L_277:
        /*0190*/ 	.byte	0x03, 0x19
        /*0192*/ 	.short	0x0054


	//----- nvinfo : EIATTR_PARAM_CBANK
	.align		4
        /*0194*/ 	.byte	0x04, 0x0a
        /*0196*/ 	.short	(.L_279 - .L_278)
	.align		4
.L_278:
        /*0198*/ 	.word	index@(.nv.constant0._Z25kernel_full_backward_tileILi32ELi32ELi128ELi4EEvPK13__nv_bfloat16S2_S2_S2_S2_PKfPS0_PfS6_iif)
        /*019c*/ 	.short	0x0380
        /*019e*/ 	.short	0x0054


	//----- nvinfo : EIATTR_SW_WAR
	.align		4
.L_279:
        /*01a0*/ 	.byte	0x04, 0x36
        /*01a2*/ 	.short	(.L_281 - .L_280)
.L_280:
        /*01a4*/ 	.word	0x00000008
.L_281:


//--------------------- .nv.info._Z25kernel_full_backward_tileILi16ELi32ELi128ELi4EEvPK13__nv_bfloat16S2_S2_S2_S2_PKfPS0_PfS6_iif --------------------------
	.section	.nv.info._Z25kernel_full_backward_tileILi16ELi32ELi128ELi4EEvPK13__nv_bfloat16S2_S2_S2_S2_PKfPS0_PfS6_iif,"",@"SHT_CUDA_INFO"
	.sectionflags	@""
	.align	4


	//----- nvinfo : EIATTR_CUDA_API_VERSION
	.align		4
        /*0000*/ 	.byte	0x04, 0x37
        /*0002*/ 	.short	(.L_283 - .L_282)
.L_282:
        /*0004*/ 	.word	0x00000082


	//----- nvinfo : EIATTR_KPARAM_INFO
	.align		4
.L_283:
        /*0008*/ 	.byte	0x04, 0x17
        /*000a*/ 	.short	(.L_285 - .L_284)
.L_284:
        /*000c*/ 	.word	0x00000000
        /*0010*/ 	.short	0x000b
        /*0012*/ 	.short	0x0050
        /*0014*/ 	.byte	0x00, 0xf0, 0x11, 0x00


	//----- nvinfo : EIATTR_KPARAM_INFO
	.align		4
.L_285:
        /*0018*/ 	.byte	0x04, 0x17
        /*001a*/ 	.short	(.L_287 - .L_286)
.L_286:
        /*001c*/ 	.word	0x00000000
        /*0020*/ 	.short	0x000a
        /*0022*/ 	.short	0x004c
        /*0024*/ 	.byte	0x00, 0xf0, 0x11, 0x00


	//----- nvinfo : EIATTR_KPARAM_INFO
	.align		4
.L_287:
        /*0028*/ 	.byte	0x04, 0x17
        /*002a*/ 	.short	(.L_289 - .L_288)
.L_288:
        /*002c*/ 	.word	0x00000000
        /*0030*/ 	.short	0x0009
        /*0032*/ 	.short	0x0048
        /*0034*/ 	.byte	0x00, 0xf0, 0x11, 0x00


	//----- nvinfo : EIATTR_KPARAM_INFO
	.align		4
.L_289:
        /*0038*/ 	.byte	0x04, 0x17
        /*003a*/ 	.short	(.L_291 - .L_290)
.L_290:
        /*003c*/ 	.word	0x00000000
        /*0040*/ 	.short	0x0008
        /*0042*/ 	.short	0x0040
        /*0044*/ 	.byte	0x00, 0xf5, 0x21, 0x00


	//----- nvinfo : EIATTR_KPARAM_INFO
	.align		4
.L_291:
        /*0048*/ 	.byte	0x04, 0x17
        /*004a*/ 	.short	(.L_293 - .L_292)
.L_292:
        /*004c*/ 	.word	0x00000000
        /*0050*/ 	.short	0x0007
        /*0052*/ 	.short	0x0038
        /*0054*/ 	.byte	0x00, 0xf5, 0x21, 0x00


	//----- nvinfo : EIATTR_KPARAM_INFO
	.align		4
.L_293:
        /*0058*/ 	.byte	0x04, 0x17
        /*005a*/ 	.short	(.L_295 - .L_294)
.L_294:
        /*005c*/ 	.word	0x00000000
        /*0060*/ 	.short	0x0006
        /*0062*/ 	.short	0x0030
        /*0064*/ 	.byte	0x00, 0xf5, 0x21, 0x00


	//----- nvinfo : EIATTR_KPARAM_INFO
	.align		4
.L_295:
        /*0068*/ 	.byte	0x04, 0x17
        /*006a*/ 	.short	(.L_297 - .L_296)
.L_296:
        /*006c*/ 	.word	0x00000000
        /*0070*/ 	.short	0x0005
        /*0072*/ 	.short	0x0028
        /*0074*/ 	.byte	0x00, 0xf5, 0x21, 0x00


	//----- nvinfo : EIATTR_KPARAM_INFO
	.align		4
.L_297:
        /*0078*/ 	.byte	0x04, 0x17
        /*007a*/ 	.short	(.L_299 - .L_298)
.L_298:
        /*007c*/ 	.word	0x00000000
        /*0080*/ 	.short	0x0004
        /*0082*/ 	.short	0x0020
        /*0084*/ 	.byte	0x00, 0xf5, 0x21, 0x00


	//----- nvinfo : EIATTR_KPARAM_INFO
	.align		4
.L_299:
        /*0088*/ 	.byte	0x04, 0x17
        /*008a*/ 	.short	(.L_301 - .L_300)
.L_300:
        /*008c*/ 	.word	0x00000000
        /*0090*/ 	.short	0x0003
        /*0092*/ 	.short	0x0018
        /*0094*/ 	.byte	0x00, 0xf5, 0x21, 0x00


	//----- nvinfo : EIATTR_KPARAM_INFO
	.align		4
.L_301:
        /*0098*/ 	.byte	0x04, 0x17
        /*009a*/ 	.short	(.L_303 - .L_302)
.L_302:
        /*009c*/ 	.word	0x00000000
        /*00a0*/ 	.short	0x0002
        /*00a2*/ 	.short	0x0010
        /*00a4*/ 	.byte	0x00, 0xf5, 0x21, 0x00


	//----- nvinfo : EIATTR_KPARAM_INFO
	.align		4
.L_303:
        /*00a8*/ 	.byte	0x04, 0x17
        /*00aa*/ 	.short	(.L_305 - .L_304)
.L_304:
        /*00ac*/ 	.word	0x00000000
        /*00b0*/ 	.short	0x0001
        /*00b2*/ 	.short	0x0008
        /*00b4*/ 	.byte	0x00, 0xf5, 0x21, 0x00


	//----- nvinfo : EIATTR_KPARAM_INFO
	.align		4
.L_305:
        /*00b8*/ 	.byte	0x04, 0x17
        /*00ba*/ 	.short	(.L_307 - .L_306)
.L_306:
        /*00bc*/ 	.word	0x00000000
        /*00c0*/ 	.short	0x0000
        /*00c2*/ 	.short	0x0000
        /*00c4*/ 	.byte	0x00, 0xf5, 0x21, 0x00


	//----- nvinfo : EIATTR_SPARSE_MMA_MASK
	.align		4
.L_307:
        /*00c8*/ 	.byte	0x03, 0x50
        /*00ca*/ 	.short	0x0000


	//----- nvinfo : EIATTR_WMMA_USED
	.align		4
        /*00cc*/ 	.byte	0x01, 0x2b
	.zero		2


	//----- nvinfo : EIATTR_MAXREG_COUNT
	.align		4
        /*00d0*/ 	.byte	0x03, 0x1b
        /*00d2*/ 	.short	0x00ff


	//----- nvinfo : EIATTR_NUM_BARRIERS
	.align		4
        /*00d4*/ 	.byte	0x02, 0x4c
        /*00d6*/ 	.byte	0x01
	.zero		1


	//----- nvinfo : EIATTR_MERCURY_ISA_VERSION
	.align		4
        /*00d8*/ 	.byte	0x03, 0x5f
        /*00da*/ 	.short	0x0101


	//----- nvinfo : EIATTR_COOP_GROUP_MASK_REGIDS
	.align		4
        /*00dc*/ 	.byte	0x04, 0x29
        /*00de*/ 	.short	(.L_309 - .L_308)


	//   ....[0]....
.L_308:
        /*00e0*/ 	.word	0xffffffff


	//   ....[1]....
        /*00e4*/ 	.word	0xffffffff


	//   ....[2]....
        /*00e8*/ 	.word	0xffffffff


	//   ....[3]....
        /*00ec*/ 	.word	0xffffffff


	//   ....[4]....
        /*00f0*/ 	.word	0xffffffff


	//   ....[5]....
        /*00f4*/ 	.word	0xffffffff


	//   ....[6]....
        /*00f8*/ 	.word	0xffffffff


	//   ....[7]....
        /*00fc*/ 	.word	0xffffffff


	//   ....[8]....
        /*0100*/ 	.word	0xffffffff


	//   ....[9]....
        /*0104*/ 	.word	0xffffffff


	//   ....[10]....
        /*0108*/ 	.word	0xffffffff


	//   ....[11]....
        /*010c*/ 	.word	0x0500000a


	//   ....[12]....
        /*0110*/ 	.word	0x0500000a


	//   ....[13]....
        /*0114*/ 	.word	0x0500000a


	//   ....[14]....
        /*0118*/ 	.word	0x0500000a


	//   ....[15]....
        /*011c*/ 	.word	0x0500000a


	//----- nvinfo : EIATTR_COOP_GROUP_INSTR_OFFSETS
	.align		4
.L_309:
        /*0120*/ 	.byte	0x04, 0x28
        /*0122*/ 	.short	(.L_311 - .L_310)


	//   ....[0]....
.L_310:
        /*0124*/ 	.word	0x000005d0


	//   ....[1]....
        /*0128*/ 	.word	0x000005f0


	//   ....[2]....
        /*012c*/ 	.word	0x00000610


	//   ....[3]....
        /*0130*/ 	.word	0x00000630


	//   ....[4]....
        /*0134*/ 	.word	0x00000650


	//   ....[5]....
        /*0138*/ 	.word	0x00002b80


	//   ....[6]....
        /*013c*/ 	.word	0x00002fb0


	//   ....[7]....
        /*0140*/ 	.word	0x00003760


	//   ....[8]....
        /*0144*/ 	.word	0x00003ac0


	//   ....[9]....
        /*0148*/ 	.word	0x000041f0


	//   ....[10]....
        /*014c*/ 	.word	0x00004550


	//   ....[11]....
        /*0150*/ 	.word	0x00004820


	//   ....[12]....
        /*0154*/ 	.word	0x000048b0


	//   ....[13]....
        /*0158*/ 	.word	0x00004920


	//   ....[14]....
        /*015c*/ 	.word	0x00004990


	//   ....[15]....
        /*0160*/ 	.word	0x00004a00


	//----- nvinfo : EIATTR_VRC_CTA_INIT_COUNT
	.align		4
.L_311:
        /*0164*/ 	.byte	0x02, 0x4a
	.zero		1
	.zero		1


	//----- nvinfo : EIATTR_EXIT_INSTR_OFFSETS
	.align		4
        /*0168*/ 	.byte	0x04, 0x1c
        /*016a*/ 	.short	(.L_313 - .L_312)


	//   ....[0]....
.L_312:
        /*016c*/ 	.word	0x00000060


	//   ....[1]....
        /*0170*/ 	.word	0x00004600


	//   ....[2]....
        /*0174*/ 	.word	0x000047b0


	//----- nvinfo : EIATTR_MAX_THREADS
	.align		4
.L_313:
        /*0178*/ 	.byte	0x04, 0x05
        /*017a*/ 	.short	(.L_315 - .L_314)
.L_314:
        /*017c*/ 	.word	0x00000080
        /*0180*/ 	.word	0x00000001
        /*0184*/ 	.word	0x00000001


	//----- nvinfo : EIATTR_CRS_STACK_SIZE
	.align		4
.L_315:
        /*0188*/ 	.byte	0x04, 0x1e
        /*018a*/ 	.short	(.L_317 - .L_316)
.L_316:
        /*018c*/ 	.word	0x00000000


	//----- nvinfo : EIATTR_CBANK_PARAM_SIZE
	.align		4
.L_317:
        /*0190*/ 	.byte	0x03, 0x19
        /*0192*/ 	.short	0x0054


	//----- nvinfo : EIATTR_PARAM_CBANK
	.align		4
        /*0194*/ 	.byte	0x04, 0x0a
        /*0196*/ 	.short	(.L_319 - .L_318)
	.align		4
.L_318:
        /*0198*/ 	.word	index@(.nv.constant0._Z25kernel_full_backward_tileILi16ELi32ELi128ELi4EEvPK13__nv_bfloat16S2_S2_S2_S2_PKfPS0_PfS6_iif)
        /*019c*/ 	.short	0x0380
        /*019e*/ 	.short	0x0054


	//----- nvinfo : EIATTR_SW_WAR
	.align		4
.L_319:
        /*01a0*/ 	.byte	0x04, 0x36
        /*01a2*/ 	.short	(.L_321 - .L_320)
.L_320:
        /*01a4*/ 	.word	0x00000008
.L_321:


//--------------------- .nv.callgraph             --------------------------
	.section	.nv.callgraph,"",@"SHT_CUDA_CALLGRAPH"
	.align	4
	.sectionentsize	8
	.align		4
        /*0000*/ 	.word	0x00000000
	.align		4
        /*0004*/ 	.word	0xffffffff
	.align		4
        /*0008*/ 	.word	0x00000000
	.align		4
        /*000c*/ 	.word	0xfffffffe
	.align		4
        /*0010*/ 	.word	0x00000000
	.align		4
        /*0014*/ 	.word	0xfffffffd
	.align		4
        /*0018*/ 	.word	0x00000000
	.align		4
        /*001c*/ 	.word	0xfffffffc


//--------------------- .text._Z25kernel_full_backward_tileILi48ELi48ELi128ELi6EEvPK13__nv_bfloat16S2_S2_S2_S2_PKfPS0_PfS6_iif --------------------------
	.section	.text._Z25kernel_full_backward_tileILi48ELi48ELi128ELi6EEvPK13__nv_bfloat16S2_S2_S2_S2_PKfPS0_PfS6_iif,"ax",@progbits
	.align	128
        .global         _Z25kernel_full_backward_tileILi48ELi48ELi128ELi6EEvPK13__nv_bfloat16S2_S2_S2_S2_PKfPS0_PfS6_iif
        .type           _Z25kernel_full_backward_tileILi48ELi48ELi128ELi6EEvPK13__nv_bfloat16S2_S2_S2_S2_PKfPS0_PfS6_iif,@function
        .size           _Z25kernel_full_backward_tileILi48ELi48ELi128ELi6EEvPK13__nv_bfloat16S2_S2_S2_S2_PKfPS0_PfS6_iif,(.L_x_624 - _Z25kernel_full_backward_tileILi48ELi48ELi128ELi6EEvPK13__nv_bfloat16S2_S2_S2_S2_PKfPS0_PfS6_iif)
        .other          _Z25kernel_full_backward_tileILi48ELi48ELi128ELi6EEvPK13__nv_bfloat16S2_S2_S2_S2_PKfPS0_PfS6_iif,@"STO_CUDA_ENTRY STV_DEFAULT"
_Z25kernel_full_backward_tileILi48ELi48ELi128ELi6EEvPK13__nv_bfloat16S2_S2_S2_S2_PKfPS0_PfS6_iif:
.text._Z25kernel_full_backward_tileILi48ELi48ELi128ELi6EEvPK13__nv_bfloat16S2_S2_S2_S2_PKfPS0_PfS6_iif:
[----:B------:R-:W-:Y:S08]  /*0000*/  LDC R1, c[0x0][0x37c] ;  /* 0x0000df00ff017b82 */ /* 0x000ff00000000800 */
[----:B------:R-:W0:Y:S01]  /*0010*/  S2UR UR11, SR_CTAID.X ;  /* 0x00000000000b79c3 */ /* 0x000e220000002500 */
[----:B------:R-:W1:Y:S01]  /*0020*/  LDCU UR4, c[0x0][0x3c8] ;  /* 0x00007900ff0477ac */ /* 0x000e620008000800 */
[----:B0-----:R-:W-:-:S04]  /*0030*/  UIMAD UR7, UR11, 0x30, URZ ;  /* 0x000000300b0778a4 */ /* 0x001fc8000f8e02ff */
[----:B-1----:R-:W-:-:S06]  /*0040*/  UISETP.GE.AND UP0, UPT, UR7, UR4, UPT ;  /* 0x000000040700728c */ /* 0x002fcc000bf06270 */
[----:B------:R-:W-:-:S13]  /*0050*/  PLOP3.LUT P0, PT, PT, PT, UP0, 0x80, 0x8 ;  /* 0x000000000008781c */ /* 0x000fda0003f0f008 */
[----:B------:R-:W-:Y:S05]  /*0060*/  @P0 EXIT ;  /* 0x000000000000094d */ /* 0x000fea0003800000 */
[----:B------:R-:W0:Y:S01]  /*0070*/  S2R R14, SR_TID.X ;  /* 0x00000000000e7919 */ /* 0x000e220000002100 */
[----:B------:R-:W-:Y:S01]  /*0080*/  UIADD3 UR4, UPT, UPT, -UR7, UR4, URZ ;  /* 0x0000000407047290 */ /* 0x000fe2000fffe1ff */
[----:B------:R-:W-:Y:S01]  /*0090*/  BSSY.RECONVERGENT B0, `(.L_x_0) ;  /* 0x000002a000007945 */ /* 0x000fe20003800200 */
[----:B------:R-:W1:Y:S02]  /*00a0*/  LDCU.64 UR12, c[0x0][0x358] ;  /* 0x00006b00ff0c77ac */ /* 0x000e640008000a00 */
[----:B------:R-:W-:-:S04]  /*00b0*/  UISETP.LT.AND UP0, UPT, UR4, 0x30, UPT ;  /* 0x000000300400788c */ /* 0x000fc8000bf01270 */
[----:B------:R-:W-:Y:S01]  /*00c0*/  USEL UR5, UR4, 0x30, UP0 ;  /* 0x0000003004057887 */ /* 0x000fe20008000000 */
[----:B0-----:R-:W-:Y:S02]  /*00d0*/  SHF.R.U32.HI R0, RZ, 0x5, R14 ;  /* 0x00000005ff007819 */ /* 0x001fe4000001160e */
[----:B------:R-:W-:-:S03]  /*00e0*/  LOP3.LUT R16, R14, 0x1f, RZ, 0xc0, !PT ;  /* 0x0000001f0e107812 */ /* 0x000fc600078ec0ff */
[----:B------:R-:W-:-:S13]  /*00f0*/  ISETP.GE.AND P0, PT, R0, UR5, PT ;  /* 0x0000000500007c0c */ /* 0x000fda000bf06270 */
[----:B-1----:R-:W-:Y:S05]  /*0100*/  @P0 BRA `(.L_x_1) ;  /* 0x0000000000880947 */ /* 0x002fea0003800000 */
[----:B------:R-:W0:Y:S01]  /*0110*/  S2UR UR6, SR_CgaCtaId ;  /* 0x00000000000679c3 */ /* 0x000e220000008800 */
[----:B------:R-:W-:Y:S01]  /*0120*/  UMOV UR4, 0x400 ;  /* 0x0000040000047882 */ /* 0x000fe20000000000 */
[----:B------:R-:W-:Y:S02]  /*0130*/  IMAD.SHL.U32 R15, R16, 0x2, RZ ;  /* 0x00000002100f7824 */ /* 0x000fe400078e00ff */
[----:B------:R-:W-:Y:S02]  /*0140*/  IMAD.U32 R4, RZ, RZ, UR11 ;  /* 0x0000000bff047e24 */ /* 0x000fe4000f8e00ff */
[----:B------:R-:W-:Y:S02]  /*0150*/  IMAD.MOV.U32 R19, RZ, RZ, R0 ;  /* 0x000000ffff137224 */ /* 0x000fe400078e0000 */
[----:B------:R-:W-:Y:S01]  /*0160*/  IMAD R17, R4, 0x1800, R15 ;  /* 0x0000180004117824 */ /* 0x000fe200078e020f */
[----:B0-----:R-:W-:-:S06]  /*0170*/  ULEA UR4, UR6, UR4, 0x18 ;  /* 0x0000000406047291 */ /* 0x001fcc000f8ec0ff */
[----:B------:R-:W-:-:S05]  /*0180*/  LEA R2, R16, UR4, 0x2 ;  /* 0x0000000410027c11 */ /* 0x000fca000f8e10ff */
[----:B------:R-:W-:-:S07]  /*0190*/  VIADD R18, R2, 0xc000 ;  /* 0x0000c00002127836 */ /* 0x000fce0000000000 */
.L_x_4:
[----:B------:R-:W0:Y:S01]  /*01a0*/  LDC.64 R6, c[0x0][0x380] ;  /* 0x0000e000ff067b82 */ /* 0x000e220000000a00 */
[C---:B------:R-:W-:Y:S01]  /*01b0*/  LEA R21, R19.reuse, R17, 0x7 ;  /* 0x0000001113157211 */ /* 0x040fe200078e38ff */
[C---:B------:R-:W-:Y:S01]  /*01c0*/  IMAD R20, R19.reuse, 0x100, R18 ;  /* 0x0000010013147824 */ /* 0x040fe200078e0212 */
[----:B------:R-:W-:Y:S01]  /*01d0*/  BSSY.RECONVERGENT B1, `(.L_x_2) ;  /* 0x0000014000017945 */ /* 0x000fe20003800200 */
[----:B------:R-:W-:Y:S02]  /*01e0*/  VIADD R19, R19, 0x6 ;  /* 0x0000000613137836 */ /* 0x000fe40000000000 */
[----:B------:R-:W-:Y:S02]  /*01f0*/  IMAD.MOV.U32 R22, RZ, RZ, R15 ;  /* 0x000000ffff167224 */ /* 0x000fe400078e000f */
[----:B------:R-:W1:Y:S01]  /*0200*/  LDC.64 R4, c[0x0][0x398] ;  /* 0x0000e600ff047b82 */ /* 0x000e620000000a00 */
[----:B------:R-:W-:-:S07]  /*0210*/  ISETP.GE.AND P1, PT, R19, UR5, PT ;  /* 0x0000000513007c0c */ /* 0x000fce000bf26270 */
[----:B------:R-:W2:Y:S06]  /*0220*/  LDC.64 R2, c[0x0][0x3a0] ;  /* 0x0000e800ff027b82 */ /* 0x000eac0000000a00 */
.L_x_3:
[----:B0-----:R-:W-:-:S04]  /*0230*/  IMAD.WIDE.U32 R8, R21, 0x2, R6 ;  /* 0x0000000215087825 */ /* 0x001fc800078e0006 */
[C---:B-1----:R-:W-:Y:S02]  /*0240*/  IMAD.WIDE.U32 R10, R21.reuse, 0x2, R4 ;  /* 0x00000002150a7825 */ /* 0x042fe400078e0004 */
[----:B------:R-:W3:Y:S02]  /*0250*/  LDG.E.CONSTANT R9, desc[UR12][R8.64] ;  /* 0x0000000c08097981 */ /* 0x000ee4000c1e9900 */
[C---:B--2---:R-:W-:Y:S02]  /*0260*/  IMAD.WIDE.U32 R12, R21.reuse, 0x2, R2 ;  /* 0x00000002150c7825 */ /* 0x044fe400078e0002 */
[----:B------:R-:W2:Y:S04]  /*0270*/  LDG.E.CONSTANT R11, desc[UR12][R10.64] ;  /* 0x0000000c0a0b7981 */ /* 0x000ea8000c1e9900 */
[----:B------:R-:W4:Y:S01]  /*0280*/  LDG.E.CONSTANT R13, desc[UR12][R12.64] ;  /* 0x0000000c0c0d7981 */ /* 0x000f22000c1e9900 */
[C---:B------:R-:W-:Y:S01]  /*0290*/  ISETP.GE.U32.AND P0, PT, R22.reuse, 0x40, PT ;  /* 0x000000401600780c */ /* 0x040fe20003f06070 */
[----:B------:R-:W-:Y:S01]  /*02a0*/  VIADD R22, R22, 0x40 ;  /* 0x0000004016167836 */ /* 0x000fe20000000000 */
[----:B------:R-:W-:Y:S01]  /*02b0*/  IADD3 R21, PT, PT, R21, 0x40, RZ ;  /* 0x0000004015157810 */ /* 0x000fe20007ffe0ff */
[----:B---3--:R-:W-:Y:S04]  /*02c0*/  STS [R20+-0xc000], R9 ;  /* 0xff40000914007388 */ /* 0x008fe80000000800 */
[----:B--2---:R-:W-:Y:S04]  /*02d0*/  STS [R20+-0x3000], R11 ;  /* 0xffd0000b14007388 */ /* 0x004fe80000000800 */
[----:B----4-:R0:W-:Y:S02]  /*02e0*/  STS [R20], R13 ;  /* 0x0000000d14007388 */ /* 0x0101e40000000800 */
[----:B0-----:R-:W-:Y:S01]  /*02f0*/  VIADD R20, R20, 0x80 ;  /* 0x0000008014147836 */ /* 0x001fe20000000000 */
[----:B------:R-:W-:Y:S06]  /*0300*/  @!P0 BRA `(.L_x_3) ;  /* 0xfffffffc00c88947 */ /* 0x000fec000383ffff */
[----:B------:R-:W-:Y:S05]  /*0310*/  BSYNC.RECONVERGENT B1 ;  /* 0x0000000000017941 */ /* 0x000fea0003800200 */
.L_x_2:
[----:B------:R-:W-:Y:S05]  /*0320*/  @!P1 BRA `(.L_x_4) ;  /* 0xfffffffc009c9947 */ /* 0x000fea000383ffff */
.L_x_1:
[----:B------:R-:W-:Y:S05]  /*0330*/  BSYNC.RECONVERGENT B0 ;  /* 0x0000000000007941 */ /* 0x000fea0003800200 */
.L_x_0:
[----:B------:R-:W-:-:S13]  /*0340*/  ISETP.GE.AND P0, PT, R14, UR5, PT ;  /* 0x000000050e007c0c */ /* 0x000fda000bf06270 */
[----:B------:R-:W0:Y:S01]  /*0350*/  @!P0 LDC.64 R2, c[0x0][0x3a8] ;  /* 0x0000ea00ff028b82 */ /* 0x000e220000000a00 */
[----:B------:R-:W-:-:S04]  /*0360*/  @!P0 VIADD R5, R14, UR7 ;  /* 0x000000070e058c36 */ /* 0x000fc80008000000 */
[----:B0-----:R-:W-:-:S06]  /*0370*/  @!P0 IMAD.WIDE.U32 R2, R5, 0x4, R2 ;  /* 0x0000000405028825 */ /* 0x001fcc00078e0002 */
[----:B------:R-:W2:Y:S01]  /*0380*/  @!P0 LDG.E.CONSTANT R2, desc[UR12][R2.64] ;  /* 0x0000000c02028981 */ /* 0x000ea2000c1e9900 */
[----:B------:R-:W0:Y:S01]  /*0390*/  S2UR UR6, SR_CgaCtaId ;  /* 0x00000000000679c3 */ /* 0x000e220000008800 */
[----:B------:R-:W-:Y:S02]  /*03a0*/  UMOV UR4, 0x400 ;  /* 0x0000040000047882 */ /* 0x000fe40000000000 */
[----:B0-----:R-:W-:-:S03]  /*03b0*/  ULEA UR8, UR6, UR4, 0x18 ;  /* 0x0000000406087291 */ /* 0x001fc6000f8ec0ff */
[----:B------:R-:W-:-:S03]  /*03c0*/  UMOV UR4, URZ ;  /* 0x000000ff00047c82 */ /* 0x000fc60008000000 */
[----:B------:R-:W-:-:S05]  /*03d0*/  @!P0 LEA R5, R14, UR8, 0x2 ;  /* 0x000000080e058c11 */ /* 0x000fca000f8e10ff */
[----:B--2---:R0:W-:Y:S02]  /*03e0*/  @!P0 STS [R5+0x15c00], R2 ;  /* 0x015c000205008388 */ /* 0x0041e40000000800 */
.L_x_5:
[C---:B01----:R-:W-:Y:S01]  /*03f0*/  LEA R2, R14.reuse, UR8, 0x2 ;  /* 0x000000080e027c11 */ /* 0x043fe2000f8e10ff */
[----:B------:R-:W-:Y:S01]  /*0400*/  UIADD3 UR4, UPT, UPT, UR4, 0x10, URZ ;  /* 0x0000001004047890 */ /* 0x000fe2000fffe0ff */
[----:B------:R-:W-:-:S03]  /*0410*/  VIADD R14, R14, 0xc00 ;  /* 0x00000c000e0e7836 */ /* 0x000fc60000000000 */
[----:B------:R1:W-:Y:S01]  /*0420*/  STS [R2+0x15d80], RZ ;  /* 0x015d80ff02007388 */ /* 0x0003e20000000800 */
[----:B------:R-:W-:-:S03]  /*0430*/  UISETP.NE.AND UP0, UPT, UR4, 0x20, UPT ;  /* 0x000000200400788c */ /* 0x000fc6000bf05270 */
[----:B------:R1:W-:Y:S04]  /*0440*/  STS [R2+0x16080], RZ ;  /* 0x016080ff02007388 */ /* 0x0003e80000000800 */
        /* <DEDUP_REMOVED lines=13> */
[----:B------:R1:W-:Y:S01]  /*0520*/  STS [R2+0x18a80], RZ ;  /* 0x018a80ff02007388 */ /* 0x0003e20000000800 */
[----:B------:R-:W-:Y:S05]  /*0530*/  BRA.U UP0, `(.L_x_5) ;  /* 0xfffffffd00ac7547 */ /* 0x000fea000b83ffff */
[----:B------:R-:W-:Y:S01]  /*0540*/  BAR.SYNC.DEFER_BLOCKING 0x0 ;  /* 0x0000000000007b1d */ /* 0x000fe20000010000 */
[----:B------:R-:W-:-:S13]  /*0550*/  ISETP.GE.AND P0, PT, R0, UR5, PT ;  /* 0x0000000500007c0c */ /* 0x000fda000bf06270 */
[----:B------:R-:W-:Y:S05]  /*0560*/  @P0 BRA `(.L_x_6) ;  /* 0x00000000009c0947 */ /* 0x000fea0003800000 */
[----:B------:R-:W-:Y:S01]  /*0570*/  IMAD.SHL.U32 R3, R16, 0x2, RZ ;  /* 0x0000000210037824 */ /* 0x000fe200078e00ff */
[----:B-1----:R-:W-:-:S07]  /*0580*/  MOV R2, R0 ;  /* 0x0000000000027202 */ /* 0x002fce0000000f00 */
.L_x_10:
[----:B------:R-:W-:Y:S01]  /*0590*/  BSSY.RECONVERGENT B0, `(.L_x_7) ;  /* 0x0000012000007945 */ /* 0x000fe20003800200 */
[----:B------:R-:W-:Y:S02]  /*05a0*/  IMAD.MOV.U32 R4, RZ, RZ, RZ ;  /* 0x000000ffff047224 */ /* 0x000fe400078e00ff */
[----:B0-----:R-:W-:-:S07]  /*05b0*/  IMAD.MOV.U32 R5, RZ, RZ, R3 ;  /* 0x000000ffff057224 */ /* 0x001fce00078e0003 */
.L_x_8:
[----:B------:R-:W-:Y:S01]  /*05c0*/  IMAD R6, R2, 0x80, R5 ;  /* 0x0000008002067824 */ /* 0x000fe200078e0205 */
[C---:B------:R-:W-:Y:S01]  /*05d0*/  ISETP.GE.U32.AND P0, PT, R5.reuse, 0x40, PT ;  /* 0x000000400500780c */ /* 0x040fe20003f06070 */
[----:B------:R-:W-:-:S03]  /*05e0*/  VIADD R5, R5, 0x40 ;  /* 0x0000004005057836 */ /* 0x000fc60000000000 */
[----:B------:R-:W-:-:S05]  /*05f0*/  LEA R6, R6, UR8, 0x1 ;  /* 0x0000000806067c11 */ /* 0x000fca000f8e08ff */
[----:B------:R-:W0:Y:S04]  /*0600*/  LDS R7, [R6+0xc000] ;  /* 0x00c0000006077984 */ /* 0x000e280000000800 */
[----:B------:R-:W1:Y:S01]  /*0610*/  LDS R8, [R6+0x9000] ;  /* 0x0090000006087984 */ /* 0x000e620000000800 */
[C---:B0-----:R-:W-:Y:S01]  /*0620*/  IMAD.U32 R9, R7.reuse, 0x10000, RZ ;  /* 0x0001000007097824 */ /* 0x041fe200078e00ff */
[----:B------:R-:W-:Y:S02]  /*0630*/  PRMT R10, R7, 0x7632, R10 ;  /* 0x00007632070a7816 */ /* 0x000fe4000000000a */
[C---:B-1----:R-:W-:Y:S02]  /*0640*/  SHF.L.U32 R7, R8.reuse, 0x10, RZ ;  /* 0x0000001008077819 */ /* 0x042fe400000006ff */
[----:B------:R-:W-:Y:S01]  /*0650*/  PRMT R8, R8, 0x7632, R8 ;  /* 0x0000763208087816 */ /* 0x000fe20000000008 */
[----:B------:R-:W-:-:S02]  /*0660*/  IMAD.U32 R11, R10, 0x10000, RZ ;  /* 0x000100000a0b7824 */ /* 0x000fc400078e00ff */
[----:B------:R-:W-:Y:S02]  /*0670*/  FFMA R4, R9, R7, R4 ;  /* 0x0000000709047223 */ /* 0x000fe40000000004 */
[----:B------:R-:W-:-:S04]  /*0680*/  IMAD.U32 R8, R8, 0x10000, RZ ;  /* 0x0001000008087824 */ /* 0x000fc800078e00ff */
[----:B------:R-:W-:Y:S01]  /*0690*/  FFMA R4, R11, R8, R4 ;  /* 0x000000080b047223 */ /* 0x000fe20000000004 */
[----:B------:R-:W-:Y:S06]  /*06a0*/  @!P0 BRA `(.L_x_8) ;  /* 0xfffffffc00c48947 */ /* 0x000fec000383ffff */
[----:B------:R-:W-:Y:S05]  /*06b0*/  BSYNC.RECONVERGENT B0 ;  /* 0x0000000000007941 */ /* 0x000fea0003800200 */
.L_x_7:
[----:B------:R-:W-:Y:S01]  /*06c0*/  UMOV UR4, 0xffffffff ;  /* 0xffffffff00047882 */ /* 0x000fe20000000000 */
[----:B------:R-:W-:Y:S02]  /*06d0*/  ISETP.NE.AND P0, PT, R16, RZ, PT ;  /* 0x000000ff1000720c */ /* 0x000fe40003f05270 */
[----:B------:R-:W-:Y:S11]  /*06e0*/  BRA.DIV UR4, `(.L_x_9) ;  /* 0x0000004604c07947 */ /* 0x000ff6000b800000 */
[----:B------:R-:W0:Y:S02]  /*06f0*/  SHFL.DOWN PT, R5, R4, 0x10, 0x1f ;  /* 0x0a001f0004057f89 */ /* 0x000e2400000e0000 */
[----:B0-----:R-:W-:-:S05]  /*0700*/  FADD R5, R4, R5 ;  /* 0x0000000504057221 */ /* 0x001fca0000000000 */
[----:B------:R-:W0:Y:S02]  /*0710*/  SHFL.DOWN PT, R6, R5, 0x8, 0x1f ;  /* 0x09001f0005067f89 */ /* 0x000e2400000e0000 */
[----:B0-----:R-:W-:-:S05]  /*0720*/  FADD R6, R5, R6 ;  /* 0x0000000605067221 */ /* 0x001fca0000000000 */
[----:B------:R-:W0:Y:S02]  /*0730*/  SHFL.DOWN PT, R7, R6, 0x4, 0x1f ;  /* 0x08801f0006077f89 */ /* 0x000e2400000e0000 */
[----:B0-----:R-:W-:-:S05]  /*0740*/  FADD R7, R6, R7 ;  /* 0x0000000706077221 */ /* 0x001fca0000000000 */
[----:B------:R-:W0:Y:S02]  /*0750*/  SHFL.DOWN PT, R8, R7, 0x2, 0x1f ;  /* 0x08401f0007087f89 */ /* 0x000e2400000e0000 */
[----:B0-----:R-:W-:-:S05]  /*0760*/  FADD R8, R7, R8 ;  /* 0x0000000807087221 */ /* 0x001fca0000000000 */
[----:B------:R0:W1:Y:S02]  /*0770*/  SHFL.DOWN PT, R9, R8, 0x1, 0x1f ;  /* 0x08201f0008097f89 */ /* 0x00006400000e0000 */
.L_x_85:
[----:B-1----:R-:W-:Y:S01]  /*0780*/  FADD R9, R8, R9 ;  /* 0x0000000908097221 */ /* 0x002fe20000000000 */
[C---:B------:R-:W-:Y:S01]  /*0790*/  @!P0 LEA R4, R2.reuse, UR8, 0x2 ;  /* 0x0000000802048c11 */ /* 0x040fe2000f8e10ff */
[----:B------:R-:W-:-:S04]  /*07a0*/  VIADD R2, R2, 0x6 ;  /* 0x0000000602027836 */ /* 0x000fc80000000000 */
[----:B------:R2:W-:Y:S01]  /*07b0*/  @!P0 STS [R4+0x15cc0], R9 ;  /* 0x015cc00904008388 */ /* 0x0005e20000000800 */
[----:B------:R-:W-:-:S13]  /*07c0*/  ISETP.GE.AND P0, PT, R2, UR5, PT ;  /* 0x0000000502007c0c */ /* 0x000fda000bf06270 */
[----:B--2---:R-:W-:Y:S05]  /*07d0*/  @!P0 BRA `(.L_x_10) ;  /* 0xfffffffc006c8947 */ /* 0x004fea000383ffff */
.L_x_6:
[----:B------:R-:W-:Y:S05]  /*07e0*/  WARPSYNC.ALL ;  /* 0x0000000000007948 */ /* 0x000fea0003800000 */
[----:B------:R-:W2:Y:S02]  /*07f0*/  LDCU UR4, c[0x0][0x3cc] ;  /* 0x00007980ff0477ac */ /* 0x000ea40008000800 */
[----:B--2---:R-:W-:Y:S01]  /*0800*/  UISETP.GE.AND UP0, UPT, UR4, 0x1, UPT ;  /* 0x000000010400788c */ /* 0x004fe2000bf06270 */
[----:B------:R-:W-:Y:S08]  /*0810*/  BAR.SYNC.DEFER_BLOCKING 0x0 ;  /* 0x0000000000007b1d */ /* 0x000ff00000010000 */
[----:B------:R-:W-:Y:S05]  /*0820*/  BRA.U !UP0, `(.L_x_11) ;  /* 0x0000004108fc7547 */ /* 0x000fea000b800000 */
[----:B------:R-:W-:Y:S01]  /*0830*/  UIADD3 UR4, UPT, UPT, UR5, 0xf, URZ ;  /* 0x0000000f05047890 */ /* 0x000fe2000fffe0ff */
[----:B-1----:R-:W-:-:S03]  /*0840*/  LEA R2, R0, UR8, 0xa ;  /* 0x0000000800027c11 */ /* 0x002fc6000f8e50ff */
[----:B------:R-:W-:-:S04]  /*0850*/  USHF.R.S32.HI UR6, URZ, 0x1f, UR4 ;  /* 0x0000001fff067899 */ /* 0x000fc80008011404 */
[----:B------:R-:W-:-:S03]  /*0860*/  ULEA.HI UR6, UR6, UR4, URZ, 0x4 ;  /* 0x0000000406067291 */ /* 0x000fc6000f8f20ff */
[----:B------:R-:W-:Y:S01]  /*0870*/  UMOV UR4, URZ ;  /* 0x000000ff00047c82 */ /* 0x000fe20008000000 */
[----:B------:R-:W-:-:S12]  /*0880*/  USHF.R.S32.HI UR6, URZ, 0x4, UR6 ;  /* 0x00000004ff067899 */ /* 0x000fd80008011406 */
.L_x_75:
[----:B-1----:R-:W1:Y:S01]  /*0890*/  LDCU UR7, c[0x0][0x3cc] ;  /* 0x00007980ff0777ac */ /* 0x002e620008000800 */
[----:B------:R-:W-:Y:S01]  /*08a0*/  BSSY.RECONVERGENT B0, `(.L_x_12) ;  /* 0x0000021000007945 */ /* 0x000fe20003800200 */
[----:B-1----:R-:W-:-:S04]  /*08b0*/  UIMAD UR7, UR4, -0x30, UR7 ;  /* 0xffffffd0040778a4 */ /* 0x002fc8000f8e0207 */
[----:B------:R-:W-:-:S04]  /*08c0*/  UISETP.LT.AND UP0, UPT, UR7, 0x30, UPT ;  /* 0x000000300700788c */ /* 0x000fc8000bf01270 */
[----:B------:R-:W-:-:S06]  /*08d0*/  USEL UR14, UR7, 0x30, UP0 ;  /* 0x00000030070e7887 */ /* 0x000fcc0008000000 */
[----:B------:R-:W-:-:S13]  /*08e0*/  ISETP.GE.AND P0, PT, R0, UR14, PT ;  /* 0x0000000e00007c0c */ /* 0x000fda000bf06270 */
[----:B0-234-:R-:W-:Y:S05]  /*08f0*/  @P0 BRA `(.L_x_13) ;  /* 0x00000000006c0947 */ /* 0x01dfea0003800000 */
[----:B------:R-:W-:-:S07]  /*0900*/  MOV R3, R0 ;  /* 0x0000000000037202 */ /* 0x000fce0000000f00 */
.L_x_16:
[----:B-1----:R-:W1:Y:S01]  /*0910*/  S2R R9, SR_CgaCtaId ;  /* 0x0000000000097919 */ /* 0x002e620000008800 */
[----:B------:R-:W2:Y:S01]  /*0920*/  LDC.64 R4, c[0x0][0x388] ;  /* 0x0000e200ff047b82 */ /* 0x000ea20000000a00 */
[----:B0-----:R-:W-:Y:S01]  /*0930*/  IMAD.U32 R8, RZ, RZ, UR4 ;  /* 0x00000004ff087e24 */ /* 0x001fe2000f8e00ff */
[----:B------:R-:W-:Y:S01]  /*0940*/  BSSY.RECONVERGENT B1, `(.L_x_14) ;  /* 0x0000015000017945 */ /* 0x000fe20003800200 */
[--C-:B------:R-:W-:Y:S02]  /*0950*/  IMAD.MOV.U32 R15, RZ, RZ, R3.reuse ;  /* 0x000000ffff0f7224 */ /* 0x100fe400078e0003 */
[----:B------:R-:W-:Y:S01]  /*0960*/  IMAD R17, R8, 0x30, R3 ;  /* 0x0000003008117824 */ /* 0x000fe200078e0203 */
[----:B------:R-:W-:Y:S01]  /*0970*/  MOV R8, 0x400 ;  /* 0x0000040000087802 */ /* 0x000fe20000000f00 */
[----:B------:R-:W-:Y:S01]  /*0980*/  VIADD R3, R3, 0x6 ;  /* 0x0000000603037836 */ /* 0x000fe20000000000 */
[----:B------:R-:W0:Y:S01]  /*0990*/  LDC.64 R6, c[0x0][0x390] ;  /* 0x0000e400ff067b82 */ /* 0x000e220000000a00 */
[----:B------:R-:W-:-:S03]  /*09a0*/  IMAD.SHL.U32 R12, R16, 0x2, RZ ;  /* 0x00000002100c7824 */ /* 0x000fc600078e00ff */
[----:B------:R-:W-:Y:S02]  /*09b0*/  ISETP.GE.AND P1, PT, R3, UR14, PT ;  /* 0x0000000e03007c0c */ /* 0x000fe4000bf26270 */
[----:B-1----:R-:W-:-:S11]  /*09c0*/  LEA R14, R9, R8, 0x18 ;  /* 0x00000008090e7211 */ /* 0x002fd600078ec0ff */
.L_x_15:
[----:B------:R-:W-:-:S05]  /*09d0*/  LEA R11, R17, R12, 0x7 ;  /* 0x0000000c110b7211 */ /* 0x000fca00078e38ff */
[----:B-12---:R-:W-:-:S04]  /*09e0*/  IMAD.WIDE.U32 R8, R11, 0x2, R4 ;  /* 0x000000020b087825 */ /* 0x006fc800078e0004 */
[----:B0-----:R-:W-:Y:S02]  /*09f0*/  IMAD.WIDE.U32 R10, R11, 0x2, R6 ;  /* 0x000000020b0a7825 */ /* 0x001fe400078e0006 */
[----:B------:R-:W2:Y:S04]  /*0a00*/  LDG.E.CONSTANT R8, desc[UR12][R8.64] ;  /* 0x0000000c08087981 */ /* 0x000ea8000c1e9900 */
[----:B------:R-:W3:Y:S01]  /*0a10*/  LDG.E.CONSTANT R10, desc[UR12][R10.64] ;  /* 0x0000000c0a0a7981 */ /* 0x000ee2000c1e9900 */
[----:B------:R-:W-:Y:S01]  /*0a20*/  IMAD R13, R15, 0x80, R12 ;  /* 0x000000800f0d7824 */ /* 0x000fe200078e020c */
[C---:B------:R-:W-:Y:S01]  /*0a30*/  ISETP.GE.U32.AND P0, PT, R12.reuse, 0x40, PT ;  /* 0x000000400c00780c */ /* 0x040fe20003f06070 */
[----:B------:R-:W-:Y:S02]  /*0a40*/  VIADD R12, R12, 0x40 ;  /* 0x000000400c0c7836 */ /* 0x000fe40000000000 */
[----:B------:R-:W-:-:S05]  /*0a50*/  IMAD R13, R13, 0x2, R14 ;  /* 0x000000020d0d7824 */ /* 0x000fca00078e020e */
[----:B--2---:R1:W-:Y:S04]  /*0a60*/  STS [R13+0x3000], R8 ;  /* 0x003000080d007388 */ /* 0x0043e80000000800 */
[----:B---3--:R1:W-:Y:S01]  /*0a70*/  STS [R13+0x6000], R10 ;  /* 0x0060000a0d007388 */ /* 0x0083e20000000800 */
[----:B------:R-:W-:Y:S05]  /*0a80*/  @!P0 BRA `(.L_x_15) ;  /* 0xfffffffc00d08947 */ /* 0x000fea000383ffff */
[----:B------:R-:W-:Y:S05]  /*0a90*/  BSYNC.RECONVERGENT B1 ;  /* 0x0000000000017941 */ /* 0x000fea0003800200 */
.L_x_14:
[----:B------:R-:W-:Y:S05]  /*0aa0*/  @!P1 BRA `(.L_x_16) ;  /* 0xfffffffc00989947 */ /* 0x000fea000383ffff */
.L_x_13:
[----:B------:R-:W-:Y:S05]  /*0ab0*/  BSYNC.RECONVERGENT B0 ;  /* 0x0000000000007941 */ /* 0x000fea0003800200 */
.L_x_12:
[----:B------:R-:W-:Y:S01]  /*0ac0*/  IMAD.U32 R3, RZ, RZ, UR14 ;  /* 0x0000000eff037e24 */ /* 0x000fe2000f8e00ff */
[----:B------:R-:W-:Y:S04]  /*0ad0*/  BAR.SYNC.DEFER_BLOCKING 0x0 ;  /* 0x0000000000007b1d */ /* 0x000fe80000010000 */
[----:B------:R-:W-:-:S04]  /*0ae0*/  IADD3 R3, PT, PT, R3, 0xf, RZ ;  /* 0x0000000f03037810 */ /* 0x000fc80007ffe0ff */
[----:B------:R-:W-:-:S04]  /*0af0*/  SHF.R.S32.HI R4, RZ, 0x1f, R3 ;  /* 0x0000001fff047819 */ /* 0x000fc80000011403 */
[----:B------:R-:W-:-:S04]  /*0b00*/  LEA.HI R3, R4, R3, RZ, 0x4 ;  /* 0x0000000304037211 */ /* 0x000fc800078f20ff */
[----:B------:R-:W-:-:S05]  /*0b10*/  SHF.R.S32.HI R3, RZ, 0x4, R3 ;  /* 0x00000004ff037819 */ /* 0x000fca0000011403 */
[----:B------:R-:W-:-:S05]  /*0b20*/  IMAD R5, R3, UR6, RZ ;  /* 0x0000000603057c24 */ /* 0x000fca000f8e02ff */
[----:B------:R-:W-:-:S13]  /*0b30*/  ISETP.GE.AND P0, PT, R0, R5, PT ;  /* 0x000000050000720c */ /* 0x000fda0003f06270 */
[----:B------:R-:W-:Y:S05]  /*0b40*/  @P0 BRA `(.L_x_17) ;  /* 0x00000008004c0947 */ /* 0x000fea0003800000 */
[----:B------:R-:W2:Y:S01]  /*0b50*/  S2R R9, SR_LANEID ;  /* 0x0000000000097919 */ /* 0x000ea20000000000 */
[----:B------:R-:W-:Y:S01]  /*0b60*/  IMAD.MOV.U32 R5, RZ, RZ, RZ ;  /* 0x000000ffff057224 */ /* 0x000fe200078e00ff */
[----:B------:R-:W-:Y:S01]  /*0b70*/  MOV R17, 0x400 ;  /* 0x0000040000117802 */ /* 0x000fe20000000f00 */
[----:B------:R-:W-:Y:S01]  /*0b80*/  IMAD.MOV.U32 R24, RZ, RZ, R0 ;  /* 0x000000ffff187224 */ /* 0x000fe200078e0000 */
[----:B01----:R-:W0:Y:S01]  /*0b90*/  S2R R8, SR_CgaCtaId ;  /* 0x0000000000087919 */ /* 0x003e220000008800 */
[----:B------:R-:W-:Y:S02]  /*0ba0*/  ISETP.NE.AND P0, PT, R3, RZ, PT ;  /* 0x000000ff0300720c */ /* 0x000fe40003f05270 */
[----:B--2---:R-:W-:Y:S02]  /*0bb0*/  LOP3.LUT R4, R9, 0x3, RZ, 0xc0, !PT ;  /* 0x0000000309047812 */ /* 0x004fe400078ec0ff */
[----:B------:R-:W-:Y:S02]  /*0bc0*/  SHF.R.U32.HI R9, RZ, 0x2, R9 ;  /* 0x00000002ff097819 */ /* 0x000fe40000011609 */
[----:B0-----:R-:W-:-:S03]  /*0bd0*/  LEA R17, R8, R17, 0x18 ;  /* 0x0000001108117211 */ /* 0x001fc600078ec0ff */
[----:B------:R-:W-:-:S04]  /*0be0*/  IMAD.WIDE.U32 R6, R9, 0x40, R4 ;  /* 0x0000004009067825 */ /* 0x000fc800078e0004 */
[----:B------:R-:W-:Y:S01]  /*0bf0*/  IMAD R22, R9, 0x18, R4 ;  /* 0x0000001809167824 */ /* 0x000fe200078e0204 */
[C---:B------:R-:W-:Y:S01]  /*0c00*/  SHF.L.U64.HI R18, R6.reuse, 0x2, R7 ;  /* 0x0000000206127819 */ /* 0x040fe20000010207 */
[----:B------:R-:W-:Y:S02]  /*0c10*/  IMAD.SHL.U32 R19, R6, 0x4, RZ ;  /* 0x0000000406137824 */ /* 0x000fe400078e00ff */
[----:B------:R-:W-:-:S07]  /*0c20*/  IMAD.SHL.U32 R22, R22, 0x8, RZ ;  /* 0x0000000816167824 */ /* 0x000fce00078e00ff */
.L_x_18:
[-C--:B------:R-:W-:Y:S02]  /*0c30*/  IABS R8, R3.reuse ;  /* 0x0000000300087213 */ /* 0x080fe40000000000 */
[----:B------:R-:W-:Y:S02]  /*0c40*/  IABS R7, R24 ;  /* 0x0000001800077213 */ /* 0x000fe40000000000 */
[----:B------:R-:W0:Y:S01]  /*0c50*/  I2F.RP R6, R8 ;  /* 0x0000000800067306 */ /* 0x000e220000209400 */
[-C--:B------:R-:W-:Y:S02]  /*0c60*/  IABS R11, R3.reuse ;  /* 0x00000003000b7213 */ /* 0x080fe40000000000 */
[----:B------:R-:W-:-:S05]  /*0c70*/  LOP3.LUT R23, RZ, R3, RZ, 0x33, !PT ;  /* 0x00000003ff177212 */ /* 0x000fca00078e33ff */
[----:B0-----:R-:W0:Y:S02]  /*0c80*/  MUFU.RCP R6, R6 ;  /* 0x0000000600067308 */ /* 0x001e240000001000 */
[----:B0-----:R-:W-:Y:S02]  /*0c90*/  IADD3 R4, PT, PT, R6, 0xffffffe, RZ ;  /* 0x0ffffffe06047810 */ /* 0x001fe40007ffe0ff */
[----:B------:R-:W-:-:S04]  /*0ca0*/  IABS R6, R3 ;  /* 0x0000000300067213 */ /* 0x000fc80000000000 */
[----:B------:R0:W1:Y:S02]  /*0cb0*/  F2I.FTZ.U32.TRUNC.NTZ R5, R4 ;  /* 0x0000000400057305 */ /* 0x000064000021f000 */
[----:B0-----:R-:W-:Y:S02]  /*0cc0*/  IMAD.MOV.U32 R4, RZ, RZ, RZ ;  /* 0x000000ffff047224 */ /* 0x001fe400078e00ff */
[----:B-1----:R-:W-:-:S04]  /*0cd0*/  IMAD.MOV R9, RZ, RZ, -R5 ;  /* 0x000000ffff097224 */ /* 0x002fc800078e0a05 */
[----:B------:R-:W-:-:S04]  /*0ce0*/  IMAD R9, R9, R8, RZ ;  /* 0x0000000809097224 */ /* 0x000fc800078e02ff */
[----:B------:R-:W-:-:S04]  /*0cf0*/  IMAD.HI.U32 R10, R5, R9, R4 ;  /* 0x00000009050a7227 */ /* 0x000fc800078e0004 */
[----:B------:R-:W-:Y:S02]  /*0d00*/  IMAD.MOV R5, RZ, RZ, -R11 ;  /* 0x000000ffff057224 */ /* 0x000fe400078e0a0b */
[----:B------:R-:W-:-:S04]  /*0d10*/  IMAD.HI.U32 R4, R10, R7, RZ ;  /* 0x000000070a047227 */ /* 0x000fc800078e00ff */
[----:B------:R-:W-:-:S05]  /*0d20*/  IMAD R5, R4, R5, R7 ;  /* 0x0000000504057224 */ /* 0x000fca00078e0207 */
[----:B------:R-:W-:-:S13]  /*0d30*/  ISETP.GT.U32.AND P2, PT, R8, R5, PT ;  /* 0x000000050800720c */ /* 0x000fda0003f44070 */
[----:B------:R-:W-:Y:S01]  /*0d40*/  @!P2 IMAD.IADD R5, R5, 0x1, -R6 ;  /* 0x000000010505a824 */ /* 0x000fe200078e0a06 */
[----:B------:R-:W-:Y:S01]  /*0d50*/  @!P2 IADD3 R4, PT, PT, R4, 0x1, RZ ;  /* 0x000000010404a810 */ /* 0x000fe20007ffe0ff */
[----:B------:R-:W0:Y:S03]  /*0d60*/  S2R R6, SR_SWINHI ;  /* 0x0000000000067919 */ /* 0x000e260000002f00 */
[----:B------:R-:W-:Y:S02]  /*0d70*/  ISETP.GE.U32.AND P1, PT, R5, R8, PT ;  /* 0x000000080500720c */ /* 0x000fe40003f26070 */
[----:B------:R-:W-:-:S04]  /*0d80*/  LOP3.LUT R5, R24, R3, RZ, 0x3c, !PT ;  /* 0x0000000318057212 */ /* 0x000fc800078e3cff */
[----:B------:R-:W-:-:S07]  /*0d90*/  ISETP.GE.AND P3, PT, R5, RZ, PT ;  /* 0x000000ff0500720c */ /* 0x000fce0003f66270 */
[----:B------:R-:W-:-:S06]  /*0da0*/  @P1 VIADD R4, R4, 0x1 ;  /* 0x0000000104041836 */ /* 0x000fcc0000000000 */
[----:B------:R-:W-:-:S05]  /*0db0*/  @!P3 IMAD.MOV R4, RZ, RZ, -R4 ;  /* 0x000000ffff04b224 */ /* 0x000fca00078e0a04 */
[----:B------:R-:W-:-:S05]  /*0dc0*/  SEL R23, R23, R4, !P0 ;  /* 0x0000000417177207 */ /* 0x000fca0004000000 */
[----:B------:R-:W-:Y:S01]  /*0dd0*/  IMAD.MOV R8, RZ, RZ, -R23 ;  /* 0x000000ffff087224 */ /* 0x000fe200078e0a17 */
[----:B------:R-:W-:Y:S02]  /*0de0*/  MOV R4, R17 ;  /* 0x0000001100047202 */ /* 0x000fe40000000f00 */
[----:B0-----:R-:W-:Y:S01]  /*0df0*/  MOV R5, R6 ;  /* 0x0000000600057202 */ /* 0x001fe20000000f00 */
[----:B------:R-:W-:Y:S02]  /*0e00*/  IMAD.SHL.U32 R7, R23, 0x800, RZ ;  /* 0x0000080017077824 */ /* 0x000fe400078e00ff */
[----:B------:R-:W-:Y:S02]  /*0e10*/  IMAD R8, R3, R8, R24 ;  /* 0x0000000803087224 */ /* 0x000fe400078e0218 */
[----:B------:R-:W-:-:S03]  /*0e20*/  IMAD.WIDE R6, R7, 0x2, R4 ;  /* 0x0000000207067825 */ /* 0x000fc600078e0204 */
[----:B------:R-:W-:Y:S02]  /*0e30*/  SHF.L.U32 R9, R8, 0xb, RZ ;  /* 0x0000000b08097819 */ /* 0x000fe400000006ff */
[----:B------:R-:W-:-:S03]  /*0e40*/  IADD3 R28, P1, PT, R6, R19, RZ ;  /* 0x00000013061c7210 */ /* 0x000fc60007f3e0ff */
[----:B------:R-:W-:-:S04]  /*0e50*/  IMAD.WIDE.U32 R4, R9, 0x2, R4 ;  /* 0x0000000209047825 */ /* 0x000fc800078e0004 */
[----:B------:R-:W-:Y:S01]  /*0e60*/  IMAD.X R29, R7, 0x1, R18, P1 ;  /* 0x00000001071d7824 */ /* 0x000fe200008e0612 */
[----:B------:R-:W-:-:S04]  /*0e70*/  IADD3 R26, P1, PT, R4, R19, RZ ;  /* 0x00000013041a7210 */ /* 0x000fc80007f3e0ff */
[----:B------:R-:W2:Y:S01]  /*0e80*/  LD.E R8, desc[UR12][R28.64] ;  /* 0x0000000c1c087980 */ /* 0x000ea2000c101900 */
[----:B------:R-:W-:-:S03]  /*0e90*/  IMAD.X R27, R5, 0x1, R18, P1 ;  /* 0x00000001051b7824 */ /* 0x000fc600008e0612 */
[----:B------:R-:W2:Y:S04]  /*0ea0*/  LD.E R9, desc[UR12][R28.64+0x800] ;  /* 0x0008000c1c097980 */ /* 0x000ea8000c101900 */
[----:B------:R-:W2:Y:S04]  /*0eb0*/  LD.E R10, desc[UR12][R28.64+0x10] ;  /* 0x0000100c1c0a7980 */ /* 0x000ea8000c101900 */
[----:B------:R-:W2:Y:S04]  /*0ec0*/  LD.E R11, desc[UR12][R28.64+0x810] ;  /* 0x0008100c1c0b7980 */ /* 0x000ea8000c101900 */
[----:B------:R-:W2:Y:S04]  /*0ed0*/  LD.E R12, desc[UR12][R26.64+0x3000] ;  /* 0x0030000c1a0c7980 */ /* 0x000ea8000c101900 */
[----:B------:R-:W2:Y:S04]  /*0ee0*/  LD.E R13, desc[UR12][R26.64+0x3010] ;  /* 0x0030100c1a0d7980 */ /* 0x000ea8000c101900 */
[----:B------:R-:W3:Y:S04]  /*0ef0*/  LD.E R4, desc[UR12][R26.64+0x3800] ;  /* 0x0038000c1a047980 */ /* 0x000ee8000c101900 */
[----:B------:R-:W3:Y:S01]  /*0f00*/  LD.E R5, desc[UR12][R26.64+0x3810] ;  /* 0x0038100c1a057980 */ /* 0x000ee2000c101900 */
[----:B------:R-:W-:Y:S05]  /*0f10*/  WARPSYNC.ALL ;  /* 0x0000000000007948 */ /* 0x000fea0003800000 */
[----:B------:R-:W4:Y:S04]  /*0f20*/  LD.E R6, desc[UR12][R28.64+0x30] ;  /* 0x0000300c1c067980 */ /* 0x000f28000c101900 */
[----:B------:R-:W4:Y:S04]  /*0f30*/  LD.E R7, desc[UR12][R28.64+0x830] ;  /* 0x0008300c1c077980 */ /* 0x000f28000c101900 */
[----:B------:R-:W4:Y:S04]  /*0f40*/  LD.E R20, desc[UR12][R26.64+0x3020] ;  /* 0x0030200c1a147980 */ /* 0x000f28000c101900 */
[----:B------:R-:W4:Y:S01]  /*0f50*/  LD.E R21, desc[UR12][R26.64+0x3030] ;  /* 0x0030300c1a157980 */ /* 0x000f22000c101900 */
[C---:B--2---:R-:W-:Y:S08]  /*0f60*/  HMMA.16816.F32.BF16 R12, R8.reuse, R12, RZ ;  /* 0x0000000c080c723c */ /* 0x044ff000000418ff */
[----:B---3--:R-:W-:Y:S01]  /*0f70*/  HMMA.16816.F32.BF16 R8, R8, R4, RZ ;  /* 0x000000040808723c */ /* 0x008fe200000418ff */
[----:B------:R-:W4:Y:S04]  /*0f80*/  LD.E R4, desc[UR12][R28.64+0x20] ;  /* 0x0000200c1c047980 */ /* 0x000f28000c101900 */
[----:B------:R-:W4:Y:S07]  /*0f90*/  LD.E R5, desc[UR12][R28.64+0x820] ;  /* 0x0008200c1c057980 */ /* 0x000f2e000c101900 */
[C---:B----4-:R-:W-:Y:S01]  /*0fa0*/  HMMA.16816.F32.BF16 R12, R4.reuse, R20, R12 ;  /* 0x00000014040c723c */ /* 0x050fe2000004180c */
[----:B------:R-:W2:Y:S04]  /*0fb0*/  LD.E R20, desc[UR12][R26.64+0x3820] ;  /* 0x0038200c1a147980 */ /* 0x000ea8000c101900 */
[----:B------:R-:W2:Y:S03]  /*0fc0*/  LD.E R21, desc[UR12][R26.64+0x3830] ;  /* 0x0038300c1a157980 */ /* 0x000ea6000c101900 */
[----:B--2---:R-:W-:Y:S01]  /*0fd0*/  HMMA.16816.F32.BF16 R8, R4, R20, R8 ;  /* 0x000000140408723c */ /* 0x004fe20000041808 */
[----:B------:R-:W2:Y:S04]  /*0fe0*/  LD.E R4, desc[UR12][R28.64+0x40] ;  /* 0x0000400c1c047980 */ /* 0x000ea8000c101900 */
[----:B------:R-:W2:Y:S04]  /*0ff0*/  LD.E R5, desc[UR12][R28.64+0x840] ;  /* 0x0008400c1c057980 */ /* 0x000ea8000c101900 */
[----:B------:R-:W2:Y:S04]  /*1000*/  LD.E R6, desc[UR12][R28.64+0x50] ;  /* 0x0000500c1c067980 */ /* 0x000ea8000c101900 */
[----:B------:R-:W2:Y:S04]  /*1010*/  LD.E R7, desc[UR12][R28.64+0x850] ;  /* 0x0008500c1c077980 */ /* 0x000ea8000c101900 */
[----:B------:R-:W2:Y:S04]  /*1020*/  LD.E R20, desc[UR12][R26.64+0x3040] ;  /* 0x0030400c1a147980 */ /* 0x000ea8000c101900 */
[----:B------:R-:W2:Y:S02]  /*1030*/  LD.E R21, desc[UR12][R26.64+0x3050] ;  /* 0x0030500c1a157980 */ /* 0x000ea4000c101900 */
[C---:B--2---:R-:W-:Y:S02]  /*1040*/  HMMA.16816.F32.BF16 R12, R4.reuse, R20, R12 ;  /* 0x00000014040c723c */ /* 0x044fe4000004180c */
[----:B------:R-:W2:Y:S04]  /*1050*/  LD.E R20, desc[UR12][R26.64+0x3840] ;  /* 0x0038400c1a147980 */ /* 0x000ea8000c101900 */
[----:B------:R-:W2:Y:S02]  /*1060*/  LD.E R21, desc[UR12][R26.64+0x3850] ;  /* 0x0038500c1a157980 */ /* 0x000ea4000c101900 */
[----:B--2---:R-:W-:Y:S02]  /*1070*/  HMMA.16816.F32.BF16 R8, R4, R20, R8 ;  /* 0x000000140408723c */ /* 0x004fe40000041808 */
        /* <DEDUP_REMOVED lines=45> */
[----:B------:R-:W2:Y:S01]  /*1350*/  LD.E R21, desc[UR12][R26.64+0x30f0] ;  /* 0x0030f00c1a157980 */ /* 0x000ea2000c101900 */
[----:B------:R-:W-:Y:S01]  /*1360*/  IMAD.MOV R25, RZ, RZ, -R23 ;  /* 0x000000ffff197224 */ /* 0x000fe200078e0a17 */
[----:B--2---:R-:W-:Y:S02]  /*1370*/  HMMA.16816.F32.BF16 R12, R4, R20, R12 ;  /* 0x00000014040c723c */ /* 0x004fe4000004180c */
[----:B------:R-:W2:Y:S04]  /*1380*/  LD.E R20, desc[UR12][R26.64+0x38e0] ;  /* 0x0038e00c1a147980 */ /* 0x000ea8000c101900 */
[----:B------:R-:W2:Y:S01]  /*1390*/  LD.E R21, desc[UR12][R26.64+0x38f0] ;  /* 0x0038f00c1a157980 */ /* 0x000ea2000c101900 */
[----:B------:R-:W-:-:S04]  /*13a0*/  IMAD R25, R3, R25, R24 ;  /* 0x0000001903197224 */ /* 0x000fc800078e0218 */
[----:B------:R-:W-:Y:S02]  /*13b0*/  IMAD R23, R23, 0x30, R25 ;  /* 0x0000003017177824 */ /* 0x000fe400078e0219 */
[----:B------:R-:W-:Y:S01]  /*13c0*/  VIADD R24, R24, 0x6 ;  /* 0x0000000618187836 */ /* 0x000fe20000000000 */
[----:B--2---:R-:W-:Y:S01]  /*13d0*/  HMMA.16816.F32.BF16 R8, R4, R20, R8 ;  /* 0x000000140408723c */ /* 0x004fe20000041808 */
[----:B------:R-:W-:-:S05]  /*13e0*/  IMAD.SHL.U32 R4, R23, 0x10, RZ ;  /* 0x0000001017047824 */ /* 0x000fca00078e00ff */
[----:B------:R-:W-:-:S04]  /*13f0*/  LEA R5, R4, R17, 0x2 ;  /* 0x0000001104057211 */ /* 0x000fc800078e10ff */
[----:B------:R-:W-:Y:S01]  /*1400*/  IADD3 R5, PT, PT, R22, 0xf000, R5 ;  /* 0x0000f00016057810 */ /* 0x000fe20007ffe005 */
[----:B------:R-:W-:-:S04]  /*1410*/  IMAD R7, R3, UR6, RZ ;  /* 0x0000000603077c24 */ /* 0x000fc8000f8e02ff */
[----:B------:R2:W-:Y:S04]  /*1420*/  STS.64 [R5], R12 ;  /* 0x0000000c05007388 */ /* 0x0005e80000000a00 */
[----:B------:R2:W-:Y:S04]  /*1430*/  STS.64 [R5+0x600], R14 ;  /* 0x0006000e05007388 */ /* 0x0005e80000000a00 */
[----:B------:R2:W-:Y:S04]  /*1440*/  STS.64 [R5+0x20], R8 ;  /* 0x0000200805007388 */ /* 0x0005e80000000a00 */
[----:B------:R2:W-:Y:S01]  /*1450*/  STS.64 [R5+0x620], R10 ;  /* 0x0006200a05007388 */ /* 0x0005e20000000a00 */
[----:B------:R-:W-:-:S13]  /*1460*/  ISETP.GE.AND P1, PT, R24, R7, PT ;  /* 0x000000071800720c */ /* 0x000fda0003f26270 */
[----:B--2---:R-:W-:Y:S05]  /*1470*/  @!P1 BRA `(.L_x_18) ;  /* 0xfffffff400ec9947 */ /* 0x004fea000383ffff */
.L_x_17:
[----:B------:R-:W2:Y:S01]  /*1480*/  S2R R15, SR_TID.X ;  /* 0x00000000000f7919 */ /* 0x000ea20000002100 */
[----:B------:R-:W-:Y:S05]  /*1490*/  WARPSYNC.ALL ;  /* 0x0000000000007948 */ /* 0x000fea0003800000 */
[----:B------:R-:W-:Y:S01]  /*14a0*/  IMAD.U32 R4, RZ, RZ, UR5 ;  /* 0x00000005ff047e24 */ /* 0x000fe2000f8e00ff */
[----:B------:R-:W-:Y:S01]  /*14b0*/  BAR.SYNC.DEFER_BLOCKING 0x0 ;  /* 0x0000000000007b1d */ /* 0x000fe20000010000 */
[----:B------:R-:W-:Y:S02]  /*14c0*/  IMAD R5, R3, UR6, RZ ;  /* 0x0000000603057c24 */ /* 0x000fe4000f8e02ff */
[----:B------:R-:W-:-:S03]  /*14d0*/  IMAD R4, R4, UR14, RZ ;  /* 0x0000000e04047c24 */ /* 0x000fc6000f8e02ff */
[----:B------:R-:W3:Y:S01]  /*14e0*/  LDCU UR9, c[0x0][0x3d0] ;  /* 0x00007a00ff0977ac */ /* 0x000ee20008000800 */
[----:B------:R-:W-:Y:S01]  /*14f0*/  BSSY.RECONVERGENT B0, `(.L_x_19) ;  /* 0x0000038000007945 */ /* 0x000fe20003800200 */
[----:B--2---:R-:W-:Y:S02]  /*1500*/  ISETP.GE.AND P1, PT, R15, R4, PT ;  /* 0x000000040f00720c */ /* 0x004fe40003f26270 */
[----:B------:R-:W-:-:S11]  /*1510*/  ISETP.GE.AND P0, PT, R0, R5, PT ;  /* 0x000000050000720c */ /* 0x000fd60003f06270 */
[----:B---3--:R-:W-:Y:S05]  /*1520*/  @P1 BRA `(.L_x_20) ;  /* 0x0000000000d01947 */ /* 0x008fea0003800000 */
[----:B------:R-:W-:Y:S01]  /*1530*/  IABS R5, UR14 ;  /* 0x0000000e00057c13 */ /* 0x000fe20008000000 */
[----:B-1----:R-:W1:Y:S01]  /*1540*/  S2R R13, SR_CgaCtaId ;  /* 0x00000000000d7919 */ /* 0x002e620000008800 */
[----:B------:R-:W-:Y:S02]  /*1550*/  MOV R6, 0x400 ;  /* 0x0000040000067802 */ /* 0x000fe40000000f00 */
[----:B------:R-:W2:Y:S01]  /*1560*/  I2F.RP R7, R5 ;  /* 0x0000000500077306 */ /* 0x000ea20000209400 */
[----:B------:R-:W-:-:S07]  /*1570*/  ISETP.NE.AND P1, PT, RZ, UR14, PT ;  /* 0x0000000eff007c0c */ /* 0x000fce000bf25270 */
[----:B--2---:R-:W2:Y:S01]  /*1580*/  MUFU.RCP R7, R7 ;  /* 0x0000000700077308 */ /* 0x004ea20000001000 */
[----:B-1----:R-:W-:Y:S01]  /*1590*/  LEA R6, R13, R6, 0x18 ;  /* 0x000000060d067211 */ /* 0x002fe200078ec0ff */
[----:B--2---:R-:W-:-:S06]  /*15a0*/  VIADD R10, R7, 0xffffffe ;  /* 0x0ffffffe070a7836 */ /* 0x004fcc0000000000 */
[----:B------:R-:W0:Y:S02]  /*15b0*/  F2I.FTZ.U32.TRUNC.NTZ R9, R10 ;  /* 0x0000000a00097305 */ /* 0x000e24000021f000 */
[----:B0-----:R-:W-:-:S05]  /*15c0*/  IADD3 R8, PT, PT, RZ, -R9, RZ ;  /* 0x80000009ff087210 */ /* 0x001fca0007ffe0ff */
[----:B------:R-:W-:Y:S02]  /*15d0*/  IMAD R11, R8, R5, RZ ;  /* 0x00000005080b7224 */ /* 0x000fe400078e02ff */
[----:B------:R-:W-:-:S04]  /*15e0*/  IMAD.MOV.U32 R8, RZ, RZ, RZ ;  /* 0x000000ffff087224 */ /* 0x000fc800078e00ff */
[----:B------:R-:W-:Y:S01]  /*15f0*/  IMAD.HI.U32 R7, R9, R11, R8 ;  /* 0x0000000b09077227 */ /* 0x000fe200078e0008 */
[----:B------:R-:W-:-:S03]  /*1600*/  LOP3.LUT R8, RZ, UR14, RZ, 0x33, !PT ;  /* 0x0000000eff087c12 */ /* 0x000fc6000f8e33ff */
[----:B------:R-:W-:-:S07]  /*1610*/  IMAD.MOV.U32 R9, RZ, RZ, R15 ;  /* 0x000000ffff097224 */ /* 0x000fce00078e000f */
.L_x_21:
[----:B------:R-:W-:Y:S01]  /*1620*/  IABS R10, UR14 ;  /* 0x0000000e000a7c13 */ /* 0x000fe20008000000 */
[----:B------:R-:W-:Y:S01]  /*1630*/  IMAD.MOV.U32 R15, RZ, RZ, 0x3bbb989d ;  /* 0x3bbb989dff0f7424 */ /* 0x000fe200078e00ff */
[----:B--2---:R-:W-:Y:S02]  /*1640*/  IABS R12, R9 ;  /* 0x00000009000c7213 */ /* 0x004fe40000000000 */
[----:B------:R-:W-:Y:S01]  /*1650*/  MOV R17, 0x437c0000 ;  /* 0x437c000000117802 */ /* 0x000fe20000000f00 */
[----:B------:R-:W-:Y:S02]  /*1660*/  IMAD.MOV R11, RZ, RZ, -R10 ;  /* 0x000000ffff0b7224 */ /* 0x000fe400078e0a0a */
[----:B------:R-:W-:-:S04]  /*1670*/  IMAD.HI.U32 R10, R7, R12, RZ ;  /* 0x0000000c070a7227 */ /* 0x000fc800078e00ff */
[----:B------:R-:W-:Y:S01]  /*1680*/  IMAD R12, R10, R11, R12 ;  /* 0x0000000b0a0c7224 */ /* 0x000fe200078e020c */
[----:B------:R-:W-:-:S04]  /*1690*/  IABS R11, UR14 ;  /* 0x0000000e000b7c13 */ /* 0x000fc80008000000 */
[----:B------:R-:W-:-:S13]  /*16a0*/  ISETP.GT.U32.AND P3, PT, R5, R12, PT ;  /* 0x0000000c0500720c */ /* 0x000fda0003f64070 */
[----:B------:R-:W-:Y:S01]  /*16b0*/  @!P3 IADD3 R12, PT, PT, R12, -R11, RZ ;  /* 0x8000000b0c0cb210 */ /* 0x000fe20007ffe0ff */
[----:B------:R-:W-:Y:S01]  /*16c0*/  @!P3 VIADD R10, R10, 0x1 ;  /* 0x000000010a0ab836 */ /* 0x000fe20000000000 */
[----:B------:R-:W-:Y:S02]  /*16d0*/  LOP3.LUT R11, R9, UR14, RZ, 0x3c, !PT ;  /* 0x0000000e090b7c12 */ /* 0x000fe4000f8e3cff */
[----:B------:R-:W-:Y:S02]  /*16e0*/  ISETP.GE.U32.AND P2, PT, R12, R5, PT ;  /* 0x000000050c00720c */ /* 0x000fe40003f46070 */
[----:B------:R-:W-:-:S11]  /*16f0*/  ISETP.GE.AND P4, PT, R11, RZ, PT ;  /* 0x000000ff0b00720c */ /* 0x000fd60003f86270 */
[----:B------:R-:W-:-:S04]  /*1700*/  @P2 VIADD R10, R10, 0x1 ;  /* 0x000000010a0a2836 */ /* 0x000fc80000000000 */
[----:B------:R-:W-:-:S05]  /*1710*/  @!P4 IMAD.MOV R10, RZ, RZ, -R10 ;  /* 0x000000ffff0ac224 */ /* 0x000fca00078e0a0a */
[----:B------:R-:W-:-:S04]  /*1720*/  SEL R11, R8, R10, !P1 ;  /* 0x0000000a080b7207 */ /* 0x000fc80004800000 */
[----:B------:R-:W-:-:S05]  /*1730*/  IADD3 R10, PT, PT, -R11, RZ, RZ ;  /* 0x000000ff0b0a7210 */ /* 0x000fca0007ffe1ff */
[----:B------:R-:W-:Y:S02]  /*1740*/  IMAD R10, R10, UR14, R9 ;  /* 0x0000000e0a0a7c24 */ /* 0x000fe4000f8e0209 */
[----:B------:R-:W-:Y:S02]  /*1750*/  VIADD R9, R9, 0xc0 ;  /* 0x000000c009097836 */ /* 0x000fe40000000000 */
[C---:B------:R-:W-:Y:S02]  /*1760*/  IMAD R13, R11.reuse, 0x30, R10 ;  /* 0x000000300b0d7824 */ /* 0x040fe400078e020a */
[--C-:B------:R-:W-:Y:S01]  /*1770*/  IMAD R11, R11, 0x4, R6.reuse ;  /* 0x000000040b0b7824 */ /* 0x100fe200078e0206 */
[----:B------:R-:W-:Y:S01]  /*1780*/  ISETP.GE.AND P2, PT, R9, R4, PT ;  /* 0x000000040900720c */ /* 0x000fe20003f46270 */
[----:B------:R-:W-:-:S04]  /*1790*/  IMAD R13, R13, 0x4, R6 ;  /* 0x000000040d0d7824 */ /* 0x000fc800078e0206 */
[----:B------:R-:W-:Y:S04]  /*17a0*/  LDS R11, [R11+0x15c00] ;  /* 0x015c00000b0b7984 */ /* 0x000fe80000000800 */
[----:B------:R-:W0:Y:S02]  /*17b0*/  LDS R10, [R13+0xf000] ;  /* 0x00f000000d0a7984 */ /* 0x000e240000000800 */
[----:B0-----:R-:W-:-:S04]  /*17c0*/  FFMA R10, R10, UR9, -R11 ;  /* 0x000000090a0a7c23 */ /* 0x001fc8000800080b */
[----:B------:R-:W-:-:S04]  /*17d0*/  FFMA.SAT R12, R10, R15, 0.5 ;  /* 0x3f0000000a0c7423 */ /* 0x000fc8000000200f */
[----:B------:R-:W-:-:S04]  /*17e0*/  FFMA.RM R12, R12, R17, 12582913 ;  /* 0x4b4000010c0c7423 */ /* 0x000fc80000004011 */
[C---:B------:R-:W-:Y:S01]  /*17f0*/  FADD R15, R12.reuse, -12583039 ;  /* 0xcb40007f0c0f7421 */ /* 0x040fe20000000000 */
[----:B------:R-:W-:-:S03]  /*1800*/  IMAD.SHL.U32 R12, R12, 0x800000, RZ ;  /* 0x008000000c0c7824 */ /* 0x000fc600078e00ff */
[----:B------:R-:W-:-:S04]  /*1810*/  FFMA R15, R10, 1.4426950216293334961, -R15 ;  /* 0x3fb8aa3b0a0f7823 */ /* 0x000fc8000000080f */
[----:B------:R-:W-:-:S06]  /*1820*/  FFMA R15, R10, 1.925963033500011079e-08, R15 ;  /* 0x32a570600a0f7823 */ /* 0x000fcc000000000f */
[----:B------:R-:W0:Y:S02]  /*1830*/  MUFU.EX2 R15, R15 ;  /* 0x0000000f000f7308 */ /* 0x000e240000000800 */
[----:B0-----:R-:W-:-:S05]  /*1840*/  FMUL R12, R12, R15 ;  /* 0x0000000f0c0c7220 */ /* 0x001fca0000400000 */
[----:B------:R2:W-:Y:S01]  /*1850*/  STS [R13+0x11400], R12 ;  /* 0x0114000c0d007388 */ /* 0x0005e20000000800 */
[----:B------:R-:W-:Y:S05]  /*1860*/  @!P2 BRA `(.L_x_21) ;  /* 0xfffffffc006ca947 */ /* 0x000fea000383ffff */
.L_x_20:
[----:B------:R-:W-:Y:S05]  /*1870*/  BSYNC.RECONVERGENT B0 ;  /* 0x0000000000007941 */ /* 0x000fea0003800200 */
.L_x_19:
[----:B------:R-:W-:Y:S06]  /*1880*/  BAR.SYNC.DEFER_BLOCKING 0x0 ;  /* 0x0000000000007b1d */ /* 0x000fec0000010000 */
[----:B------:R-:W3:Y:S01]  /*1890*/  LDCU UR9, c[0x0][0x3d0] ;  /* 0x00007a00ff0977ac */ /* 0x000ee20008000800 */
[----:B------:R-:W-:Y:S05]  /*18a0*/  @P0 BRA `(.L_x_22) ;  /* 0x0000000800440947 */ /* 0x000fea0003800000 */
[----:B------:R-:W4:Y:S01]  /*18b0*/  S2R R5, SR_LANEID ;  /* 0x0000000000057919 */ /* 0x000f220000000000 */
[----:B------:R-:W-:Y:S01]  /*18c0*/  ISETP.NE.AND P0, PT, R3, RZ, PT ;  /* 0x000000ff0300720c */ /* 0x000fe20003f05270 */
[----:B------:R-:W-:Y:S01]  /*18d0*/  IMAD.MOV.U32 R26, RZ, RZ, R0 ;  /* 0x000000ffff1a7224 */ /* 0x000fe200078e0000 */
[----:B----4-:R-:W-:Y:S02]  /*18e0*/  LOP3.LUT R4, R5, 0x3, RZ, 0xc0, !PT ;  /* 0x0000000305047812 */ /* 0x010fe400078ec0ff */
[----:B------:R-:W-:Y:S01]  /*18f0*/  SHF.R.U32.HI R7, RZ, 0x2, R5 ;  /* 0x00000002ff077819 */ /* 0x000fe20000011605 */
[----:B------:R-:W-:-:S04]  /*1900*/  IMAD.MOV.U32 R5, RZ, RZ, RZ ;  /* 0x000000ffff057224 */ /* 0x000fc800078e00ff */
[----:B------:R-:W-:-:S04]  /*1910*/  IMAD.WIDE.U32 R20, R7, 0x40, R4 ;  /* 0x0000004007147825 */ /* 0x000fc800078e0004 */
[----:B------:R-:W-:Y:S01]  /*1920*/  IMAD R17, R7, 0x18, R4 ;  /* 0x0000001807117824 */ /* 0x000fe200078e0204 */
[C---:B------:R-:W-:Y:S02]  /*1930*/  SHF.L.U64.HI R21, R20.reuse, 0x2, R21 ;  /* 0x0000000214157819 */ /* 0x040fe40000010215 */
[----:B------:R-:W-:Y:S01]  /*1940*/  SHF.L.U32 R20, R20, 0x2, RZ ;  /* 0x0000000214147819 */ /* 0x000fe200000006ff */
[----:B------:R-:W-:-:S07]  /*1950*/  IMAD.SHL.U32 R17, R17, 0x8, RZ ;  /* 0x0000000811117824 */ /* 0x000fce00078e00ff */
.L_x_23:
[-C--:B01--4-:R-:W-:Y:S02]  /*1960*/  IABS R8, R3.reuse ;  /* 0x0000000300087213 */ /* 0x093fe40000000000 */
[----:B------:R-:W-:Y:S02]  /*1970*/  IABS R7, R26 ;  /* 0x0000001a00077213 */ /* 0x000fe40000000000 */
[----:B------:R-:W0:Y:S01]  /*1980*/  I2F.RP R6, R8 ;  /* 0x0000000800067306 */ /* 0x000e220000209400 */
[----:B------:R-:W-:Y:S02]  /*1990*/  IABS R11, R3 ;  /* 0x00000003000b7213 */ /* 0x000fe40000000000 */
[----:B------:R-:W-:-:S05]  /*19a0*/  MOV R24, 0x400 ;  /* 0x0000040000187802 */ /* 0x000fca0000000f00 */
[----:B0-----:R-:W0:Y:S02]  /*19b0*/  MUFU.RCP R6, R6 ;  /* 0x0000000600067308 */ /* 0x001e240000001000 */
[----:B0-----:R-:W-:Y:S01]  /*19c0*/  VIADD R4, R6, 0xffffffe ;  /* 0x0ffffffe06047836 */ /* 0x001fe20000000000 */
[----:B------:R-:W-:-:S05]  /*19d0*/  IABS R6, R3 ;  /* 0x0000000300067213 */ /* 0x000fca0000000000 */
[----:B------:R0:W1:Y:S02]  /*19e0*/  F2I.FTZ.U32.TRUNC.NTZ R5, R4 ;  /* 0x0000000400057305 */ /* 0x000064000021f000 */
[----:B0-----:R-:W-:Y:S01]  /*19f0*/  IMAD.MOV.U32 R4, RZ, RZ, RZ ;  /* 0x000000ffff047224 */ /* 0x001fe200078e00ff */
[----:B-1----:R-:W-:-:S05]  /*1a00*/  IADD3 R9, PT, PT, RZ, -R5, RZ ;  /* 0x80000005ff097210 */ /* 0x002fca0007ffe0ff */
[----:B------:R-:W-:-:S04]  /*1a10*/  IMAD R9, R9, R8, RZ ;  /* 0x0000000809097224 */ /* 0x000fc800078e02ff */
[----:B------:R-:W-:-:S04]  /*1a20*/  IMAD.HI.U32 R10, R5, R9, R4 ;  /* 0x00000009050a7227 */ /* 0x000fc800078e0004 */
[----:B------:R-:W-:Y:S02]  /*1a30*/  IMAD.MOV R5, RZ, RZ, -R11 ;  /* 0x000000ffff057224 */ /* 0x000fe400078e0a0b */
[----:B------:R-:W-:Y:S01]  /*1a40*/  IMAD.HI.U32 R4, R10, R7, RZ ;  /* 0x000000070a047227 */ /* 0x000fe200078e00ff */
[----:B------:R-:W0:Y:S03]  /*1a50*/  S2R R11, SR_SWINHI ;  /* 0x00000000000b7919 */ /* 0x000e260000002f00 */
[----:B------:R-:W-:Y:S02]  /*1a60*/  IMAD R5, R4, R5, R7 ;  /* 0x0000000504057224 */ /* 0x000fe400078e0207 */
[----:B------:R-:W1:Y:S03]  /*1a70*/  S2R R7, SR_CgaCtaId ;  /* 0x0000000000077919 */ /* 0x000e660000008800 */
[----:B------:R-:W-:-:S13]  /*1a80*/  ISETP.GT.U32.AND P2, PT, R8, R5, PT ;  /* 0x000000050800720c */ /* 0x000fda0003f44070 */
[----:B------:R-:W-:Y:S01]  /*1a90*/  @!P2 IMAD.IADD R5, R5, 0x1, -R6 ;  /* 0x000000010505a824 */ /* 0x000fe200078e0a06 */
[----:B------:R-:W-:-:S04]  /*1aa0*/  @!P2 IADD3 R4, PT, PT, R4, 0x1, RZ ;  /* 0x000000010404a810 */ /* 0x000fc80007ffe0ff */
[----:B------:R-:W-:Y:S02]  /*1ab0*/  ISETP.GE.U32.AND P1, PT, R5, R8, PT ;  /* 0x000000080500720c */ /* 0x000fe40003f26070 */
[----:B------:R-:W-:-:S04]  /*1ac0*/  LOP3.LUT R5, R26, R3, RZ, 0x3c, !PT ;  /* 0x000000031a057212 */ /* 0x000fc800078e3cff */
[----:B------:R-:W-:Y:S02]  /*1ad0*/  ISETP.GE.AND P3, PT, R5, RZ, PT ;  /* 0x000000ff0500720c */ /* 0x000fe40003f66270 */
[----:B------:R-:W-:Y:S02]  /*1ae0*/  LOP3.LUT R5, RZ, R3, RZ, 0x33, !PT ;  /* 0x00000003ff057212 */ /* 0x000fe400078e33ff */
[----:B-1----:R-:W-:-:S03]  /*1af0*/  LEA R24, R7, R24, 0x18 ;  /* 0x0000001807187211 */ /* 0x002fc600078ec0ff */
[----:B------:R-:W-:Y:S01]  /*1b00*/  @P1 VIADD R4, R4, 0x1 ;  /* 0x0000000104041836 */ /* 0x000fe20000000000 */
[----:B------:R-:W-:Y:S02]  /*1b10*/  MOV R8, R24 ;  /* 0x0000001800087202 */ /* 0x000fe40000000f00 */
[----:B0-----:R-:W-:-:S03]  /*1b20*/  MOV R9, R11 ;  /* 0x0000000b00097202 */ /* 0x001fc60000000f00 */
[----:B------:R-:W-:-:S05]  /*1b30*/  @!P3 IMAD.MOV R4, RZ, RZ, -R4 ;  /* 0x000000ffff04b224 */ /* 0x000fca00078e0a04 */
[----:B------:R-:W-:-:S04]  /*1b40*/  SEL R6, R5, R4, !P0 ;  /* 0x0000000405067207 */ /* 0x000fc80004000000 */
[----:B------:R-:W-:Y:S01]  /*1b50*/  SHF.L.U32 R5, R6, 0xb, RZ ;  /* 0x0000000b06057819 */ /* 0x000fe200000006ff */
[----:B------:R-:W-:-:S04]  /*1b60*/  IMAD.MOV R7, RZ, RZ, -R6 ;  /* 0x000000ffff077224 */ /* 0x000fc800078e0a06 */
[----:B------:R-:W-:Y:S02]  /*1b70*/  IMAD R7, R3, R7, R26 ;  /* 0x0000000703077224 */ /* 0x000fe400078e021a */
[----:B------:R-:W-:-:S04]  /*1b80*/  IMAD.WIDE R4, R5, 0x2, R8 ;  /* 0x0000000205047825 */ /* 0x000fc800078e0208 */
[----:B------:R-:W-:Y:S01]  /*1b90*/  IMAD.SHL.U32 R11, R7, 0x800, RZ ;  /* 0x00000800070b7824 */ /* 0x000fe200078e00ff */
[----:B------:R-:W-:-:S03]  /*1ba0*/  IADD3 R22, P1, PT, R4, R20, RZ ;  /* 0x0000001404167210 */ /* 0x000fc60007f3e0ff */
[----:B------:R-:W-:-:S04]  /*1bb0*/  IMAD.WIDE.U32 R8, R11, 0x2, R8 ;  /* 0x000000020b087825 */ /* 0x000fc800078e0008 */
[----:B------:R-:W-:Y:S01]  /*1bc0*/  IMAD.X R23, R5, 0x1, R21, P1 ;  /* 0x0000000105177824 */ /* 0x000fe200008e0615 */
[----:B------:R-:W-:-:S04]  /*1bd0*/  IADD3 R28, P1, PT, R8, R20, RZ ;  /* 0x00000014081c7210 */ /* 0x000fc80007f3e0ff */
[----:B------:R-:W4:Y:S01]  /*1be0*/  LD.E R8, desc[UR12][R22.64+0x9000] ;  /* 0x0090000c16087980 */ /* 0x000f22000c101900 */
[----:B------:R-:W-:-:S03]  /*1bf0*/  IMAD.X R29, R9, 0x1, R21, P1 ;  /* 0x00000001091d7824 */ /* 0x000fc600008e0615 */
[----:B------:R-:W4:Y:S04]  /*1c00*/  LD.E R9, desc[UR12][R22.64+0x9800] ;  /* 0x0098000c16097980 */ /* 0x000f28000c101900 */
[----:B------:R-:W4:Y:S04]  /*1c10*/  LD.E R10, desc[UR12][R22.64+0x9010] ;  /* 0x0090100c160a7980 */ /* 0x000f28000c101900 */
[----:B------:R-:W4:Y:S04]  /*1c20*/  LD.E R11, desc[UR12][R22.64+0x9810] ;  /* 0x0098100c160b7980 */ /* 0x000f28000c101900 */
[----:B--2---:R-:W4:Y:S04]  /*1c30*/  LD.E R12, desc[UR12][R28.64+0x6000] ;  /* 0x0060000c1c0c7980 */ /* 0x004f28000c101900 */
[----:B------:R-:W4:Y:S04]  /*1c40*/  LD.E R13, desc[UR12][R28.64+0x6010] ;  /* 0x0060100c1c0d7980 */ /* 0x000f28000c101900 */
[----:B------:R-:W2:Y:S04]  /*1c50*/  LD.E R4, desc[UR12][R28.64+0x6800] ;  /* 0x0068000c1c047980 */ /* 0x000ea8000c101900 */
[----:B------:R-:W2:Y:S01]  /*1c60*/  LD.E R5, desc[UR12][R28.64+0x6810] ;  /* 0x0068100c1c057980 */ /* 0x000ea2000c101900 */
[----:B------:R-:W-:Y:S01]  /*1c70*/  IMAD R7, R6, 0x30, R7 ;  /* 0x0000003006077824 */ /* 0x000fe200078e0207 */
[----:B------:R-:W-:Y:S05]  /*1c80*/  WARPSYNC.ALL ;  /* 0x0000000000007948 */ /* 0x000fea0003800000 */
[----:B------:R-:W-:Y:S01]  /*1c90*/  SHF.L.U32 R7, R7, 0x4, RZ ;  /* 0x0000000407077819 */ /* 0x000fe200000006ff */
[----:B------:R-:W5:Y:S04]  /*1ca0*/  LD.E R6, desc[UR12][R22.64+0x9030] ;  /* 0x0090300c16067980 */ /* 0x000f68000c101900 */
[----:B------:R-:W-:Y:S01]  /*1cb0*/  IMAD R24, R7, 0x4, R24 ;  /* 0x0000000407187824 */ /* 0x000fe200078e0218 */
[----:B------:R-:W5:Y:S04]  /*1cc0*/  LD.E R18, desc[UR12][R28.64+0x6020] ;  /* 0x0060200c1c127980 */ /* 0x000f68000c101900 */
[----:B------:R-:W5:Y:S04]  /*1cd0*/  LD.E R7, desc[UR12][R22.64+0x9830] ;  /* 0x0098300c16077980 */ /* 0x000f68000c101900 */
[----:B------:R-:W5:Y:S01]  /*1ce0*/  LD.E R19, desc[UR12][R28.64+0x6030] ;  /* 0x0060300c1c137980 */ /* 0x000f62000c101900 */
[C---:B----4-:R-:W-:Y:S08]  /*1cf0*/  HMMA.16816.F32.BF16 R12, R8.reuse, R12, RZ ;  /* 0x0000000c080c723c */ /* 0x050ff000000418ff */
[----:B--2---:R-:W-:Y:S01]  /*1d00*/  HMMA.16816.F32.BF16 R8, R8, R4, RZ ;  /* 0x000000040808723c */ /* 0x004fe200000418ff */
[----:B------:R-:W5:Y:S04]  /*1d10*/  LD.E R4, desc[UR12][R22.64+0x9020] ;  /* 0x0090200c16047980 */ /* 0x000f68000c101900 */
[----:B------:R-:W5:Y:S07]  /*1d20*/  LD.E R5, desc[UR12][R22.64+0x9820] ;  /* 0x0098200c16057980 */ /* 0x000f6e000c101900 */
[C---:B-----5:R-:W-:Y:S01]  /*1d30*/  HMMA.16816.F32.BF16 R12, R4.reuse, R18, R12 ;  /* 0x00000012040c723c */ /* 0x060fe2000004180c */
        /* <DEDUP_REMOVED lines=58> */
[----:B------:R-:W2:Y:S04]  /*20e0*/  LD.E R19, desc[UR12][R28.64+0x68f0] ;  /* 0x0068f00c1c137980 */ /* 0x000ea8000c101900 */
[----:B------:R-:W4:Y:S04]  /*20f0*/  LD.E R22, desc[UR12][R28.64+0x60e0] ;  /* 0x0060e00c1c167980 */ /* 0x000f28000c101900 */
[----:B------:R-:W4:Y:S01]  /*2100*/  LD.E R23, desc[UR12][R28.64+0x60f0] ;  /* 0x0060f00c1c177980 */ /* 0x000f22000c101900 */
[----:B------:R-:W-:Y:S01]  /*2110*/  IADD3 R24, PT, PT, R17, 0x13800, R24 ;  /* 0x0001380011187810 */ /* 0x000fe20007ffe018 */
[----:B------:R-:W-:Y:S01]  /*2120*/  VIADD R26, R26, 0x6 ;  /* 0x000000061a1a7836 */ /* 0x000fe20000000000 */
[C---:B--2---:R-:W-:Y:S08]  /*2130*/  HMMA.16816.F32.BF16 R8, R4.reuse, R18, R8 ;  /* 0x000000120408723c */ /* 0x044ff00000041808 */
[----:B----4-:R-:W-:Y:S01]  /*2140*/  HMMA.16816.F32.BF16 R12, R4, R22, R12 ;  /* 0x00000016040c723c */ /* 0x010fe2000004180c */
[----:B------:R-:W-:-:S05]  /*2150*/  IMAD R5, R3, UR6, RZ ;  /* 0x0000000603057c24 */ /* 0x000fca000f8e02ff */
[----:B------:R-:W-:-:S05]  /*2160*/  ISETP.GE.AND P1, PT, R26, R5, PT ;  /* 0x000000051a00720c */ /* 0x000fca0003f26270 */
[----:B------:R4:W-:Y:S04]  /*2170*/  STS.64 [R24+0x20], R8 ;  /* 0x0000200818007388 */ /* 0x0009e80000000a00 */
[----:B------:R4:W-:Y:S04]  /*2180*/  STS.64 [R24+0x620], R10 ;  /* 0x0006200a18007388 */ /* 0x0009e80000000a00 */
[----:B------:R4:W-:Y:S04]  /*2190*/  STS.64 [R24], R12 ;  /* 0x0000000c18007388 */ /* 0x0009e80000000a00 */
[----:B------:R4:W-:Y:S01]  /*21a0*/  STS.64 [R24+0x600], R14 ;  /* 0x0006000e18007388 */ /* 0x0009e20000000a00 */
[----:B------:R-:W-:Y:S05]  /*21b0*/  @!P1 BRA `(.L_x_23) ;  /* 0xfffffff400e89947 */ /* 0x000fea000383ffff */
.L_x_22:
[----:B------:R-:W5:Y:S01]  /*21c0*/  S2R R17, SR_TID.X ;  /* 0x0000000000117919 */ /* 0x000f620000002100 */
[----:B------:R-:W-:Y:S01]  /*21d0*/  IMAD.U32 R18, RZ, RZ, UR5 ;  /* 0x00000005ff127e24 */ /* 0x000fe2000f8e00ff */
[----:B------:R-:W-:Y:S05]  /*21e0*/  WARPSYNC.ALL ;  /* 0x0000000000007948 */ /* 0x000fea0003800000 */
[----:B------:R-:W-:Y:S01]  /*21f0*/  IMAD R18, R18, UR14, RZ ;  /* 0x0000000e12127c24 */ /* 0x000fe2000f8e02ff */
[----:B------:R-:W-:Y:S06]  /*2200*/  BAR.SYNC.DEFER_BLOCKING 0x0 ;  /* 0x0000000000007b1d */ /* 0x000fec0000010000 */
[----:B------:R-:W-:Y:S01]  /*2210*/  BSSY.RECONVERGENT B0, `(.L_x_24) ;  /* 0x0000031000007945 */ /* 0x000fe20003800200 */
[----:B-----5:R-:W-:-:S02]  /*2220*/  ISETP.GE.AND P1, PT, R17, R18, PT ;  /* 0x000000121100720c */ /* 0x020fc40003f26270 */
[----:B------:R-:W-:-:S11]  /*2230*/  ISETP.GE.AND P0, PT, R17, R18, PT ;  /* 0x000000121100720c */ /* 0x000fd60003f06270 */
[----:B------:R-:W-:Y:S05]  /*2240*/  @P1 BRA `(.L_x_25) ;  /* 0x0000000000b41947 */ /* 0x000fea0003800000 */
[----:B------:R-:W-:Y:S01]  /*2250*/  IABS R4, UR14 ;  /* 0x0000000e00047c13 */ /* 0x000fe20008000000 */
[----:B------:R-:W5:Y:S01]  /*2260*/  S2R R6, SR_CgaCtaId ;  /* 0x0000000000067919 */ /* 0x000f620000008800 */
[----:B------:R-:W-:Y:S02]  /*2270*/  MOV R5, 0x400 ;  /* 0x0000040000057802 */ /* 0x000fe40000000f00 */
[----:B01--4-:R-:W0:Y:S01]  /*2280*/  I2F.RP R8, R4 ;  /* 0x0000000400087306 */ /* 0x013e220000209400 */
[----:B------:R-:W-:-:S07]  /*2290*/  ISETP.NE.AND P1, PT, RZ, UR14, PT ;  /* 0x0000000eff007c0c */ /* 0x000fce000bf25270 */
[----:B0-----:R-:W0:Y:S01]  /*22a0*/  MUFU.RCP R8, R8 ;  /* 0x0000000800087308 */ /* 0x001e220000001000 */
[----:B-----5:R-:W-:Y:S01]  /*22b0*/  LEA R5, R6, R5, 0x18 ;  /* 0x0000000506057211 */ /* 0x020fe200078ec0ff */
[----:B------:R-:W-:Y:S01]  /*22c0*/  IMAD.MOV.U32 R6, RZ, RZ, RZ ;  /* 0x000000ffff067224 */ /* 0x000fe200078e00ff */
[----:B0-----:R-:W-:-:S05]  /*22d0*/  IADD3 R10, PT, PT, R8, 0xffffffe, RZ ;  /* 0x0ffffffe080a7810 */ /* 0x001fca0007ffe0ff */
[----:B------:R-:W0:Y:S02]  /*22e0*/  F2I.FTZ.U32.TRUNC.NTZ R7, R10 ;  /* 0x0000000a00077305 */ /* 0x000e24000021f000 */
[----:B0-----:R-:W-:-:S04]  /*22f0*/  IMAD.MOV R9, RZ, RZ, -R7 ;  /* 0x000000ffff097224 */ /* 0x001fc800078e0a07 */
[----:B------:R-:W-:-:S04]  /*2300*/  IMAD R9, R9, R4, RZ ;  /* 0x0000000409097224 */ /* 0x000fc800078e02ff */
[----:B------:R-:W-:Y:S01]  /*2310*/  IMAD.HI.U32 R6, R7, R9, R6 ;  /* 0x0000000907067227 */ /* 0x000fe200078e0006 */
[----:B------:R-:W-:-:S03]  /*2320*/  LOP3.LUT R7, RZ, UR14, RZ, 0x33, !PT ;  /* 0x0000000eff077c12 */ /* 0x000fc6000f8e33ff */
[----:B------:R-:W-:-:S07]  /*2330*/  IMAD.MOV.U32 R9, RZ, RZ, R17 ;  /* 0x000000ffff097224 */ /* 0x000fce00078e0011 */
.L_x_26:
[----:B------:R-:W-:Y:S02]  /*2340*/  IABS R8, UR14 ;  /* 0x0000000e00087c13 */ /* 0x000fe40008000000 */
[----:B0-----:R-:W-:Y:S02]  /*2350*/  IABS R11, R9 ;  /* 0x00000009000b7213 */ /* 0x001fe40000000000 */
[----:B------:R-:W-:-:S03]  /*2360*/  IADD3 R10, PT, PT, RZ, -R8, RZ ;  /* 0x80000008ff0a7210 */ /* 0x000fc60007ffe0ff */
[----:B------:R-:W-:-:S04]  /*2370*/  IMAD.HI.U32 R8, R6, R11, RZ ;  /* 0x0000000b06087227 */ /* 0x000fc800078e00ff */
[----:B------:R-:W-:Y:S01]  /*2380*/  IMAD R11, R8, R10, R11 ;  /* 0x0000000a080b7224 */ /* 0x000fe200078e020b */
[----:B------:R-:W-:-:S04]  /*2390*/  IABS R10, UR14 ;  /* 0x0000000e000a7c13 */ /* 0x000fc80008000000 */
[----:B------:R-:W-:-:S13]  /*23a0*/  ISETP.GT.U32.AND P3, PT, R4, R11, PT ;  /* 0x0000000b0400720c */ /* 0x000fda0003f64070 */
[----:B------:R-:W-:Y:S01]  /*23b0*/  @!P3 IMAD.IADD R11, R11, 0x1, -R10 ;  /* 0x000000010b0bb824 */ /* 0x000fe200078e0a0a */
[----:B------:R-:W-:Y:S01]  /*23c0*/  LOP3.LUT R10, R9, UR14, RZ, 0x3c, !PT ;  /* 0x0000000e090a7c12 */ /* 0x000fe2000f8e3cff */
[----:B------:R-:W-:-:S03]  /*23d0*/  @!P3 VIADD R8, R8, 0x1 ;  /* 0x000000010808b836 */ /* 0x000fc60000000000 */
[----:B------:R-:W-:Y:S02]  /*23e0*/  ISETP.GE.U32.AND P2, PT, R11, R4, PT ;  /* 0x000000040b00720c */ /* 0x000fe40003f46070 */
[----:B------:R-:W-:-:S11]  /*23f0*/  ISETP.GE.AND P4, PT, R10, RZ, PT ;  /* 0x000000ff0a00720c */ /* 0x000fd60003f86270 */
[----:B------:R-:W-:-:S05]  /*2400*/  @P2 VIADD R8, R8, 0x1 ;  /* 0x0000000108082836 */ /* 0x000fca0000000000 */
[----:B------:R-:W-:-:S04]  /*2410*/  @!P4 IADD3 R8, PT, PT, -R8, RZ, RZ ;  /* 0x000000ff0808c210 */ /* 0x000fc80007ffe1ff */
[----:B------:R-:W-:-:S05]  /*2420*/  SEL R8, R7, R8, !P1 ;  /* 0x0000000807087207 */ /* 0x000fca0004800000 */
[----:B------:R-:W-:Y:S02]  /*2430*/  IMAD.MOV R10, RZ, RZ, -R8 ;  /* 0x000000ffff0a7224 */ /* 0x000fe400078e0a08 */
[----:B--2---:R-:W-:Y:S02]  /*2440*/  IMAD R12, R8, 0x4, R5 ;  /* 0x00000004080c7824 */ /* 0x004fe400078e0205 */
[----:B------:R-:W-:Y:S01]  /*2450*/  IMAD R11, R10, UR14, R9 ;  /* 0x0000000e0a0b7c24 */ /* 0x000fe2000f8e0209 */
[----:B------:R-:W-:Y:S02]  /*2460*/  IADD3 R9, PT, PT, R9, 0xc0, RZ ;  /* 0x000000c009097810 */ /* 0x000fe40007ffe0ff */
[----:B------:R-:W-:Y:S01]  /*2470*/  LDS R13, [R12+0x15cc0] ;  /* 0x015cc0000c0d7984 */ /* 0x000fe20000000800 */
[----:B------:R-:W-:Y:S01]  /*2480*/  IMAD R10, R8, 0x30, R11 ;  /* 0x00000030080a7824 */ /* 0x000fe200078e020b */
[----:B------:R-:W-:-:S03]  /*2490*/  ISETP.GE.AND P2, PT, R9, R18, PT ;  /* 0x000000120900720c */ /* 0x000fc60003f46270 */
[----:B------:R-:W-:-:S05]  /*24a0*/  IMAD R10, R10, 0x4, R5 ;  /* 0x000000040a0a7824 */ /* 0x000fca00078e0205 */
[----:B------:R-:W0:Y:S04]  /*24b0*/  LDS R8, [R10+0x13800] ;  /* 0x013800000a087984 */ /* 0x000e280000000800 */
[----:B------:R-:W1:Y:S01]  /*24c0*/  LDS R11, [R10+0x11400] ;  /* 0x011400000a0b7984 */ /* 0x000e620000000800 */
[----:B0-----:R-:W-:-:S04]  /*24d0*/  FADD R8, R8, -R13 ;  /* 0x8000000d08087221 */ /* 0x001fc80000000000 */
[----:B-1----:R-:W-:-:S04]  /*24e0*/  FMUL R8, R11, R8 ;  /* 0x000000080b087220 */ /* 0x002fc80000400000 */
[----:B---3--:R-:W-:-:S05]  /*24f0*/  FMUL R11, R8, UR9 ;  /* 0x00000009080b7c20 */ /* 0x008fca0008400000 */
[----:B------:R0:W-:Y:S01]  /*2500*/  STS [R10+0x13800], R11 ;  /* 0x0138000b0a007388 */ /* 0x0001e20000000800 */
[----:B------:R-:W-:Y:S05]  /*2510*/  @!P2 BRA `(.L_x_26) ;  /* 0xfffffffc0088a947 */ /* 0x000fea000383ffff */
.L_x_25:
[----:B---3--:R-:W-:Y:S05]  /*2520*/  BSYNC.RECONVERGENT B0 ;  /* 0x0000000000007941 */ /* 0x008fea0003800200 */
.L_x_24:
[----:B------:R-:W-:Y:S06]  /*2530*/  BAR.SYNC.DEFER_BLOCKING 0x0 ;  /* 0x0000000000007b1d */ /* 0x000fec0000010000 */
[----:B------:R-:W-:Y:S04]  /*2540*/  BSSY.RECONVERGENT B0, `(.L_x_27) ;  /* 0x000000e000007945 */ /* 0x000fe80003800200 */
[----:B------:R-:W-:Y:S05]  /*2550*/  @P0 BRA `(.L_x_28) ;  /* 0x0000000000300947 */ /* 0x000fea0003800000 */
[----:B------:R-:W0:Y:S01]  /*2560*/  S2R R7, SR_CgaCtaId ;  /* 0x0000000000077919 */ /* 0x000e220000008800 */
[----:B------:R-:W-:Y:S01]  /*2570*/  MOV R4, 0x400 ;  /* 0x0000040000047802 */ /* 0x000fe20000000f00 */
[----:B------:R-:W-:-:S03]  /*2580*/  IMAD.MOV.U32 R5, RZ, RZ, R17 ;  /* 0x000000ffff057224 */ /* 0x000fc600078e0011 */
[----:B01--4-:R-:W-:-:S07]  /*2590*/  LEA R8, R7, R4, 0x18 ;  /* 0x0000000407087211 */ /* 0x013fce00078ec0ff */
.L_x_29:
[C-C-:B------:R-:W-:Y:S02]  /*25a0*/  IMAD R4, R5.reuse, 0x4, R8.reuse ;  /* 0x0000000405047824 */ /* 0x140fe400078e0208 */
[C---:B---3--:R-:W-:Y:S01]  /*25b0*/  IMAD R7, R5.reuse, 0x2, R8 ;  /* 0x0000000205077824 */ /* 0x048fe200078e0208 */
[----:B------:R-:W-:-:S03]  /*25c0*/  IADD3 R5, PT, PT, R5, 0xc0, RZ ;  /* 0x000000c005057810 */ /* 0x000fc60007ffe0ff */
[----:B------:R-:W0:Y:S01]  /*25d0*/  LDS R4, [R4+0x13800] ;  /* 0x0138000004047984 */ /* 0x000e220000000800 */
[----:B------:R-:W-:Y:S02]  /*25e0*/  ISETP.GE.AND P0, PT, R5, R18, PT ;  /* 0x000000120500720c */ /* 0x000fe40003f06270 */
[----:B0-----:R-:W-:-:S05]  /*25f0*/  F2FP.BF16.F32.PACK_AB R6, RZ, R4 ;  /* 0x00000004ff06723e */ /* 0x001fca00000010ff */
[----:B------:R3:W-:Y:S06]  /*2600*/  STS.U16 [R7+0x1d580], R6 ;  /* 0x01d5800607007388 */ /* 0x0007ec0000000400 */
[----:B------:R-:W-:Y:S05]  /*2610*/  @!P0 BRA `(.L_x_29) ;  /* 0xfffffffc00e08947 */ /* 0x000fea000383ffff */
.L_x_28:
[----:B------:R-:W-:Y:S05]  /*2620*/  BSYNC.RECONVERGENT B0 ;  /* 0x0000000000007941 */ /* 0x000fea0003800200 */
.L_x_27:
[----:B------:R-:W-:Y:S01]  /*2630*/  USHF.L.U32 UR9, UR6, 0x3, URZ ;  /* 0x0000000306097899 */ /* 0x000fe200080006ff */
[----:B------:R-:W-:Y:S05]  /*2640*/  BAR.SYNC.DEFER_BLOCKING 0x0 ;  /* 0x0000000000007b1d */ /* 0x000fea0000010000 */
[----:B------:R-:W-:-:S13]  /*2650*/  ISETP.GE.AND P0, PT, R0, UR9, PT ;  /* 0x0000000900007c0c */ /* 0x000fda000bf06270 */
[----:B------:R-:W-:Y:S05]  /*2660*/  @P0 BRA `(.L_x_30) ;  /* 0x0000000800a40947 */ /* 0x000fea0003800000 */
[----:B------:R-:W-:Y:S01]  /*2670*/  VIMNMX R19, PT, PT, R3, 0x1, !PT ;  /* 0x0000000103137848 */ /* 0x000fe20007fe0100 */
[----:B----4-:R-:W-:-:S03]  /*2680*/  IMAD.MOV.U32 R24, RZ, RZ, R0 ;  /* 0x000000ffff187224 */ /* 0x010fc600078e0000 */
[----:B------:R-:W-:-:S07]  /*2690*/  LOP3.LUT R19, R19, 0x3, RZ, 0xc0, !PT ;  /* 0x0000000313137812 */ /* 0x000fce00078ec0ff */
.L_x_42:
[----:B------:R-:W-:Y:S01]  /*26a0*/  UISETP.GE.AND UP0, UPT, UR7, 0x1, UPT ;  /* 0x000000010700788c */ /* 0x000fe2000bf06270 */
[----:B01----:R-:W-:Y:S02]  /*26b0*/  CS2R R10, SRZ ;  /* 0x00000000000a7805 */ /* 0x003fe4000001ff00 */
[----:B------:R-:W-:Y:S02]  /*26c0*/  CS2R R8, SRZ ;  /* 0x0000000000087805 */ /* 0x000fe4000001ff00 */
[----:B--23--:R-:W-:Y:S02]  /*26d0*/  CS2R R6, SRZ ;  /* 0x0000000000067805 */ /* 0x00cfe4000001ff00 */
[----:B------:R-:W-:Y:S02]  /*26e0*/  CS2R R4, SRZ ;  /* 0x0000000000047805 */ /* 0x000fe4000001ff00 */
[----:B------:R-:W-:Y:S05]  /*26f0*/  BRA.U !UP0, `(.L_x_31) ;  /* 0x0000000508207547 */ /* 0x000fea000b800000 */
[----:B------:R-:W0:Y:S01]  /*2700*/  S2R R6, SR_CgaCtaId ;  /* 0x0000000000067919 */ /* 0x000e220000008800 */
[----:B------:R-:W-:Y:S01]  /*2710*/  MOV R5, 0x400 ;  /* 0x0000040000057802 */ /* 0x000fe20000000f00 */
[----:B------:R-:W-:Y:S01]  /*2720*/  IMAD.SHL.U32 R4, R24, 0x10, RZ ;  /* 0x0000001018047824 */ /* 0x000fe200078e00ff */
[----:B------:R-:W1:Y:S04]  /*2730*/  S2R R8, SR_LANEID ;  /* 0x0000000000087919 */ /* 0x000e680000000000 */
[----:B------:R-:W-:Y:S01]  /*2740*/  LOP3.LUT R9, R4, 0x70, RZ, 0xc0, !PT ;  /* 0x0000007004097812 */ /* 0x000fe200078ec0ff */
[----:B------:R-:W3:Y:S01]  /*2750*/  S2R R11, SR_SWINHI ;  /* 0x00000000000b7919 */ /* 0x000ee20000002f00 */
[----:B0-----:R-:W-:Y:S01]  /*2760*/  LEA R6, R6, R5, 0x18 ;  /* 0x0000000506067211 */ /* 0x001fe200078ec0ff */
[----:B------:R-:W-:Y:S01]  /*2770*/  IMAD.MOV.U32 R5, RZ, RZ, RZ ;  /* 0x000000ffff057224 */ /* 0x000fe200078e00ff */
[----:B-1----:R-:W-:-:S02]  /*2780*/  LOP3.LUT R4, R8, 0x3, RZ, 0xc0, !PT ;  /* 0x0000000308047812 */ /* 0x002fc400078ec0ff */
[----:B------:R-:W-:Y:S02]  /*2790*/  SHF.R.U32.HI R21, RZ, 0x2, R8 ;  /* 0x00000002ff157819 */ /* 0x000fe40000011608 */
[----:B------:R-:W-:Y:S02]  /*27a0*/  MOV R6, R6 ;  /* 0x0000000600067202 */ /* 0x000fe40000000f00 */
[----:B---3--:R-:W-:Y:S01]  /*27b0*/  MOV R7, R11 ;  /* 0x0000000b00077202 */ /* 0x008fe20000000f00 */
[----:B------:R-:W-:-:S04]  /*27c0*/  IMAD.WIDE.U32 R10, R21, 0x40, R4 ;  /* 0x00000040150a7825 */ /* 0x000fc800078e0004 */
[----:B------:R-:W-:-:S03]  /*27d0*/  IMAD.WIDE.U32 R8, R9, 0x2, R6 ;  /* 0x0000000209087825 */ /* 0x000fc600078e0006 */
[C---:B------:R-:W-:Y:S02]  /*27e0*/  LEA R28, P0, R10.reuse, R8, 0x2 ;  /* 0x000000080a1c7211 */ /* 0x040fe400078010ff */
[----:B------:R-:W-:Y:S02]  /*27f0*/  SHF.R.U32.HI R8, RZ, 0x3, R24 ;  /* 0x00000003ff087819 */ /* 0x000fe40000011618 */
[----:B------:R-:W-:-:S05]  /*2800*/  LEA.HI.X R29, R10, R9, R11, 0x2, P0 ;  /* 0x000000090a1d7211 */ /* 0x000fca00000f140b */
[----:B------:R-:W3:Y:S04]  /*2810*/  LD.E R15, desc[UR12][R28.64+0x3000] ;  /* 0x0030000c1c0f7980 */ /* 0x000ee8000c101900 */
[----:B------:R-:W4:Y:S04]  /*2820*/  LD.E R14, desc[UR12][R28.64+0x3800] ;  /* 0x0038000c1c0e7980 */ /* 0x000f28000c101900 */
[----:B--2---:R-:W2:Y:S04]  /*2830*/  LD.E R12, desc[UR12][R28.64+0x3010] ;  /* 0x0030100c1c0c7980 */ /* 0x004ea8000c101900 */
[----:B------:R-:W5:Y:S01]  /*2840*/  LD.E R13, desc[UR12][R28.64+0x3810] ;  /* 0x0038100c1c0d7980 */ /* 0x000f62000c101900 */
[----:B------:R-:W-:-:S02]  /*2850*/  IMAD R9, R8, 0x300, RZ ;  /* 0x0000030008097824 */ /* 0x000fc400078e02ff */
[----:B------:R-:W-:-:S04]  /*2860*/  IMAD.WIDE.U32 R4, R21, 0x18, R4 ;  /* 0x0000001815047825 */ /* 0x000fc800078e0004 */
[----:B------:R-:W-:-:S03]  /*2870*/  IMAD.WIDE.U32 R6, R9, 0x2, R6 ;  /* 0x0000000209067825 */ /* 0x000fc600078e0006 */
[----:B------:R-:W-:-:S04]  /*2880*/  LEA R26, P0, R4, R6, 0x2 ;  /* 0x00000006041a7211 */ /* 0x000fc800078010ff */
[----:B------:R-:W-:-:S05]  /*2890*/  LEA.HI.X R27, R4, R7, R5, 0x2, P0 ;  /* 0x00000007041b7211 */ /* 0x000fca00000f1405 */
[----:B------:R-:W5:Y:S04]  /*28a0*/  LD.E R8, desc[UR12][R26.64+0x1d580] ;  /* 0x01d5800c1a087980 */ /* 0x000f68000c101900 */
[----:B------:R-:W5:Y:S04]  /*28b0*/  LD.E R9, desc[UR12][R26.64+0x1d880] ;  /* 0x01d8800c1a097980 */ /* 0x000f68000c101900 */
[----:B------:R-:W5:Y:S04]  /*28c0*/  LD.E R10, desc[UR12][R26.64+0x1d590] ;  /* 0x01d5900c1a0a7980 */ /* 0x000f68000c101900 */
[----:B------:R-:W5:Y:S01]  /*28d0*/  LD.E R11, desc[UR12][R26.64+0x1d890] ;  /* 0x01d8900c1a0b7980 */ /* 0x000f62000c101900 */
[----:B------:R-:W-:Y:S05]  /*28e0*/  WARPSYNC.ALL ;  /* 0x0000000000007948 */ /* 0x000fea0003800000 */
[----:B------:R-:W-:Y:S01]  /*28f0*/  ISETP.NE.AND P0, PT, R19, 0x1, PT ;  /* 0x000000011300780c */ /* 0x000fe20003f05270 */
[----:B---3--:R-:W-:Y:S04]  /*2900*/  MOVM.16.MT88 R4, R15 ;  /* 0x000000000f04723a */ /* 0x008fe80000000000 */
[----:B----4-:R-:W0:Y:S04]  /*2910*/  MOVM.16.MT88 R5, R14 ;  /* 0x000000000e05723a */ /* 0x010e280000000000 */
[----:B--2---:R-:W-:Y:S04]  /*2920*/  MOVM.16.MT88 R12, R12 ;  /* 0x000000000c0c723a */ /* 0x004fe80000000000 */
[----:B-----5:R-:W1:Y:S01]  /*2930*/  MOVM.16.MT88 R13, R13 ;  /* 0x000000000d0d723a */ /* 0x020e620000000000 */
[C---:B0-----:R-:W-:Y:S08]  /*2940*/  HMMA.16816.F32.BF16 R4, R8.reuse, R4, RZ ;  /* 0x000000040804723c */ /* 0x041ff000000418ff */
[----:B-1----:R-:W-:Y:S01]  /*2950*/  HMMA.16816.F32.BF16 R8, R8, R12, RZ ;  /* 0x0000000c0808723c */ /* 0x002fe200000418ff */
[----:B------:R-:W-:-:S04]  /*2960*/  NOP ;  /* 0x0000000000007918 */ /* 0x000fc80000000000 */
[----:B------:R-:W-:-:S15]  /*2970*/  @!P0 BRA `(.L_x_31) ;  /* 0x0000000000808947 */ /* 0x000fde0003800000 */
[----:B------:R-:W2:Y:S04]  /*2980*/  LD.E R25, desc[UR12][R28.64+0x4000] ;  /* 0x0040000c1c197980 */ /* 0x000ea8000c101900 */
[----:B------:R-:W3:Y:S04]  /*2990*/  LD.E R21, desc[UR12][R28.64+0x4800] ;  /* 0x0048000c1c157980 */ /* 0x000ee8000c101900 */
[----:B------:R-:W4:Y:S04]  /*29a0*/  LD.E R12, desc[UR12][R26.64+0x1d5a0] ;  /* 0x01d5a00c1a0c7980 */ /* 0x000f28000c101900 */
[----:B------:R-:W4:Y:S04]  /*29b0*/  LD.E R13, desc[UR12][R26.64+0x1d8a0] ;  /* 0x01d8a00c1a0d7980 */ /* 0x000f28000c101900 */
[----:B------:R-:W4:Y:S04]  /*29c0*/  LD.E R14, desc[UR12][R26.64+0x1d5b0] ;  /* 0x01d5b00c1a0e7980 */ /* 0x000f28000c101900 */
[----:B------:R-:W4:Y:S04]  /*29d0*/  LD.E R15, desc[UR12][R26.64+0x1d8b0] ;  /* 0x01d8b00c1a0f7980 */ /* 0x000f28000c101900 */
[----:B------:R-:W5:Y:S04]  /*29e0*/  LD.E R23, desc[UR12][R28.64+0x4010] ;  /* 0x0040100c1c177980 */ /* 0x000f68000c101900 */
[----:B------:R-:W5:Y:S01]  /*29f0*/  LD.E R22, desc[UR12][R28.64+0x4810] ;  /* 0x0048100c1c167980 */ /* 0x000f62000c101900 */
[----:B------:R-:W-:-:S03]  /*2a00*/  ISETP.NE.AND P0, PT, R19, 0x2, PT ;  /* 0x000000021300780c */ /* 0x000fc60003f05270 */
[----:B--2---:R-:W-:Y:S04]  /*2a10*/  MOVM.16.MT88 R20, R25 ;  /* 0x000000001914723a */ /* 0x004fe80000000000 */
[----:B---3--:R-:W4:Y:S02]  /*2a20*/  MOVM.16.MT88 R21, R21 ;  /* 0x000000001515723a */ /* 0x008f240000000000 */
[C---:B----4-:R-:W-:Y:S02]  /*2a30*/  HMMA.16816.F32.BF16 R4, R12.reuse, R20, R4 ;  /* 0x000000140c04723c */ /* 0x050fe40000041804 */
[----:B-----5:R-:W-:Y:S04]  /*2a40*/  MOVM.16.MT88 R20, R23 ;  /* 0x000000001714723a */ /* 0x020fe80000000000 */
[----:B------:R-:W0:Y:S02]  /*2a50*/  MOVM.16.MT88 R21, R22 ;  /* 0x000000001615723a */ /* 0x000e240000000000 */
[----:B0-----:R-:W-:Y:S01]  /*2a60*/  HMMA.16816.F32.BF16 R8, R12, R20, R8 ;  /* 0x000000140c08723c */ /* 0x001fe20000041808 */
[----:B------:R-:W-:-:S04]  /*2a70*/  NOP ;  /* 0x0000000000007918 */ /* 0x000fc80000000000 */
[----:B------:R-:W-:-:S15]  /*2a80*/  @!P0 BRA `(.L_x_31) ;  /* 0x00000000003c8947 */ /* 0x000fde0003800000 */
[----:B------:R-:W2:Y:S04]  /*2a90*/  LD.E R20, desc[UR12][R28.64+0x5000] ;  /* 0x0050000c1c147980 */ /* 0x000ea8000c101900 */
[----:B------:R-:W3:Y:S04]  /*2aa0*/  LD.E R21, desc[UR12][R28.64+0x5800] ;  /* 0x0058000c1c157980 */ /* 0x000ee8000c101900 */
[----:B------:R-:W4:Y:S04]  /*2ab0*/  LD.E R22, desc[UR12][R28.64+0x5010] ;  /* 0x0050100c1c167980 */ /* 0x000f28000c101900 */
[----:B------:R-:W5:Y:S04]  /*2ac0*/  LD.E R23, desc[UR12][R28.64+0x5810] ;  /* 0x0058100c1c177980 */ /* 0x000f68000c101900 */
[----:B------:R-:W5:Y:S04]  /*2ad0*/  LD.E R12, desc[UR12][R26.64+0x1d5c0] ;  /* 0x01d5c00c1a0c7980 */ /* 0x000f68000c101900 */
[----:B------:R-:W5:Y:S04]  /*2ae0*/  LD.E R13, desc[UR12][R26.64+0x1d8c0] ;  /* 0x01d8c00c1a0d7980 */ /* 0x000f68000c101900 */
[----:B------:R-:W5:Y:S04]  /*2af0*/  LD.E R14, desc[UR12][R26.64+0x1d5d0] ;  /* 0x01d5d00c1a0e7980 */ /* 0x000f68000c101900 */
[----:B------:R-:W5:Y:S04]  /*2b00*/  LD.E R15, desc[UR12][R26.64+0x1d8d0] ;  /* 0x01d8d00c1a0f7980 */ /* 0x000f68000c101900 */
[----:B--2---:R-:W-:Y:S04]  /*2b10*/  MOVM.16.MT88 R20, R20 ;  /* 0x000000001414723a */ /* 0x004fe80000000000 */
[----:B---3--:R-:W0:Y:S04]  /*2b20*/  MOVM.16.MT88 R21, R21 ;  /* 0x000000001515723a */ /* 0x008e280000000000 */
[----:B----4-:R-:W-:Y:S04]  /*2b30*/  MOVM.16.MT88 R22, R22 ;  /* 0x000000001616723a */ /* 0x010fe80000000000 */
[----:B-----5:R-:W1:Y:S01]  /*2b40*/  MOVM.16.MT88 R23, R23 ;  /* 0x000000001717723a */ /* 0x020e620000000000 */
[C---:B0-----:R-:W-:Y:S08]  /*2b50*/  HMMA.16816.F32.BF16 R4, R12.reuse, R20, R4 ;  /* 0x000000140c04723c */ /* 0x041ff00000041804 */
[----:B-1----:R-:W-:-:S15]  /*2b60*/  HMMA.16816.F32.BF16 R8, R12, R22, R8 ;  /* 0x000000160c08723c */ /* 0x002fde0000041808 */
[----:B------:R-:W-:-:S05]  /*2b70*/  NOP ;  /* 0x0000000000007918 */ /* 0x000fca0000000000 */
.L_x_31:
[----:B--2---:R-:W0:Y:S01]  /*2b80*/  S2R R12, SR_LANEID ;  /* 0x00000000000c7919 */ /* 0x004e220000000000 */
[----:B------:R-:W-:Y:S05]  /*2b90*/  WARPSYNC.ALL ;  /* 0x0000000000007948 */ /* 0x000fea0003800000 */
[----:B------:R-:W-:Y:S01]  /*2ba0*/  BSSY.RECONVERGENT B0, `(.L_x_32) ;  /* 0x0000050000007945 */ /* 0x000fe20003800200 */
[----:B0-----:R-:W-:Y:S02]  /*2bb0*/  SHF.R.U32.HI R13, RZ, 0x2, R12 ;  /* 0x00000002ff0d7819 */ /* 0x001fe4000001160c */
[----:B------:R-:W-:Y:S02]  /*2bc0*/  LOP3.LUT R14, R12, 0x3, RZ, 0xc0, !PT ;  /* 0x000000030c0e7812 */ /* 0x000fe400078ec0ff */
[----:B------:R-:W-:-:S03]  /*2bd0*/  IADD3 R12, PT, PT, R2, 0x1bd80, RZ ;  /* 0x0001bd80020c7810 */ /* 0x000fc60007ffe0ff */
[----:B------:R-:W-:-:S04]  /*2be0*/  IMAD R13, R13, 0x8, R14 ;  /* 0x000000080d0d7824 */ /* 0x000fc800078e020e */
[----:B------:R-:W-:Y:S01]  /*2bf0*/  IMAD.U32 R15, R13, 0x8, R12 ;  /* 0x000000080d0f7824 */ /* 0x000fe200078e000c */
[C---:B------:R-:W-:Y:S01]  /*2c00*/  SHF.L.U32 R12, R24.reuse, 0x1, RZ ;  /* 0x00000001180c7819 */ /* 0x040fe200000006ff */
[----:B------:R-:W-:-:S03]  /*2c10*/  IMAD.SHL.U32 R13, R24, 0x10, RZ ;  /* 0x00000010180d7824 */ /* 0x000fc600078e00ff */
[----:B------:R0:W-:Y:S01]  /*2c20*/  STS.64 [R15], R4 ;  /* 0x000000040f007388 */ /* 0x0001e20000000a00 */
[----:B------:R-:W-:Y:S02]  /*2c30*/  LOP3.LUT R12, R12, 0xfffffff0, RZ, 0xc0, !PT ;  /* 0xfffffff00c0c7812 */ /* 0x000fe400078ec0ff */
[----:B------:R-:W-:Y:S01]  /*2c40*/  LOP3.LUT R14, R13, 0x70, RZ, 0xc0, !PT ;  /* 0x000000700d0e7812 */ /* 0x000fe200078ec0ff */
[----:B------:R0:W-:Y:S01]  /*2c50*/  STS.64 [R15+0x200], R6 ;  /* 0x000200060f007388 */ /* 0x0001e20000000a00 */
[----:B------:R-:W-:Y:S02]  /*2c60*/  IMAD.MOV.U32 R13, RZ, RZ, R16 ;  /* 0x000000ffff0d7224 */ /* 0x000fe400078e0010 */
[----:B------:R-:W-:Y:S01]  /*2c70*/  LOP3.LUT R14, R14, 0xf, R17, 0xf8, !PT ;  /* 0x0000000f0e0e7812 */ /* 0x000fe200078ef811 */
[----:B------:R0:W-:Y:S04]  /*2c80*/  STS.64 [R15+0x20], R8 ;  /* 0x000020080f007388 */ /* 0x0001e80000000a00 */
[----:B------:R0:W-:Y:S01]  /*2c90*/  STS.64 [R15+0x220], R10 ;  /* 0x0002200a0f007388 */ /* 0x0001e20000000a00 */
[----:B------:R-:W-:Y:S01]  /*2ca0*/  NOP ;  /* 0x0000000000007918 */ /* 0x000fe20000000000 */
.L_x_41:
[CC--:B0-----:R-:W-:Y:S01]  /*2cb0*/  LEA.HI R11, R13.reuse, R12.reuse, RZ, 0x1c ;  /* 0x0000000c0d0b7211 */ /* 0x0c1fe200078fe0ff */
[C---:B---3--:R-:W-:Y:S01]  /*2cc0*/  VIADD R5, R13.reuse, 0x20 ;  /* 0x000000200d057836 */ /* 0x048fe20000000000 */
[C---:B------:R-:W-:Y:S01]  /*2cd0*/  IADD3 R9, PT, PT, R13.reuse, 0x60, RZ ;  /* 0x000000600d097810 */ /* 0x040fe20007ffe0ff */
[----:B-12---:R-:W-:Y:S01]  /*2ce0*/  VIADD R7, R13, 0x40 ;  /* 0x000000400d077836 */ /* 0x006fe20000000000 */
[----:B------:R-:W-:Y:S01]  /*2cf0*/  ISETP.GE.AND P0, PT, R11, UR5, PT ;  /* 0x000000050b007c0c */ /* 0x000fe2000bf06270 */
[----:B------:R-:W-:Y:S01]  /*2d00*/  BSSY.RECONVERGENT B1, `(.L_x_33) ;  /* 0x0000012000017945 */ /* 0x000fe20003800200 */
[-C--:B------:R-:W-:Y:S01]  /*2d10*/  LEA.HI R15, R5, R12.reuse, RZ, 0x1c ;  /* 0x0000000c050f7211 */ /* 0x080fe200078fe0ff */
[----:B------:R-:W-:Y:S01]  /*2d20*/  IMAD R4, R13, 0x4, R2 ;  /* 0x000000040d047824 */ /* 0x000fe200078e0202 */
[-C--:B------:R-:W-:Y:S02]  /*2d30*/  LEA.HI R21, R7, R12.reuse, RZ, 0x1c ;  /* 0x0000000c07157211 */ /* 0x080fe400078fe0ff */
[----:B------:R-:W-:-:S02]  /*2d40*/  LEA.HI R5, R9, R12, RZ, 0x1c ;  /* 0x0000000c09057211 */ /* 0x000fc400078fe0ff */
[----:B------:R-:W-:Y:S02]  /*2d50*/  ISETP.GE.AND P1, PT, R15, UR5, PT ;  /* 0x000000050f007c0c */ /* 0x000fe4000bf26270 */
[----:B------:R-:W-:Y:S02]  /*2d60*/  ISETP.GE.AND P2, PT, R21, UR5, PT ;  /* 0x0000000515007c0c */ /* 0x000fe4000bf46270 */
[----:B------:R-:W-:Y:S01]  /*2d70*/  ISETP.GE.AND P3, PT, R5, UR5, PT ;  /* 0x0000000505007c0c */ /* 0x000fe2000bf66270 */
[----:B------:R-:W-:-:S12]  /*2d80*/  @P0 BRA `(.L_x_34) ;  /* 0x0000000000240947 */ /* 0x000fd80003800000 */
[----:B------:R-:W0:Y:S01]  /*2d90*/  S2UR UR10, SR_CgaCtaId ;  /* 0x00000000000a79c3 */ /* 0x000e220000008800 */
[----:B------:R-:W-:Y:S01]  /*2da0*/  UMOV UR9, 0x400 ;  /* 0x0000040000097882 */ /* 0x000fe20000000000 */
[----:B------:R-:W-:Y:S01]  /*2db0*/  IMAD R7, R11, 0x80, R14 ;  /* 0x000000800b077824 */ /* 0x000fe200078e020e */
[----:B------:R-:W-:Y:S01]  /*2dc0*/  LDS R6, [R4+0x1bd80] ;  /* 0x01bd800004067984 */ /* 0x000fe20000000800 */
[----:B0-----:R-:W-:-:S06]  /*2dd0*/  ULEA UR9, UR10, UR9, 0x18 ;  /* 0x000000090a097291 */ /* 0x001fcc000f8ec0ff */
[----:B------:R-:W-:-:S05]  /*2de0*/  LEA R7, R7, UR9, 0x2 ;  /* 0x0000000907077c11 */ /* 0x000fca000f8e10ff */
[----:B------:R-:W0:Y:S02]  /*2df0*/  LDS R9, [R7+0x15d80] ;  /* 0x015d800007097984 */ /* 0x000e240000000800 */
[----:B0-----:R-:W-:-:S05]  /*2e00*/  FADD R6, R6, R9 ;  /* 0x0000000906067221 */ /* 0x001fca0000000000 */
[----:B------:R0:W-:Y:S02]  /*2e10*/  STS [R7+0x15d80], R6 ;  /* 0x015d800607007388 */ /* 0x0001e40000000800 */
.L_x_34:
[----:B------:R-:W-:Y:S05]  /*2e20*/  BSYNC.RECONVERGENT B1 ;  /* 0x0000000000017941 */ /* 0x000fea0003800200 */
.L_x_33:
[----:B------:R-:W-:Y:S04]  /*2e30*/  BSSY.RECONVERGENT B1, `(.L_x_35) ;  /* 0x000000b000017945 */ /* 0x000fe80003800200 */
[----:B------:R-:W-:Y:S05]  /*2e40*/  @P1 BRA `(.L_x_36) ;  /* 0x0000000000241947 */ /* 0x000fea0003800000 */
[----:B------:R-:W1:Y:S01]  /*2e50*/  S2UR UR10, SR_CgaCtaId ;  /* 0x00000000000a79c3 */ /* 0x000e620000008800 */
[----:B------:R-:W-:Y:S01]  /*2e60*/  UMOV UR9, 0x400 ;  /* 0x0000040000097882 */ /* 0x000fe20000000000 */
[----:B0-----:R-:W-:Y:S01]  /*2e70*/  IMAD R7, R15, 0x80, R14 ;  /* 0x000000800f077824 */ /* 0x001fe200078e020e */
[----:B------:R-:W-:Y:S01]  /*2e80*/  LDS R6, [R4+0x1be00] ;  /* 0x01be000004067984 */ /* 0x000fe20000000800 */
[----:B-1----:R-:W-:-:S06]  /*2e90*/  ULEA UR9, UR10, UR9, 0x18 ;  /* 0x000000090a097291 */ /* 0x002fcc000f8ec0ff */
[----:B------:R-:W-:-:S05]  /*2ea0*/  LEA R7, R7, UR9, 0x2 ;  /* 0x0000000907077c11 */ /* 0x000fca000f8e10ff */
[----:B------:R-:W0:Y:S02]  /*2eb0*/  LDS R9, [R7+0x15d80] ;  /* 0x015d800007097984 */ /* 0x000e240000000800 */
[----:B0-----:R-:W-:-:S05]  /*2ec0*/  FADD R6, R6, R9 ;  /* 0x0000000906067221 */ /* 0x001fca0000000000 */
[----:B------:R1:W-:Y:S02]  /*2ed0*/  STS [R7+0x15d80], R6 ;  /* 0x015d800607007388 */ /* 0x0003e40000000800 */
.L_x_36:
[----:B------:R-:W-:Y:S05]  /*2ee0*/  BSYNC.RECONVERGENT B1 ;  /* 0x0000000000017941 */ /* 0x000fea0003800200 */
.L_x_35:
[----:B------:R-:W-:Y:S04]  /*2ef0*/  BSSY.RECONVERGENT B1, `(.L_x_37) ;  /* 0x000000b000017945 */ /* 0x000fe80003800200 */
[----:B------:R-:W-:Y:S05]  /*2f00*/  @P2 BRA `(.L_x_38) ;  /* 0x0000000000242947 */ /* 0x000fea0003800000 */
[----:B------:R-:W2:Y:S01]  /*2f10*/  S2UR UR10, SR_CgaCtaId ;  /* 0x00000000000a79c3 */ /* 0x000ea20000008800 */
[----:B------:R-:W-:Y:S01]  /*2f20*/  UMOV UR9, 0x400 ;  /* 0x0000040000097882 */ /* 0x000fe20000000000 */
[----:B01----:R-:W-:Y:S01]  /*2f30*/  LEA R7, R21, R14, 0x7 ;  /* 0x0000000e15077211 */ /* 0x003fe200078e38ff */
[----:B------:R-:W-:Y:S01]  /*2f40*/  LDS R6, [R4+0x1be80] ;  /* 0x01be800004067984 */ /* 0x000fe20000000800 */
[----:B--2---:R-:W-:-:S06]  /*2f50*/  ULEA UR9, UR10, UR9, 0x18 ;  /* 0x000000090a097291 */ /* 0x004fcc000f8ec0ff */
[----:B------:R-:W-:-:S05]  /*2f60*/  LEA R7, R7, UR9, 0x2 ;  /* 0x0000000907077c11 */ /* 0x000fca000f8e10ff */
[----:B------:R-:W0:Y:S02]  /*2f70*/  LDS R9, [R7+0x15d80] ;  /* 0x015d800007097984 */ /* 0x000e240000000800 */
[----:B0-----:R-:W-:-:S05]  /*2f80*/  FADD R6, R6, R9 ;  /* 0x0000000906067221 */ /* 0x001fca0000000000 */
[----:B------:R2:W-:Y:S02]  /*2f90*/  STS [R7+0x15d80], R6 ;  /* 0x015d800607007388 */ /* 0x0005e40000000800 */
.L_x_38:
[----:B------:R-:W-:Y:S05]  /*2fa0*/  BSYNC.RECONVERGENT B1 ;  /* 0x0000000000017941 */ /* 0x000fea0003800200 */
.L_x_37:
[----:B------:R-:W-:Y:S04]  /*2fb0*/  BSSY.RECONVERGENT B1, `(.L_x_39) ;  /* 0x000000b000017945 */ /* 0x000fe80003800200 */
[----:B------:R-:W-:Y:S05]  /*2fc0*/  @P3 BRA `(.L_x_40) ;  /* 0x0000000000243947 */ /* 0x000fea0003800000 */
[----:B------:R-:W3:Y:S01]  /*2fd0*/  S2UR UR10, SR_CgaCtaId ;  /* 0x00000000000a79c3 */ /* 0x000ee20000008800 */
[----:B------:R-:W-:Y:S01]  /*2fe0*/  UMOV UR9, 0x400 ;  /* 0x0000040000097882 */ /* 0x000fe20000000000 */
[----:B------:R-:W-:Y:S01]  /*2ff0*/  IMAD R5, R5, 0x80, R14 ;  /* 0x0000008005057824 */ /* 0x000fe200078e020e */
[----:B------:R-:W-:Y:S01]  /*3000*/  LDS R4, [R4+0x1bf00] ;  /* 0x01bf000004047984 */ /* 0x000fe20000000800 */
[----:B---3--:R-:W-:-:S06]  /*3010*/  ULEA UR9, UR10, UR9, 0x18 ;  /* 0x000000090a097291 */ /* 0x008fcc000f8ec0ff */
[----:B------:R-:W-:-:S05]  /*3020*/  LEA R5, R5, UR9, 0x2 ;  /* 0x0000000905057c11 */ /* 0x000fca000f8e10ff */
[----:B012---:R-:W0:Y:S02]  /*3030*/  LDS R7, [R5+0x15d80] ;  /* 0x015d800005077984 */ /* 0x007e240000000800 */
[----:B0-----:R-:W-:-:S05]  /*3040*/  FADD R6, R4, R7 ;  /* 0x0000000704067221 */ /* 0x001fca0000000000 */
[----:B------:R3:W-:Y:S02]  /*3050*/  STS [R5+0x15d80], R6 ;  /* 0x015d800605007388 */ /* 0x0007e40000000800 */
.L_x_40:
[----:B------:R-:W-:Y:S05]  /*3060*/  BSYNC.RECONVERGENT B1 ;  /* 0x0000000000017941 */ /* 0x000fea0003800200 */
.L_x_39:
[C---:B------:R-:W-:Y:S01]  /*3070*/  ISETP.GE.U32.AND P0, PT, R13.reuse, 0x80, PT ;  /* 0x000000800d00780c */ /* 0x040fe20003f06070 */
[----:B------:R-:W-:-:S12]  /*3080*/  VIADD R13, R13, 0x80 ;  /* 0x000000800d0d7836 */ /* 0x000fd80000000000 */
[----:B------:R-:W-:Y:S05]  /*3090*/  @!P0 BRA `(.L_x_41) ;  /* 0xfffffffc00048947 */ /* 0x000fea000383ffff */
[----:B------:R-:W-:Y:S05]  /*30a0*/  BSYNC.RECONVERGENT B0 ;  /* 0x0000000000007941 */ /* 0x000fea0003800200 */
.L_x_32:
[----:B------:R-:W-:Y:S01]  /*30b0*/  USHF.L.U32 UR9, UR6, 0x3, URZ ;  /* 0x0000000306097899 */ /* 0x000fe200080006ff */
[----:B------:R-:W-:Y:S01]  /*30c0*/  VIADD R24, R24, 0x6 ;  /* 0x0000000618187836 */ /* 0x000fe20000000000 */
[----:B------:R-:W-:-:S04]  /*30d0*/  NOP ;  /* 0x0000000000007918 */ /* 0x000fc80000000000 */
[----:B------:R-:W-:-:S13]  /*30e0*/  ISETP.GE.AND P0, PT, R24, UR9, PT ;  /* 0x0000000918007c0c */ /* 0x000fda000bf06270 */
[----:B------:R-:W-:Y:S05]  /*30f0*/  @!P0 BRA `(.L_x_42) ;  /* 0xfffffff400688947 */ /* 0x000fea000383ffff */
.L_x_30:
[----:B------:R-:W-:Y:S01]  /*3100*/  ISETP.GE.AND P0, PT, R17, R18, PT ;  /* 0x000000121100720c */ /* 0x000fe20003f06270 */
[----:B------:R-:W-:Y:S05]  /*3110*/  WARPSYNC.ALL ;  /* 0x0000000000007948 */ /* 0x000fea0003800000 */
[----:B------:R-:W-:Y:S06]  /*3120*/  BAR.SYNC.DEFER_BLOCKING 0x0 ;  /* 0x0000000000007b1d */ /* 0x000fec0000010000 */
[----:B------:R-:W-:Y:S04]  /*3130*/  BSSY.RECONVERGENT B0, `(.L_x_43) ;  /* 0x000002c000007945 */ /* 0x000fe80003800200 */
[----:B------:R-:W-:Y:S05]  /*3140*/  @P0 BRA `(.L_x_44) ;  /* 0x0000000000a80947 */ /* 0x000fea0003800000 */
[----:B------:R-:W-:Y:S01]  /*3150*/  IABS R4, UR14 ;  /* 0x0000000e00047c13 */ /* 0x000fe20008000000 */
[----:B0123--:R-:W0:Y:S01]  /*3160*/  S2R R6, SR_CgaCtaId ;  /* 0x0000000000067919 */ /* 0x00fe220000008800 */
[----:B------:R-:W-:Y:S02]  /*3170*/  MOV R5, 0x400 ;  /* 0x0000040000057802 */ /* 0x000fe40000000f00 */
[----:B----4-:R-:W1:Y:S01]  /*3180*/  I2F.RP R8, R4 ;  /* 0x0000000400087306 */ /* 0x010e620000209400 */
[----:B------:R-:W-:-:S07]  /*3190*/  ISETP.NE.AND P3, PT, RZ, UR14, PT ;  /* 0x0000000eff007c0c */ /* 0x000fce000bf65270 */
[----:B-1----:R-:W1:Y:S01]  /*31a0*/  MUFU.RCP R8, R8 ;  /* 0x0000000800087308 */ /* 0x002e620000001000 */
[----:B0-----:R-:W-:Y:S01]  /*31b0*/  LEA R5, R6, R5, 0x18 ;  /* 0x0000000506057211 */ /* 0x001fe200078ec0ff */
[----:B------:R-:W-:Y:S01]  /*31c0*/  IMAD.MOV.U32 R6, RZ, RZ, RZ ;  /* 0x000000ffff067224 */ /* 0x000fe200078e00ff */
[----:B-1----:R-:W-:-:S05]  /*31d0*/  IADD3 R10, PT, PT, R8, 0xffffffe, RZ ;  /* 0x0ffffffe080a7810 */ /* 0x002fca0007ffe0ff */
[----:B------:R-:W0:Y:S02]  /*31e0*/  F2I.FTZ.U32.TRUNC.NTZ R7, R10 ;  /* 0x0000000a00077305 */ /* 0x000e24000021f000 */
[----:B0-----:R-:W-:-:S04]  /*31f0*/  IMAD.MOV R9, RZ, RZ, -R7 ;  /* 0x000000ffff097224 */ /* 0x001fc800078e0a07 */
[----:B------:R-:W-:-:S04]  /*3200*/  IMAD R9, R9, R4, RZ ;  /* 0x0000000409097224 */ /* 0x000fc800078e02ff */
[----:B------:R-:W-:Y:S01]  /*3210*/  IMAD.HI.U32 R6, R7, R9, R6 ;  /* 0x0000000907067227 */ /* 0x000fe200078e0006 */
[----:B------:R-:W-:-:S03]  /*3220*/  LOP3.LUT R7, RZ, UR14, RZ, 0x33, !PT ;  /* 0x0000000eff077c12 */ /* 0x000fc6000f8e33ff */
[----:B------:R-:W-:-:S07]  /*3230*/  IMAD.MOV.U32 R9, RZ, RZ, R17 ;  /* 0x000000ffff097224 */ /* 0x000fce00078e0011 */
.L_x_45:
[----:B0-----:R-:W-:Y:S02]  /*3240*/  IABS R8, UR14 ;  /* 0x0000000e00087c13 */ /* 0x001fe40008000000 */
[----:B------:R-:W-:Y:S02]  /*3250*/  IABS R11, R9 ;  /* 0x00000009000b7213 */ /* 0x000fe40000000000 */
        /* <DEDUP_REMOVED lines=13> */
[----:B------:R-:W-:-:S04]  /*3330*/  IMAD.MOV R10, RZ, RZ, -R8 ;  /* 0x000000ffff0a7224 */ /* 0x000fc800078e0a08 */
[----:B------:R-:W-:Y:S01]  /*3340*/  IMAD R11, R10, UR14, R9 ;  /* 0x0000000e0a0b7c24 */ /* 0x000fe2000f8e0209 */
[----:B------:R-:W-:-:S03]  /*3350*/  IADD3 R9, PT, PT, R9, 0xc0, RZ ;  /* 0x000000c009097810 */ /* 0x000fc60007ffe0ff */
[----:B------:R-:W-:Y:S01]  /*3360*/  IMAD R10, R8, 0x30, R11 ;  /* 0x00000030080a7824 */ /* 0x000fe200078e020b */
[----:B------:R-:W-:Y:S01]  /*3370*/  ISETP.GE.AND P0, PT, R9, R18, PT ;  /* 0x000000120900720c */ /* 0x000fe20003f06270 */
[----:B------:R-:W-:Y:S02]  /*3380*/  IMAD R12, R11, 0x30, R8 ;  /* 0x000000300b0c7824 */ /* 0x000fe400078e0208 */
[--C-:B------:R-:W-:Y:S02]  /*3390*/  IMAD R10, R10, 0x4, R5.reuse ;  /* 0x000000040a0a7824 */ /* 0x100fe400078e0205 */
[----:B------:R-:W-:-:S04]  /*33a0*/  IMAD R12, R12, 0x2, R5 ;  /* 0x000000020c0c7824 */ /* 0x000fc800078e0205 */
[----:B------:R-:W0:Y:S02]  /*33b0*/  LDS R10, [R10+0x13800] ;  /* 0x013800000a0a7984 */ /* 0x000e240000000800 */
[----:B0-----:R-:W-:-:S05]  /*33c0*/  F2FP.BF16.F32.PACK_AB R8, RZ, R10 ;  /* 0x0000000aff08723e */ /* 0x001fca00000010ff */
[----:B------:R0:W-:Y:S01]  /*33d0*/  STS.U16 [R12+0x1d580], R8 ;  /* 0x01d580080c007388 */ /* 0x0001e20000000400 */
[----:B------:R-:W-:Y:S05]  /*33e0*/  @!P0 BRA `(.L_x_45) ;  /* 0xfffffffc00948947 */ /* 0x000fea000383ffff */
.L_x_44:
[----:B------:R-:W-:Y:S05]  /*33f0*/  BSYNC.RECONVERGENT B0 ;  /* 0x0000000000007941 */ /* 0x000fea0003800200 */
.L_x_43:
[----:B------:R-:W5:Y:S01]  /*3400*/  LDCU UR9, c[0x0][0x3c8] ;  /* 0x00007900ff0977ac */ /* 0x000f620008000800 */
[----:B------:R-:W-:Y:S01]  /*3410*/  IMAD.SHL.U32 R3, R3, 0x8, RZ ;  /* 0x0000000803037824 */ /* 0x000fe200078e00ff */
[----:B------:R-:W-:Y:S01]  /*3420*/  UISETP.LT.AND UP0, UPT, UR6, 0x1, UPT ;  /* 0x000000010600788c */ /* 0x000fe2000bf01270 */
[----:B------:R-:W-:Y:S03]  /*3430*/  BAR.SYNC.DEFER_BLOCKING 0x0 ;  /* 0x0000000000007b1d */ /* 0x000fe60000010000 */
[----:B------:R-:W-:Y:S01]  /*3440*/  ISETP.GE.AND P0, PT, R0, R3, PT ;  /* 0x000000030000720c */ /* 0x000fe20003f06270 */
[----:B------:R-:W-:Y:S02]  /*3450*/  UIMAD UR7, UR11, 0x30, URZ ;  /* 0x000000300b0778a4 */ /* 0x000fe4000f8e02ff */
[----:B------:R-:W-:-:S04]  /*3460*/  USEL UR10, UR6, 0x1, !UP0 ;  /* 0x00000001060a7887 */ /* 0x000fc8000c000000 */
[----:B------:R-:W-:Y:S02]  /*3470*/  ULOP3.LUT UR10, UR10, 0x3, URZ, 0xc0, !UPT ;  /* 0x000000030a0a7892 */ /* 0x000fe4000f8ec0ff */
[----:B-----5:R-:W-:-:S04]  /*3480*/  UIADD3 UR7, UPT, UPT, -UR7, UR9, URZ ;  /* 0x0000000907077290 */ /* 0x020fc8000fffe1ff */
[----:B------:R-:W-:Y:S08]  /*3490*/  @P0 BRA `(.L_x_46) ;  /* 0x0000000800780947 */ /* 0x000ff00003800000 */
[----:B----4-:R-:W-:-:S07]  /*34a0*/  IMAD.MOV.U32 R24, RZ, RZ, R0 ;  /* 0x000000ffff187224 */ /* 0x010fce00078e0000 */
.L_x_58:
[----:B------:R-:W-:Y:S01]  /*34b0*/  UISETP.GE.AND UP0, UPT, UR7, 0x1, UPT ;  /* 0x000000010700788c */ /* 0x000fe2000bf06270 */
[----:B01----:R-:W-:Y:S02]  /*34c0*/  CS2R R10, SRZ ;  /* 0x00000000000a7805 */ /* 0x003fe4000001ff00 */
[----:B--23--:R-:W-:Y:S02]  /*34d0*/  CS2R R8, SRZ ;  /* 0x0000000000087805 */ /* 0x00cfe4000001ff00 */
[----:B--234-:R-:W-:Y:S02]  /*34e0*/  CS2R R6, SRZ ;  /* 0x0000000000067805 */ /* 0x01cfe4000001ff00 */
[----:B------:R-:W-:Y:S02]  /*34f0*/  CS2R R4, SRZ ;  /* 0x0000000000047805 */ /* 0x000fe4000001ff00 */
[----:B------:R-:W-:Y:S05]  /*3500*/  BRA.U !UP0, `(.L_x_47) ;  /* 0x0000000508247547 */ /* 0x000fea000b800000 */
[----:B------:R-:W0:Y:S01]  /*3510*/  S2R R6, SR_CgaCtaId ;  /* 0x0000000000067919 */ /* 0x000e220000008800 */
[----:B------:R-:W-:Y:S01]  /*3520*/  MOV R5, 0x400 ;  /* 0x0000040000057802 */ /* 0x000fe20000000f00 */
[----:B------:R-:W-:Y:S01]  /*3530*/  IMAD.SHL.U32 R4, R24, 0x10, RZ ;  /* 0x0000001018047824 */ /* 0x000fe200078e00ff */
[----:B------:R-:W1:Y:S04]  /*3540*/  S2R R7, SR_LANEID ;  /* 0x0000000000077919 */ /* 0x000e680000000000 */
[----:B------:R-:W-:Y:S01]  /*3550*/  LOP3.LUT R9, R4, 0x70, RZ, 0xc0, !PT ;  /* 0x0000007004097812 */ /* 0x000fe200078ec0ff */
[----:B------:R-:W2:Y:S01]  /*3560*/  S2R R8, SR_SWINHI ;  /* 0x0000000000087919 */ /* 0x000ea20000002f00 */
[----:B0-----:R-:W-:Y:S02]  /*3570*/  LEA R5, R6, R5, 0x18 ;  /* 0x0000000506057211 */ /* 0x001fe400078ec0ff */
[----:B-1----:R-:W-:-:S02]  /*3580*/  LOP3.LUT R6, R7, 0x3, RZ, 0xc0, !PT ;  /* 0x0000000307067812 */ /* 0x002fc400078ec0ff */
[----:B------:R-:W-:Y:S02]  /*3590*/  SHF.R.U32.HI R19, RZ, 0x2, R7 ;  /* 0x00000002ff137819 */ /* 0x000fe40000011607 */
[----:B------:R-:W-:Y:S02]  /*35a0*/  MOV R4, R5 ;  /* 0x0000000500047202 */ /* 0x000fe40000000f00 */
[----:B--2---:R-:W-:Y:S02]  /*35b0*/  MOV R5, R8 ;  /* 0x0000000800057202 */ /* 0x004fe40000000f00 */
[----:B------:R-:W-:Y:S01]  /*35c0*/  MOV R7, RZ ;  /* 0x000000ff00077202 */ /* 0x000fe20000000f00 */
[----:B------:R-:W-:-:S04]  /*35d0*/  IMAD.WIDE.U32 R8, R9, 0x2, R4 ;  /* 0x0000000209087825 */ /* 0x000fc800078e0004 */
[----:B------:R-:W-:-:S03]  /*35e0*/  IMAD.WIDE.U32 R10, R19, 0x40, R6 ;  /* 0x00000040130a7825 */ /* 0x000fc600078e0006 */
[C---:B------:R-:W-:Y:S02]  /*35f0*/  LEA R28, P0, R10.reuse, R8, 0x2 ;  /* 0x000000080a1c7211 */ /* 0x040fe400078010ff */
[----:B------:R-:W-:Y:S02]  /*3600*/  SHF.R.U32.HI R8, RZ, 0x3, R24 ;  /* 0x00000003ff087819 */ /* 0x000fe40000011618 */
[----:B------:R-:W-:-:S05]  /*3610*/  LEA.HI.X R29, R10, R9, R11, 0x2, P0 ;  /* 0x000000090a1d7211 */ /* 0x000fca00000f140b */
[----:B------:R-:W2:Y:S04]  /*3620*/  LD.E R15, desc[UR12][R28.64] ;  /* 0x0000000c1c0f7980 */ /* 0x000ea8000c101900 */
[----:B------:R-:W3:Y:S04]  /*3630*/  LD.E R14, desc[UR12][R28.64+0x800] ;  /* 0x0008000c1c0e7980 */ /* 0x000ee8000c101900 */
[----:B------:R-:W4:Y:S04]  /*3640*/  LD.E R12, desc[UR12][R28.64+0x10] ;  /* 0x0000100c1c0c7980 */ /* 0x000f28000c101900 */
        /* <DEDUP_REMOVED lines=11> */
[----:B------:R-:W-:-:S05]  /*3700*/  IMAD.U32 R19, RZ, RZ, UR10 ;  /* 0x0000000aff137e24 */ /* 0x000fca000f8e00ff */
[----:B------:R-:W-:Y:S01]  /*3710*/  ISETP.NE.AND P0, PT, R19, 0x1, PT ;  /* 0x000000011300780c */ /* 0x000fe20003f05270 */
[----:B--2---:R-:W-:Y:S04]  /*3720*/  MOVM.16.MT88 R4, R15 ;  /* 0x000000000f04723a */ /* 0x004fe80000000000 */
[----:B---3--:R-:W0:Y:S04]  /*3730*/  MOVM.16.MT88 R5, R14 ;  /* 0x000000000e05723a */ /* 0x008e280000000000 */
[----:B----4-:R-:W-:Y:S04]  /*3740*/  MOVM.16.MT88 R12, R12 ;  /* 0x000000000c0c723a */ /* 0x010fe80000000000 */
        /* <DEDUP_REMOVED lines=13> */
[----:B------:R-:W-:-:S03]  /*3820*/  UISETP.NE.AND UP0, UPT, UR10, 0x2, UPT ;  /* 0x000000020a00788c */ /* 0x000fc6000bf05270 */
[----:B--2---:R-:W-:Y:S04]  /*3830*/  MOVM.16.MT88 R20, R22 ;  /* 0x000000001614723a */ /* 0x004fe80000000000 */
[----:B---3--:R-:W4:Y:S02]  /*3840*/  MOVM.16.MT88 R21, R23 ;  /* 0x000000001715723a */ /* 0x008f240000000000 */
[C---:B----4-:R-:W-:Y:S02]  /*3850*/  HMMA.16816.F32.BF16 R4, R12.reuse, R20, R4 ;  /* 0x000000140c04723c */ /* 0x050fe40000041804 */
[----:B-----5:R-:W-:Y:S04]  /*3860*/  MOVM.16.MT88 R20, R25 ;  /* 0x000000001914723a */ /* 0x020fe80000000000 */
[----:B------:R-:W0:Y:S02]  /*3870*/  MOVM.16.MT88 R21, R19 ;  /* 0x000000001315723a */ /* 0x000e240000000000 */
[----:B0-----:R-:W-:Y:S01]  /*3880*/  HMMA.16816.F32.BF16 R8, R12, R20, R8 ;  /* 0x000000140c08723c */ /* 0x001fe20000041808 */
[----:B------:R-:W-:-:S04]  /*3890*/  NOP ;  /* 0x0000000000007918 */ /* 0x000fc80000000000 */
[----:B------:R-:W-:-:S15]  /*38a0*/  BRA.U !UP0, `(.L_x_47) ;  /* 0x00000001083c7547 */ /* 0x000fde000b800000 */
        /* <DEDUP_REMOVED lines=15> */
.L_x_47:
[----:B------:R-:W0:Y:S01]  /*39a0*/  S2R R12, SR_LANEID ;  /* 0x00000000000c7919 */ /* 0x000e220000000000 */
[----:B------:R-:W-:Y:S01]  /*39b0*/  IMAD.SHL.U32 R20, R24, 0x2, RZ ;  /* 0x0000000218147824 */ /* 0x000fe200078e00ff */
[----:B------:R-:W-:Y:S05]  /*39c0*/  WARPSYNC.ALL ;  /* 0x0000000000007948 */ /* 0x000fea0003800000 */
[----:B------:R-:W-:Y:S01]  /*39d0*/  BSSY.RECONVERGENT B0, `(.L_x_48) ;  /* 0x0000046000007945 */ /* 0x000fe20003800200 */
[----:B------:R-:W-:Y:S02]  /*39e0*/  MOV R15, R16 ;  /* 0x00000010000f7202 */ /* 0x000fe40000000f00 */
[----:B------:R-:W-:-:S02]  /*39f0*/  LOP3.LUT R20, R20, 0xfffffff0, RZ, 0xc0, !PT ;  /* 0xfffffff014147812 */ /* 0x000fc400078ec0ff */
[----:B0-----:R-:W-:Y:S02]  /*3a00*/  SHF.R.U32.HI R13, RZ, 0x2, R12 ;  /* 0x00000002ff0d7819 */ /* 0x001fe4000001160c */
[----:B------:R-:W-:Y:S01]  /*3a10*/  LOP3.LUT R14, R12, 0x3, RZ, 0xc0, !PT ;  /* 0x000000030c0e7812 */ /* 0x000fe200078ec0ff */
[----:B------:R-:W-:-:S04]  /*3a20*/  VIADD R12, R2, 0x1bd80 ;  /* 0x0001bd80020c7836 */ /* 0x000fc80000000000 */
[----:B------:R-:W-:Y:S02]  /*3a30*/  IMAD R13, R13, 0x8, R14 ;  /* 0x000000080d0d7824 */ /* 0x000fe400078e020e */
[----:B------:R-:W-:-:S03]  /*3a40*/  IMAD.SHL.U32 R14, R24, 0x10, RZ ;  /* 0x00000010180e7824 */ /* 0x000fc600078e00ff */
[----:B------:R-:W-:Y:S02]  /*3a50*/  LEA R21, R13, R12, 0x3 ;  /* 0x0000000c0d157211 */ /* 0x000fe400078e18ff */
[----:B------:R-:W0:Y:S01]  /*3a60*/  LDC.64 R12, c[0x0][0x3b8] ;  /* 0x0000ee00ff0c7b82 */ /* 0x000e220000000a00 */
[----:B------:R-:W-:Y:S01]  /*3a70*/  LOP3.LUT R22, R14, 0x70, RZ, 0xc0, !PT ;  /* 0x000000700e167812 */ /* 0x000fe200078ec0ff */
[----:B------:R-:W-:Y:S01]  /*3a80*/  IMAD.MOV.U32 R14, RZ, RZ, RZ ;  /* 0x000000ffff0e7224 */ /* 0x000fe200078e00ff */
[----:B------:R1:W-:Y:S02]  /*3a90*/  STS.64 [R21], R4 ;  /* 0x0000000415007388 */ /* 0x0003e40000000a00 */
[----:B------:R-:W-:Y:S02]  /*3aa0*/  LOP3.LUT R19, R22, 0xf, R17, 0xf8, !PT ;  /* 0x0000000f16137812 */ /* 0x000fe400078ef811 */
[----:B------:R1:W-:Y:S04]  /*3ab0*/  STS.64 [R21+0x200], R6 ;  /* 0x0002000615007388 */ /* 0x0003e80000000a00 */
[----:B------:R1:W-:Y:S04]  /*3ac0*/  STS.64 [R21+0x20], R8 ;  /* 0x0000200815007388 */ /* 0x0003e80000000a00 */
[----:B------:R1:W-:Y:S01]  /*3ad0*/  STS.64 [R21+0x220], R10 ;  /* 0x0002200a15007388 */ /* 0x0003e20000000a00 */
[----:B------:R-:W-:Y:S01]  /*3ae0*/  NOP ;  /* 0x0000000000007918 */ /* 0x000fe20000000000 */
.L_x_57:
[CC--:B-1234-:R-:W-:Y:S01]  /*3af0*/  LEA.HI R4, R15.reuse, R20.reuse, RZ, 0x1c ;  /* 0x000000140f047211 */ /* 0x0defe200078fe0ff */
[C---:B------:R-:W-:Y:S01]  /*3b00*/  VIADD R5, R15.reuse, 0x20 ;  /* 0x000000200f057836 */ /* 0x040fe20000000000 */
[C---:B------:R-:W-:Y:S01]  /*3b10*/  IADD3 R9, PT, PT, R15.reuse, 0x60, RZ ;  /* 0x000000600f097810 */ /* 0x040fe20007ffe0ff */
[----:B------:R-:W-:Y:S01]  /*3b20*/  VIADD R7, R15, 0x40 ;  /* 0x000000400f077836 */ /* 0x000fe20000000000 */
[----:B------:R-:W-:Y:S01]  /*3b30*/  ISETP.GE.AND P0, PT, R4, UR14, PT ;  /* 0x0000000e04007c0c */ /* 0x000fe2000bf06270 */
[----:B------:R-:W-:Y:S01]  /*3b40*/  VIADD R14, R14, 0x4 ;  /* 0x000000040e0e7836 */ /* 0x000fe20000000000 */
[-C--:B------:R-:W-:Y:S01]  /*3b50*/  LEA.HI R10, R5, R20.reuse, RZ, 0x1c ;  /* 0x00000014050a7211 */ /* 0x080fe200078fe0ff */
[----:B------:R-:W-:Y:S01]  /*3b60*/  BSSY.RECONVERGENT B1, `(.L_x_49) ;  /* 0x000000f000017945 */ /* 0x000fe20003800200 */
[-C--:B------:R-:W-:Y:S01]  /*3b70*/  LEA.HI R8, R7, R20.reuse, RZ, 0x1c ;  /* 0x0000001407087211 */ /* 0x080fe200078fe0ff */
[----:B------:R-:W-:Y:S01]  /*3b80*/  IMAD R7, R15, 0x4, R2 ;  /* 0x000000040f077824 */ /* 0x000fe200078e0202 */
[----:B------:R-:W-:-:S02]  /*3b90*/  LEA.HI R6, R9, R20, RZ, 0x1c ;  /* 0x0000001409067211 */ /* 0x000fc400078fe0ff */
[----:B------:R-:W-:Y:S02]  /*3ba0*/  ISETP.NE.AND P4, PT, R14, 0x8, PT ;  /* 0x000000080e00780c */ /* 0x000fe40003f85270 */
[----:B------:R-:W-:Y:S02]  /*3bb0*/  ISETP.GE.AND P1, PT, R10, UR14, PT ;  /* 0x0000000e0a007c0c */ /* 0x000fe4000bf26270 */
[----:B------:R-:W-:Y:S02]  /*3bc0*/  ISETP.GE.AND P2, PT, R8, UR14, PT ;  /* 0x0000000e08007c0c */ /* 0x000fe4000bf46270 */
[----:B------:R-:W-:Y:S01]  /*3bd0*/  ISETP.GE.AND P3, PT, R6, UR14, PT ;  /* 0x0000000e06007c0c */ /* 0x000fe2000bf66270 */
[----:B------:R-:W-:-:S12]  /*3be0*/  @P0 BRA `(.L_x_50) ;  /* 0x0000000000180947 */ /* 0x000fd80003800000 */
[----:B------:R-:W1:Y:S01]  /*3bf0*/  LDS R9, [R7+0x1bd80] ;  /* 0x01bd800007097984 */ /* 0x000e620000000800 */
[----:B------:R-:W-:-:S04]  /*3c00*/  IMAD.U32 R5, RZ, RZ, UR4 ;  /* 0x00000004ff057e24 */ /* 0x000fc8000f8e00ff */
[----:B------:R-:W-:-:S04]  /*3c10*/  IMAD R4, R5, 0x30, R4 ;  /* 0x0000003005047824 */ /* 0x000fc800078e0204 */
[----:B------:R-:W-:-:S04]  /*3c20*/  IMAD R5, R4, 0x80, R19 ;  /* 0x0000008004057824 */ /* 0x000fc800078e0213 */
[----:B0-----:R-:W-:-:S05]  /*3c30*/  IMAD.WIDE.U32 R4, R5, 0x4, R12 ;  /* 0x0000000405047825 */ /* 0x001fca00078e000c */
[----:B-1----:R1:W-:Y:S02]  /*3c40*/  REDG.E.ADD.F32.FTZ.RN.STRONG.GPU desc[UR12][R4.64], R9 ;  /* 0x00000009040079a6 */ /* 0x0023e4000c12f30c */
.L_x_50:
[----:B------:R-:W-:Y:S05]  /*3c50*/  BSYNC.RECONVERGENT B1 ;  /* 0x0000000000017941 */ /* 0x000fea0003800200 */
.L_x_49:
[----:B------:R-:W-:Y:S04]  /*3c60*/  BSSY.RECONVERGENT B1, `(.L_x_51) ;  /* 0x0000008000017945 */ /* 0x000fe80003800200 */
[----:B------:R-:W-:Y:S05]  /*3c70*/  @P1 BRA `(.L_x_52) ;  /* 0x0000000000181947 */ /* 0x000fea0003800000 */
[----:B-1----:R-:W1:Y:S01]  /*3c80*/  LDS R9, [R7+0x1be00] ;  /* 0x01be000007097984 */ /* 0x002e620000000800 */
[----:B------:R-:W-:-:S05]  /*3c90*/  MOV R5, UR4 ;  /* 0x0000000400057c02 */ /* 0x000fca0008000f00 */
[----:B------:R-:W-:-:S04]  /*3ca0*/  IMAD R4, R5, 0x30, R10 ;  /* 0x0000003005047824 */ /* 0x000fc800078e020a */
[----:B------:R-:W-:-:S04]  /*3cb0*/  IMAD R5, R4, 0x80, R19 ;  /* 0x0000008004057824 */ /* 0x000fc800078e0213 */
[----:B0-----:R-:W-:-:S05]  /*3cc0*/  IMAD.WIDE.U32 R4, R5, 0x4, R12 ;  /* 0x0000000405047825 */ /* 0x001fca00078e000c */
[----:B-1----:R2:W-:Y:S02]  /*3cd0*/  REDG.E.ADD.F32.FTZ.RN.STRONG.GPU desc[UR12][R4.64], R9 ;  /* 0x00000009040079a6 */ /* 0x0025e4000c12f30c */
.L_x_52:
[----:B------:R-:W-:Y:S05]  /*3ce0*/  BSYNC.RECONVERGENT B1 ;  /* 0x0000000000017941 */ /* 0x000fea0003800200 */
.L_x_51:
[----:B------:R-:W-:Y:S04]  /*3cf0*/  BSSY.RECONVERGENT B1, `(.L_x_53) ;  /* 0x0000008000017945 */ /* 0x000fe80003800200 */
[----:B------:R-:W-:Y:S05]  /*3d00*/  @P2 BRA `(.L_x_54) ;  /* 0x0000000000182947 */ /* 0x000fea0003800000 */
[----:B-12---:R-:W1:Y:S01]  /*3d10*/  LDS R9, [R7+0x1be80] ;  /* 0x01be800007097984 */ /* 0x006e620000000800 */
[----:B------:R-:W-:-:S04]  /*3d20*/  IMAD.U32 R5, RZ, RZ, UR4 ;  /* 0x00000004ff057e24 */ /* 0x000fc8000f8e00ff */
[----:B------:R-:W-:-:S04]  /*3d30*/  IMAD R8, R5, 0x30, R8 ;  /* 0x0000003005087824 */ /* 0x000fc800078e0208 */
[----:B------:R-:W-:-:S04]  /*3d40*/  IMAD R5, R8, 0x80, R19 ;  /* 0x0000008008057824 */ /* 0x000fc800078e0213 */
[----:B0-----:R-:W-:-:S05]  /*3d50*/  IMAD.WIDE.U32 R4, R5, 0x4, R12 ;  /* 0x0000000405047825 */ /* 0x001fca00078e000c */
[----:B-1----:R3:W-:Y:S02]  /*3d60*/  REDG.E.ADD.F32.FTZ.RN.STRONG.GPU desc[UR12][R4.64], R9 ;  /* 0x00000009040079a6 */ /* 0x0027e4000c12f30c */
.L_x_54:
[----:B------:R-:W-:Y:S05]  /*3d70*/  BSYNC.RECONVERGENT B1 ;  /* 0x0000000000017941 */ /* 0x000fea0003800200 */
.L_x_53:
[----:B------:R-:W-:Y:S04]  /*3d80*/  BSSY.RECONVERGENT B1, `(.L_x_55) ;  /* 0x0000008000017945 */ /* 0x000fe80003800200 */
[----:B------:R-:W-:Y:S05]  /*3d90*/  @P3 BRA `(.L_x_56) ;  /* 0x0000000000183947 */ /* 0x000fea0003800000 */
[----:B------:R-:W4:Y:S01]  /*3da0*/  LDS R7, [R7+0x1bf00] ;  /* 0x01bf000007077984 */ /* 0x000f220000000800 */
[----:B-123--:R-:W-:-:S05]  /*3db0*/  MOV R5, UR4 ;  /* 0x0000000400057c02 */ /* 0x00efca0008000f00 */
[----:B------:R-:W-:-:S04]  /*3dc0*/  IMAD R6, R5, 0x30, R6 ;  /* 0x0000003005067824 */ /* 0x000fc800078e0206 */
[----:B------:R-:W-:-:S04]  /*3dd0*/  IMAD R5, R6, 0x80, R19 ;  /* 0x0000008006057824 */ /* 0x000fc800078e0213 */
[----:B0-----:R-:W-:-:S05]  /*3de0*/  IMAD.WIDE.U32 R4, R5, 0x4, R12 ;  /* 0x0000000405047825 */ /* 0x001fca00078e000c */
[----:B----4-:R4:W-:Y:S02]  /*3df0*/  REDG.E.ADD.F32.FTZ.RN.STRONG.GPU desc[UR12][R4.64], R7 ;  /* 0x00000007040079a6 */ /* 0x0109e4000c12f30c */
.L_x_56:
[----:B------:R-:W-:Y:S05]  /*3e00*/  BSYNC.RECONVERGENT B1 ;  /* 0x0000000000017941 */ /* 0x000fea0003800200 */
.L_x_55:
[----:B------:R-:W-:Y:S01]  /*3e10*/  VIADD R15, R15, 0x80 ;  /* 0x000000800f0f7836 */ /* 0x000fe20000000000 */
[----:B------:R-:W-:Y:S06]  /*3e20*/  @P4 BRA `(.L_x_57) ;  /* 0xfffffffc00304947 */ /* 0x000fec000383ffff */
[----:B------:R-:W-:Y:S05]  /*3e30*/  BSYNC.RECONVERGENT B0 ;  /* 0x0000000000007941 */ /* 0x000fea0003800200 */
.L_x_48:
[----:B------:R-:W-:Y:S01]  /*3e40*/  VIADD R24, R24, 0x6 ;  /* 0x0000000618187836 */ /* 0x000fe20000000000 */
[----:B------:R-:W-:-:S04]  /*3e50*/  NOP ;  /* 0x0000000000007918 */ /* 0x000fc80000000000 */
[----:B------:R-:W-:-:S13]  /*3e60*/  ISETP.GE.AND P0, PT, R24, R3, PT ;  /* 0x000000031800720c */ /* 0x000fda0003f06270 */
[----:B------:R-:W-:Y:S05]  /*3e70*/  @!P0 BRA `(.L_x_58) ;  /* 0xfffffff4008c8947 */ /* 0x000fea000383ffff */
.L_x_46:
[----:B------:R-:W-:Y:S01]  /*3e80*/  ISETP.GE.AND P0, PT, R17, R18, PT ;  /* 0x000000121100720c */ /* 0x000fe20003f06270 */
[----:B------:R-:W-:Y:S05]  /*3e90*/  WARPSYNC.ALL ;  /* 0x0000000000007948 */ /* 0x000fea0003800000 */
[----:B------:R-:W-:Y:S06]  /*3ea0*/  BAR.SYNC.DEFER_BLOCKING 0x0 ;  /* 0x0000000000007b1d */ /* 0x000fec0000010000 */
[----:B------:R-:W-:Y:S04]  /*3eb0*/  BSSY.RECONVERGENT B0, `(.L_x_59) ;  /* 0x000002c000007945 */ /* 0x000fe80003800200 */
[----:B------:R-:W-:Y:S05]  /*3ec0*/  @P0 BRA `(.L_x_60) ;  /* 0x0000000000a80947 */ /* 0x000fea0003800000 */
[----:B-1234-:R-:W-:Y:S01]  /*3ed0*/  IABS R4, UR14 ;  /* 0x0000000e00047c13 */ /* 0x01efe20008000000 */
[----:B0-----:R-:W0:Y:S01]  /*3ee0*/  S2R R6, SR_CgaCtaId ;  /* 0x0000000000067919 */ /* 0x001e220000008800 */
[----:B------:R-:W-:Y:S02]  /*3ef0*/  MOV R5, 0x400 ;  /* 0x0000040000057802 */ /* 0x000fe40000000f00 */
[----:B------:R-:W1:Y:S01]  /*3f00*/  I2F.RP R8, R4 ;  /* 0x0000000400087306 */ /* 0x000e620000209400 */
        /* <DEDUP_REMOVED lines=11> */
.L_x_61:
        /* <DEDUP_REMOVED lines=27> */
.L_x_60:
[----:B------:R-:W-:Y:S05]  /*4170*/  BSYNC.RECONVERGENT B0 ;  /* 0x0000000000007941 */ /* 0x000fea0003800200 */
.L_x_59:
[----:B------:R-:W-:Y:S01]  /*4180*/  BAR.SYNC.DEFER_BLOCKING 0x0 ;  /* 0x0000000000007b1d */ /* 0x000fe20000010000 */
[----:B------:R-:W-:-:S13]  /*4190*/  ISETP.GE.AND P0, PT, R0, R3, PT ;  /* 0x000000030000720c */ /* 0x000fda0003f06270 */
[----:B------:R-:W-:Y:S05]  /*41a0*/  @P0 BRA `(.L_x_62) ;  /* 0x0000000800780947 */ /* 0x000fea0003800000 */
[----:B------:R-:W-:-:S07]  /*41b0*/  IMAD.MOV.U32 R18, RZ, RZ, R0 ;  /* 0x000000ffff127224 */ /* 0x000fce00078e0000 */
.L_x_74:
[----:B------:R-:W-:Y:S01]  /*41c0*/  UISETP.GE.AND UP0, UPT, UR7, 0x1, UPT ;  /* 0x000000010700788c */ /* 0x000fe2000bf06270 */
[----:B01--4-:R-:W-:Y:S02]  /*41d0*/  CS2R R10, SRZ ;  /* 0x00000000000a7805 */ /* 0x013fe4000001ff00 */
[----:B--23--:R-:W-:Y:S02]  /*41e0*/  CS2R R8, SRZ ;  /* 0x0000000000087805 */ /* 0x00cfe4000001ff00 */
[----:B------:R-:W-:Y:S02]  /*41f0*/  CS2R R6, SRZ ;  /* 0x0000000000067805 */ /* 0x000fe4000001ff00 */
        /* <DEDUP_REMOVED lines=10> */
[----:B------:R-:W-:Y:S01]  /*42a0*/  SHF.R.U32.HI R19, RZ, 0x2, R7 ;  /* 0x00000002ff137819 */ /* 0x000fe20000011607 */
[----:B------:R-:W-:Y:S01]  /*42b0*/  IMAD.MOV.U32 R7, RZ, RZ, RZ ;  /* 0x000000ffff077224 */ /* 0x000fe200078e00ff */
[----:B------:R-:W-:Y:S02]  /*42c0*/  MOV R4, R5 ;  /* 0x0000000500047202 */ /* 0x000fe40000000f00 */
[----:B--2---:R-:W-:Y:S01]  /*42d0*/  MOV R5, R8 ;  /* 0x0000000800057202 */ /* 0x004fe20000000f00 */
        /* <DEDUP_REMOVED lines=19> */
[----:B------:R-:W-:-:S04]  /*4410*/  MOV R19, UR10 ;  /* 0x0000000a00137c02 */ /* 0x000fc80008000f00 */
        /* <DEDUP_REMOVED lines=16> */
[----:B------:R-:W5:Y:S01]  /*4520*/  LD.E R15, desc[UR12][R24.64+0x1d8b0] ;  /* 0x01d8b00c180f7980 */ /* 0x000f62000c101900 */
[----:B------:R-:W-:-:S03]  /*4530*/  UISETP.NE.AND UP0, UPT, UR10, 0x2, UPT ;  /* 0x000000020a00788c */ /* 0x000fc6000bf05270 */
[----:B--2---:R-:W-:Y:S04]  /*4540*/  MOVM.16.MT88 R20, R20 ;  /* 0x000000001414723a */ /* 0x004fe80000000000 */
[----:B---3--:R-:W0:Y:S04]  /*4550*/  MOVM.16.MT88 R21, R21 ;  /* 0x000000001515723a */ /* 0x008e280000000000 */
[----:B----4-:R-:W-:Y:S04]  /*4560*/  MOVM.16.MT88 R22, R22 ;  /* 0x000000001616723a */ /* 0x010fe80000000000 */
[----:B-----5:R-:W1:Y:S01]  /*4570*/  MOVM.16.MT88 R23, R23 ;  /* 0x000000001717723a */ /* 0x020e620000000000 */
[C---:B0-----:R-:W-:Y:S08]  /*4580*/  HMMA.16816.F32.BF16 R4, R12.reuse, R20, R4 ;  /* 0x000000140c04723c */ /* 0x041ff00000041804 */
[----:B-1----:R-:W-:Y:S01]  /*4590*/  HMMA.16816.F32.BF16 R8, R12, R22, R8 ;  /* 0x000000160c08723c */ /* 0x002fe20000041808 */
        /* <DEDUP_REMOVED lines=17> */
.L_x_63:
[----:B------:R-:W0:Y:S01]  /*46b0*/  S2R R12, SR_LANEID ;  /* 0x00000000000c7919 */ /* 0x000e220000000000 */
[----:B------:R-:W-:Y:S01]  /*46c0*/  IMAD.SHL.U32 R20, R18, 0x2, RZ ;  /* 0x0000000212147824 */ /* 0x000fe200078e00ff */
[----:B------:R-:W-:Y:S05]  /*46d0*/  WARPSYNC.ALL ;  /* 0x0000000000007948 */ /* 0x000fea0003800000 */
[----:B------:R-:W-:Y:S01]  /*46e0*/  BSSY.RECONVERGENT B0, `(.L_x_64) ;  /* 0x0000046000007945 */ /* 0x000fe20003800200 */
[----:B------:R-:W-:Y:S01]  /*46f0*/  IMAD.MOV.U32 R15, RZ, RZ, R16 ;  /* 0x000000ffff0f7224 */ /* 0x000fe200078e0010 */
[----:B------:R-:W-:Y:S02]  /*4700*/  LOP3.LUT R20, R20, 0xfffffff0, RZ, 0xc0, !PT ;  /* 0xfffffff014147812 */ /* 0x000fe400078ec0ff */
[----:B0-----:R-:W-:-:S02]  /*4710*/  SHF.R.U32.HI R13, RZ, 0x2, R12 ;  /* 0x00000002ff0d7819 */ /* 0x001fc4000001160c */
[----:B------:R-:W-:Y:S01]  /*4720*/  LOP3.LUT R14, R12, 0x3, RZ, 0xc0, !PT ;  /* 0x000000030c0e7812 */ /* 0x000fe200078ec0ff */
[----:B------:R-:W-:-:S04]  /*4730*/  VIADD R12, R2, 0x1bd80 ;  /* 0x0001bd80020c7836 */ /* 0x000fc80000000000 */
[----:B------:R-:W-:Y:S01]  /*4740*/  IMAD R13, R13, 0x8, R14 ;  /* 0x000000080d0d7824 */ /* 0x000fe200078e020e */
[----:B------:R-:W-:-:S03]  /*4750*/  SHF.L.U32 R14, R18, 0x4, RZ ;  /* 0x00000004120e7819 */ /* 0x000fc600000006ff */
[----:B------:R-:W-:Y:S01]  /*4760*/  IMAD.U32 R21, R13, 0x8, R12 ;  /* 0x000000080d157824 */ /* 0x000fe200078e000c */
[----:B------:R-:W-:Y:S01]  /*4770*/  LOP3.LUT R22, R14, 0x70, RZ, 0xc0, !PT ;  /* 0x000000700e167812 */ /* 0x000fe200078ec0ff */
[----:B------:R-:W0:Y:S01]  /*4780*/  LDC.64 R12, c[0x0][0x3c0] ;  /* 0x0000f000ff0c7b82 */ /* 0x000e220000000a00 */
[----:B------:R-:W-:Y:S02]  /*4790*/  IMAD.MOV.U32 R14, RZ, RZ, RZ ;  /* 0x000000ffff0e7224 */ /* 0x000fe400078e00ff */
[----:B------:R1:W-:Y:S01]  /*47a0*/  STS.64 [R21], R4 ;  /* 0x0000000415007388 */ /* 0x0003e20000000a00 */
[----:B------:R-:W-:-:S03]  /*47b0*/  LOP3.LUT R19, R22, 0xf, R17, 0xf8, !PT ;  /* 0x0000000f16137812 */ /* 0x000fc600078ef811 */
[----:B------:R1:W-:Y:S04]  /*47c0*/  STS.64 [R21+0x200], R6 ;  /* 0x0002000615007388 */ /* 0x0003e80000000a00 */
[----:B------:R1:W-:Y:S04]  /*47d0*/  STS.64 [R21+0x20], R8 ;  /* 0x0000200815007388 */ /* 0x0003e80000000a00 */
[----:B------:R1:W-:Y:S01]  /*47e0*/  STS.64 [R21+0x220], R10 ;  /* 0x0002200a15007388 */ /* 0x0003e20000000a00 */
[----:B------:R-:W-:Y:S01]  /*47f0*/  NOP ;  /* 0x0000000000007918 */ /* 0x000fe20000000000 */
.L_x_73:
[CC--:B-1234-:R-:W-:Y:S01]  /*4800*/  LEA.HI R4, R15.reuse, R20.reuse, RZ, 0x1c ;  /* 0x000000140f047211 */ /* 0x0defe200078fe0ff */
[C---:B------:R-:W-:Y:S01]  /*4810*/  VIADD R5, R15.reuse, 0x20 ;  /* 0x000000200f057836 */ /* 0x040fe20000000000 */
[----:B------:R-:W-:Y:S01]  /*4820*/  IADD3 R14, PT, PT, R14, 0x4, RZ ;  /* 0x000000040e0e7810 */ /* 0x000fe20007ffe0ff */
[C---:B------:R-:W-:Y:S01]  /*4830*/  VIADD R7, R15.reuse, 0x40 ;  /* 0x000000400f077836 */ /* 0x040fe20000000000 */
[----:B------:R-:W-:Y:S01]  /*4840*/  ISETP.GE.AND P0, PT, R4, UR14, PT ;  /* 0x0000000e04007c0c */ /* 0x000fe2000bf06270 */
[----:B------:R-:W-:Y:S01]  /*4850*/  VIADD R9, R15, 0x60 ;  /* 0x000000600f097836 */ /* 0x000fe20000000000 */
[-C--:B------:R-:W-:Y:S01]  /*4860*/  LEA.HI R10, R5, R20.reuse, RZ, 0x1c ;  /* 0x00000014050a7211 */ /* 0x080fe200078fe0ff */
[----:B------:R-:W-:Y:S01]  /*4870*/  BSSY.RECONVERGENT B1, `(.L_x_65) ;  /* 0x000000f000017945 */ /* 0x000fe20003800200 */
[-C--:B------:R-:W-:Y:S02]  /*4880*/  LEA.HI R8, R7, R20.reuse, RZ, 0x1c ;  /* 0x0000001407087211 */ /* 0x080fe400078fe0ff */
[----:B------:R-:W-:-:S02]  /*4890*/  LEA.HI R6, R9, R20, RZ, 0x1c ;  /* 0x0000001409067211 */ /* 0x000fc400078fe0ff */
[----:B------:R-:W-:Y:S02]  /*48a0*/  ISETP.NE.AND P4, PT, R14, 0x8, PT ;  /* 0x000000080e00780c */ /* 0x000fe40003f85270 */
[----:B------:R-:W-:Y:S02]  /*48b0*/  ISETP.GE.AND P1, PT, R10, UR14, PT ;  /* 0x0000000e0a007c0c */ /* 0x000fe4000bf26270 */
[----:B------:R-:W-:Y:S02]  /*48c0*/  ISETP.GE.AND P2, PT, R8, UR14, PT ;  /* 0x0000000e08007c0c */ /* 0x000fe4000bf46270 */
[----:B------:R-:W-:Y:S02]  /*48d0*/  ISETP.GE.AND P3, PT, R6, UR14, PT ;  /* 0x0000000e06007c0c */ /* 0x000fe4000bf66270 */
[----:B------:R-:W-:Y:S01]  /*48e0*/  LEA R7, R15, R2, 0x2 ;  /* 0x000000020f077211 */ /* 0x000fe200078e10ff */
[----:B------:R-:W-:Y:S10]  /*48f0*/  @P0 BRA `(.L_x_66) ;  /* 0x0000000000180947 */ /* 0x000ff40003800000 */
[----:B------:R-:W1:Y:S01]  /*4900*/  LDS R9, [R7+0x1bd80] ;  /* 0x01bd800007097984 */ /* 0x000e620000000800 */
[----:B------:R-:W-:-:S04]  /*4910*/  IMAD.U32 R5, RZ, RZ, UR4 ;  /* 0x00000004ff057e24 */ /* 0x000fc8000f8e00ff */
[----:B------:R-:W-:-:S04]  /*4920*/  IMAD R4, R5, 0x30, R4 ;  /* 0x0000003005047824 */ /* 0x000fc800078e0204 */
[----:B------:R-:W-:-:S04]  /*4930*/  IMAD R5, R4, 0x80, R19 ;  /* 0x0000008004057824 */ /* 0x000fc800078e0213 */
[----:B0-----:R-:W-:-:S05]  /*4940*/  IMAD.WIDE.U32 R4, R5, 0x4, R12 ;  /* 0x0000000405047825 */ /* 0x001fca00078e000c */
[----:B-1----:R1:W-:Y:S02]  /*4950*/  REDG.E.ADD.F32.FTZ.RN.STRONG.GPU desc[UR12][R4.64], R9 ;  /* 0x00000009040079a6 */ /* 0x0023e4000c12f30c */
.L_x_66:
[----:B------:R-:W-:Y:S05]  /*4960*/  BSYNC.RECONVERGENT B1 ;  /* 0x0000000000017941 */ /* 0x000fea0003800200 */
.L_x_65:
[----:B------:R-:W-:Y:S04]  /*4970*/  BSSY.RECONVERGENT B1, `(.L_x_67) ;  /* 0x0000008000017945 */ /* 0x000fe80003800200 */
[----:B------:R-:W-:Y:S05]  /*4980*/  @P1 BRA `(.L_x_68) ;  /* 0x0000000000181947 */ /* 0x000fea0003800000 */
[----:B-1----:R-:W1:Y:S01]  /*4990*/  LDS R9, [R7+0x1be00] ;  /* 0x01be000007097984 */ /* 0x002e620000000800 */
[----:B------:R-:W-:-:S04]  /*49a0*/  IMAD.U32 R5, RZ, RZ, UR4 ;  /* 0x00000004ff057e24 */ /* 0x000fc8000f8e00ff */
[----:B------:R-:W-:-:S05]  /*49b0*/  IMAD R4, R5, 0x30, R10 ;  /* 0x0000003005047824 */ /* 0x000fca00078e020a */
[----:B------:R-:W-:-:S05]  /*49c0*/  LEA R5, R4, R19, 0x7 ;  /* 0x0000001304057211 */ /* 0x000fca00078e38ff */
[----:B0-----:R-:W-:-:S05]  /*49d0*/  IMAD.WIDE.U32 R4, R5, 0x4, R12 ;  /* 0x0000000405047825 */ /* 0x001fca00078e000c */
[----:B-1----:R2:W-:Y:S02]  /*49e0*/  REDG.E.ADD.F32.FTZ.RN.STRONG.GPU desc[UR12][R4.64], R9 ;  /* 0x00000009040079a6 */ /* 0x0025e4000c12f30c */
.L_x_68:
[----:B------:R-:W-:Y:S05]  /*49f0*/  BSYNC.RECONVERGENT B1 ;  /* 0x0000000000017941 */ /* 0x000fea0003800200 */
.L_x_67:
        /* <DEDUP_REMOVED lines=8> */
.L_x_70:
[----:B------:R-:W-:Y:S05]  /*4a80*/  BSYNC.RECONVERGENT B1 ;  /* 0x0000000000017941 */ /* 0x000fea0003800200 */
.L_x_69:
[----:B------:R-:W-:Y:S04]  /*4a90*/  BSSY.RECONVERGENT B1, `(.L_x_71) ;  /* 0x0000008000017945 */ /* 0x000fe80003800200 */
[----:B------:R-:W-:Y:S05]  /*4aa0*/  @P3 BRA `(.L_x_72) ;  /* 0x0000000000183947 */ /* 0x000fea0003800000 */
[----:B------:R-:W4:Y:S01]  /*4ab0*/  LDS R7, [R7+0x1bf00] ;  /* 0x01bf000007077984 */ /* 0x000f220000000800 */
[----:B-123--:R-:W-:-:S04]  /*4ac0*/  IMAD.U32 R5, RZ, RZ, UR4 ;  /* 0x00000004ff057e24 */ /* 0x00efc8000f8e00ff */
[----:B------:R-:W-:-:S05]  /*4ad0*/  IMAD R6, R5, 0x30, R6 ;  /* 0x0000003005067824 */ /* 0x000fca00078e0206 */
[----:B------:R-:W-:-:S05]  /*4ae0*/  LEA R5, R6, R19, 0x7 ;  /* 0x0000001306057211 */ /* 0x000fca00078e38ff */
[----:B0-----:R-:W-:-:S05]  /*4af0*/  IMAD.WIDE.U32 R4, R5, 0x4, R12 ;  /* 0x0000000405047825 */ /* 0x001fca00078e000c */
[----:B----4-:R4:W-:Y:S02]  /*4b00*/  REDG.E.ADD.F32.FTZ.RN.STRONG.GPU desc[UR12][R4.64], R7 ;  /* 0x00000007040079a6 */ /* 0x0109e4000c12f30c */
.L_x_72:
[----:B------:R-:W-:Y:S05]  /*4b10*/  BSYNC.RECONVERGENT B1 ;  /* 0x0000000000017941 */ /* 0x000fea0003800200 */
.L_x_71:
[----:B------:R-:W-:Y:S01]  /*4b20*/  VIADD R15, R15, 0x80 ;  /* 0x000000800f0f7836 */ /* 0x000fe20000000000 */
[----:B------:R-:W-:Y:S06]  /*4b30*/  @P4 BRA `(.L_x_73) ;  /* 0xfffffffc00304947 */ /* 0x000fec000383ffff */
[----:B------:R-:W-:Y:S05]  /*4b40*/  BSYNC.RECONVERGENT B0 ;  /* 0x0000000000007941 */ /* 0x000fea0003800200 */
.L_x_64:
[----:B------:R-:W-:Y:S01]  /*4b50*/  VIADD R18, R18, 0x6 ;  /* 0x0000000612127836 */ /* 0x000fe20000000000 */
[----:B------:R-:W-:-:S04]  /*4b60*/  NOP ;  /* 0x0000000000007918 */ /* 0x000fc80000000000 */
[----:B------:R-:W-:-:S13]  /*4b70*/  ISETP.GE.AND P0, PT, R18, R3, PT ;  /* 0x000000031200720c */ /* 0x000fda0003f06270 */
[----:B------:R-:W-:Y:S05]  /*4b80*/  @!P0 BRA `(.L_x_74) ;  /* 0xfffffff4008c8947 */ /* 0x000fea000383ffff */
.L_x_62:
[----:B------:R-:W5:Y:S01]  /*4b90*/  LDC R3, c[0x0][0x3cc] ;  /* 0x0000f300ff037b82 */ /* 0x000f620000000800 */
[----:B------:R-:W-:Y:S05]  /*4ba0*/  WARPSYNC.ALL ;  /* 0x0000000000007948 */ /* 0x000fea0003800000 */
[----:B-----5:R-:W-:-:S04]  /*4bb0*/  VIADD R3, R3, 0x2f ;  /* 0x0000002f03037836 */ /* 0x020fc80000000000 */
[----:B------:R-:W-:-:S05]  /*4bc0*/  IMAD.HI.U32 R3, R3, -0x55555555, RZ ;  /* 0xaaaaaaab03037827 */ /* 0x000fca00078e00ff */
[----:B------:R-:W-:Y:S01]  /*4bd0*/  SHF.R.U32.HI R3, RZ, 0x5, R3 ;  /* 0x00000005ff037819 */ /* 0x000fe20000011603 */
[----:B------:R-:W-:Y:S01]  /*4be0*/  UIADD3 UR4, UPT, UPT, UR4, 0x1, URZ ;  /* 0x0000000104047890 */ /* 0x000fe2000fffe0ff */
[----:B------:R-:W-:Y:S05]  /*4bf0*/  BAR.SYNC.DEFER_BLOCKING 0x0 ;  /* 0x0000000000007b1d */ /* 0x000fea0000010000 */
[----:B------:R-:W-:-:S13]  /*4c00*/  ISETP.NE.AND P0, PT, R3, UR4, PT ;  /* 0x0000000403007c0c */ /* 0x000fda000bf05270 */
[----:B------:R-:W-:Y:S05]  /*4c10*/  @P0 BRA `(.L_x_75) ;  /* 0xffffffbc001c0947 */ /* 0x000fea000383ffff */
.L_x_11:
[----:B------:R-:W-:-:S13]  /*4c20*/  ISETP.GE.AND P0, PT, R0, UR5, PT ;  /* 0x0000000500007c0c */ /* 0x000fda000bf06270 */
[----:B------:R-:W-:Y:S05]  /*4c30*/  @P0 EXIT ;  /* 0x000000000000094d */ /* 0x000fea0003800000 */
[----:B------:R-:W5:Y:S01]  /*4c40*/  S2UR UR6, SR_CgaCtaId ;  /* 0x00000000000679c3 */ /* 0x000f620000008800 */
[----:B------:R-:W-:Y:S01]  /*4c50*/  UMOV UR4, 0x400 ;  /* 0x0000040000047882 */ /* 0x000fe20000000000 */
[----:B0-2-4-:R-:W-:Y:S01]  /*4c60*/  SHF.L.U32 R12, R16, 0x1, RZ ;  /* 0x00000001100c7819 */ /* 0x015fe200000006ff */
[----:B-1----:R-:W-:-:S04]  /*4c70*/  IMAD.U32 R13, RZ, RZ, UR11 ;  /* 0x0000000bff0d7e24 */ /* 0x002fc8000f8e00ff */
[----:B------:R-:W-:Y:S01]  /*4c80*/  IMAD R13, R13, 0x1800, R12 ;  /* 0x000018000d0d7824 */ /* 0x000fe200078e020c */
[----:B-----5:R-:W-:-:S06]  /*4c90*/  ULEA UR4, UR6, UR4, 0x18 ;  /* 0x0000000406047291 */ /* 0x020fcc000f8ec0ff */
[----:B------:R-:W-:-:S05]  /*4ca0*/  LEA R16, R16, UR4, 0x3 ;  /* 0x0000000410107c11 */ /* 0x000fca000f8e18ff */
[----:B---3--:R-:W-:-:S07]  /*4cb0*/  VIADD R7, R16, 0x15d80 ;  /* 0x00015d8010077836 */ /* 0x008fce0000000000 */
.L_x_78:
[----:B------:R-:W0:Y:S01]  /*4cc0*/  LDC.64 R4, c[0x0][0x3b0] ;  /* 0x0000ec00ff047b82 */ /* 0x000e220000000a00 */
[----:B------:R-:W-:Y:S01]  /*4cd0*/  BSSY.RECONVERGENT B0, `(.L_x_76) ;  /* 0x000000d000007945 */ /* 0x000fe20003800200 */
[C---:B------:R-:W-:Y:S01]  /*4ce0*/  IMAD R9, R0.reuse, 0x80, R13 ;  /* 0x0000008000097824 */ /* 0x040fe200078e020d */
[----:B------:R-:W-:Y:S01]  /*4cf0*/  LEA R6, R0, R7, 0x9 ;  /* 0x0000000700067211 */ /* 0x000fe200078e48ff */
[----:B-1----:R-:W-:-:S07]  /*4d00*/  IMAD.MOV.U32 R8, RZ, RZ, R12 ;  /* 0x000000ffff087224 */ /* 0x002fce00078e000c */
.L_x_77:
[----:B-1----:R1:W2:Y:S01]  /*4d10*/  LDS.64 R10, [R6] ;  /* 0x00000000060a7984 */ /* 0x0022a20000000a00 */
[----:B0-----:R-:W-:Y:S01]  /*4d20*/  IMAD.WIDE.U32 R2, R9, 0x2, R4 ;  /* 0x0000000209027825 */ /* 0x001fe200078e0004 */
[----:B------:R-:W-:-:S03]  /*4d30*/  ISETP.GE.U32.AND P0, PT, R8, 0x40, PT ;  /* 0x000000400800780c */ /* 0x000fc60003f06070 */
[----:B------:R-:W-:Y:S02]  /*4d40*/  VIADD R8, R8, 0x40 ;  /* 0x0000004008087836 */ /* 0x000fe40000000000 */
[----:B------:R-:W-:Y:S01]  /*4d50*/  VIADD R9, R9, 0x40 ;  /* 0x0000004009097836 */ /* 0x000fe20000000000 */
[----:B-1----:R-:W-:Y:S02]  /*4d60*/  IADD3 R6, PT, PT, R6, 0x100, RZ ;  /* 0x0000010006067810 */ /* 0x002fe40007ffe0ff */
[----:B--2---:R-:W-:-:S05]  /*4d70*/  F2FP.BF16.F32.PACK_AB R11, R11, R10 ;  /* 0x0000000a0b0b723e */ /* 0x004fca00000010ff */
[----:B------:R1:W-:Y:S01]  /*4d80*/  STG.E desc[UR12][R2.64], R11 ;  /* 0x0000000b02007986 */ /* 0x0003e2000c10190c */
[----:B------:R-:W-:Y:S05]  /*4d90*/  @!P0 BRA `(.L_x_77) ;  /* 0xfffffffc00dc8947 */ /* 0x000fea000383ffff */
[----:B------:R-:W-:Y:S05]  /*4da0*/  BSYNC.RECONVERGENT B0 ;  /* 0x0000000000007941 */ /* 0x000fea0003800200 */
.L_x_76:
[----:B------:R-:W-:-:S05]  /*4db0*/  VIADD R0, R0, 0x6 ;  /* 0x0000000600007836 */ /* 0x000fca0000000000 */
[----:B------:R-:W-:-:S13]  /*4dc0*/  ISETP.GE.AND P0, PT, R0, UR5, PT ;  /* 0x0000000500007c0c */ /* 0x000fda000bf06270 */
[----:B------:R-:W-:Y:S05]  /*4dd0*/  @!P0 BRA `(.L_x_78) ;  /* 0xfffffffc00b88947 */ /* 0x000fea000383ffff */
[----:B------:R-:W-:Y:S05]  /*4de0*/  EXIT ;  /* 0x000000000000794d */ /* 0x000fea0003800000 */
.L_x_9:
[----:B------:R-:W-:Y:S01]  /*4df0*/  BSSY B0, `(.L_x_79) ;  /* 0x0000008000007945 */ /* 0x000fe20003800000 */
[----:B------:R-:W-:Y:S01]  /*4e00*/  IMAD.MOV.U32 R5, RZ, RZ, R4 ;  /* 0x000000ffff057224 */ /* 0x000fe200078e0004 */
[----:B------:R-:W-:Y:S01]  /*4e10*/  MOV R12, 0x1f ;  /* 0x0000001f000c7802 */ /* 0x000fe20000000f00 */
[----:B------:R-:W-:Y:S02]  /*4e20*/  IMAD.MOV.U32 R11, RZ, RZ, 0x10 ;  /* 0x00000010ff0b7424 */ /* 0x000fe400078e00ff */
[----:B------:R-:W-:-:S07]  /*4e30*/  IMAD.MOV.U32 R10, RZ, RZ, -0x1 ;  /* 0xffffffffff0a7424 */ /* 0x000fce00078e00ff */
[----:B------:R-:W-:Y:S05]  /*4e40*/  WARPSYNC.COLLECTIVE R10, `(.L_x_80) ;  /* 0x000000000a087348 */ /* 0x000fea0003c00000 */
[----:B------:R0:W1:Y:S02]  /*4e50*/  SHFL.DOWN P1, R9, R5, R11, R12 ;  /* 0x0800000b05097389 */ /* 0x000064000002000c */
[----:B01----:R-:W-:Y:S05]  /*4e60*/  ENDCOLLECTIVE ;  /* 0x000000000000791b */ /* 0x003fea0003800000 */
.L_x_80:
[----:B------:R-:W-:Y:S05]  /*4e70*/  BSYNC B0 ;  /* 0x0000000000007941 */ /* 0x000fea0003800000 */
.L_x_79:
[----:B------:R-:W-:Y:S01]  /*4e80*/  IMAD.MOV.U32 R5, RZ, RZ, R9 ;  /* 0x000000ffff057224 */ /* 0x000fe200078e0009 */
[----:B------:R-:W-:Y:S01]  /*4e90*/  MOV R12, 0x1f ;  /* 0x0000001f000c7802 */ /* 0x000fe20000000f00 */
[----:B------:R-:W-:Y:S02]  /*4ea0*/  IMAD.MOV.U32 R11, RZ, RZ, 0x8 ;  /* 0x00000008ff0b7424 */ /* 0x000fe400078e00ff */
[----:B------:R-:W-:Y:S01]  /*4eb0*/  FADD R5, R4, R5 ;  /* 0x0000000504057221 */ /* 0x000fe20000000000 */
[----:B------:R-:W-:-:S07]  /*4ec0*/  IMAD.MOV.U32 R10, RZ, RZ, -0x1 ;  /* 0xffffffffff0a7424 */ /* 0x000fce00078e00ff */
[----:B------:R-:W-:Y:S05]  /*4ed0*/  WARPSYNC.COLLECTIVE R10, `(.L_x_81) ;  /* 0x000000000a087348 */ /* 0x000fea0003c00000 */
[----:B------:R0:W1:Y:S02]  /*4ee0*/  SHFL.DOWN P1, R9, R5, R11, R12 ;  /* 0x0800000b05097389 */ /* 0x000064000002000c */
[----:B01----:R-:W-:Y:S05]  /*4ef0*/  ENDCOLLECTIVE ;  /* 0x000000000000791b */ /* 0x003fea0003800000 */
.L_x_81:
[----:B------:R-:W-:Y:S01]  /*4f00*/  MOV R11, 0x4 ;  /* 0x00000004000b7802 */ /* 0x000fe20000000f00 */
[----:B------:R-:W-:-:S04]  /*4f10*/  IMAD.MOV.U32 R6, RZ, RZ, R9 ;  /* 0x000000ffff067224 */ /* 0x000fc800078e0009 */
[----:B------:R-:W-:-:S04]  /*4f20*/  FADD R6, R5, R6 ;  /* 0x0000000605067221 */ /* 0x000fc80000000000 */
[----:B------:R-:W-:-:S07]  /*4f30*/  IMAD.MOV.U32 R5, RZ, RZ, R6 ;  /* 0x000000ffff057224 */ /* 0x000fce00078e0006 */
[----:B------:R-:W-:Y:S05]  /*4f40*/  WARPSYNC.COLLECTIVE R10, `(.L_x_82) ;  /* 0x000000000a087348 */ /* 0x000fea0003c00000 */
[----:B------:R0:W1:Y:S02]  /*4f50*/  SHFL.DOWN P1, R9, R5, R11, R12 ;  /* 0x0800000b05097389 */ /* 0x000064000002000c */
[----:B01----:R-:W-:Y:S05]  /*4f60*/  ENDCOLLECTIVE ;  /* 0x000000000000791b */ /* 0x003fea0003800000 */
.L_x_82:
[----:B------:R-:W-:Y:S02]  /*4f70*/  IMAD.MOV.U32 R11, RZ, RZ, 0x2 ;  /* 0x00000002ff0b7424 */ /* 0x000fe400078e00ff */
[----:B------:R-:W-:-:S04]  /*4f80*/  IMAD.MOV.U32 R7, RZ, RZ, R9 ;  /* 0x000000ffff077224 */ /* 0x000fc800078e0009 */
[----:B------:R-:W-:-:S04]  /*4f90*/  FADD R7, R6, R7 ;  /* 0x0000000706077221 */ /* 0x000fc80000000000 */
[----:B------:R-:W-:-:S07]  /*4fa0*/  IMAD.MOV.U32 R5, RZ, RZ, R7 ;  /* 0x000000ffff057224 */ /* 0x000fce00078e0007 */
[----:B------:R-:W-:Y:S05]  /*4fb0*/  WARPSYNC.COLLECTIVE R10, `(.L_x_83) ;  /* 0x000000000a087348 */ /* 0x000fea0003c00000 */
[----:B------:R0:W1:Y:S02]  /*4fc0*/  SHFL.DOWN P1, R9, R5, R11, R12 ;  /* 0x0800000b05097389 */ /* 0x000064000002000c */
[----:B01----:R-:W-:Y:S05]  /*4fd0*/  ENDCOLLECTIVE ;  /* 0x000000000000791b */ /* 0x003fea0003800000 */
.L_x_83:
[----:B------:R-:W-:Y:S01]  /*4fe0*/  IMAD.MOV.U32 R11, RZ, RZ, 0x1 ;  /* 0x00000001ff0b7424 */ /* 0x000fe200078e00ff */
[----:B------:R-:W-:-:S05]  /*4ff0*/  MOV R8, R9 ;  /* 0x0000000900087202 */ /* 0x000fca0000000f00 */
[----:B------:R-:W-:-:S04]  /*5000*/  FADD R8, R7, R8 ;  /* 0x0000000807087221 */ /* 0x000fc80000000000 */
[----:B------:R-:W-:-:S07]  /*5010*/  IMAD.MOV.U32 R5, RZ, RZ, R8 ;  /* 0x000000ffff057224 */ /* 0x000fce00078e0008 */
[----:B------:R-:W-:Y:S05]  /*5020*/  WARPSYNC.COLLECTIVE R10, `(.L_x_84) ;  /* 0x000000000a087348 */ /* 0x000fea0003c00000 */
[----:B------:R0:W1:Y:S02]  /*5030*/  SHFL.DOWN P1, R9, R5, R11, R12 ;  /* 0x0800000b05097389 */ /* 0x000064000002000c */
[----:B01----:R-:W-:Y:S05]  /*5040*/  ENDCOLLECTIVE ;  /* 0x000000000000791b */ /* 0x003fea0003800000 */
.L_x_84:
[----:B------:R-:W-:Y:S05]  /*5050*/  BRA `(.L_x_85) ;  /* 0xffffffb400c87947 */ /* 0x000fea000383ffff */
.L_x_86:
[----:B------:R-:W-:-:S00]  /*5060*/  BRA `(.L_x_86) ;  /* 0xfffffffc00fc7947 */ /* 0x000fc0000383ffff */
[----:B------:R-:W-:-:S00]  /*5070*/  NOP ;  /* 0x0000000000007918 */ /* 0x000fc00000000000 */
        /* <DEDUP_REMOVED lines=8> */
.L_x_624:


//--------------------- .text._Z25kernel_full_backward_tileILi64ELi64ELi128ELi8EEvPK13__nv_bfloat16S2_S2_S2_S2_PKfPS0_PfS6_iif --------------------------
	.section	.text._Z25kernel_full_backward_tileILi64ELi64ELi128ELi8EEvPK13__nv_bfloat16S2_S2_S2_S2_PKfPS0_PfS6_iif,"ax",@progbits
	.align	128
        .global         _Z25kernel_full_backward_tileILi64ELi64ELi128ELi8EEvPK13__nv_bfloat16S2_S2_S2_S2_PKfPS0_PfS6_iif
        .type           _Z25kernel_full_backward_tileILi64ELi64ELi128ELi8EEvPK13__nv_bfloat16S2_S2_S2_S2_PKfPS0_PfS6_iif,@function
        .size           _Z25kernel_full_backward_tileILi64ELi64ELi128ELi8EEvPK13__nv_bfloat16S2_S2_S2_S2_PKfPS0_PfS6_iif,(.L_x_625 - _Z25kernel_full_backward_tileILi64ELi64ELi128ELi8EEvPK13__nv_bfloat16S2_S2_S2_S2_PKfPS0_PfS6_iif)
        .other          _Z25kernel_full_backward_tileILi64ELi64ELi128ELi8EEvPK13__nv_bfloat16S2_S2_S2_S2_PKfPS0_PfS6_iif,@"STO_CUDA_ENTRY STV_DEFAULT"
_Z25kernel_full_backward_tileILi64ELi64ELi128ELi8EEvPK13__nv_bfloat16S2_S2_S2_S2_PKfPS0_PfS6_iif:
.text._Z25kernel_full_backward_tileILi64ELi64ELi128ELi8EEvPK13__nv_bfloat16S2_S2_S2_S2_PKfPS0_PfS6_iif:
[----:B------:R-:W-:Y:S08]  /*0000*/  LDC R1, c[0x0][0x37c] ;  /* 0x0000df00ff017b82 */ /* 0x000ff00000000800 */
[----:B------:R-:W0:Y:S01]  /*0010*/  S2UR UR14, SR_CTAID.X ;  /* 0x00000000000e79c3 */ /* 0x000e220000002500 */
[----:B------:R-:W1:Y:S01]  /*0020*/  LDCU UR5, c[0x0][0x3c8] ;  /* 0x00007900ff0577ac */ /* 0x000e620008000800 */
[----:B0-----:R-:W-:-:S04]  /*0030*/  USHF.L.U32 UR7, UR14, 0x6, URZ ;  /* 0x000000060e077899 */ /* 0x001fc800080006ff */
        /* <DEDUP_REMOVED lines=22> */
.L_x_91:
        /* <DEDUP_REMOVED lines=9> */
.L_x_90:
[----:B0-----:R-:W-:-:S04]  /*0230*/  IMAD.WIDE.U32 R8, R17, 0x2, R2 ;  /* 0x0000000211087825 */ /* 0x001fc800078e0002 */
[C---:B-1----:R-:W-:Y:S02]  /*0240*/  IMAD.WIDE.U32 R10, R17.reuse, 0x2, R4 ;  /* 0x00000002110a7825 */ /* 0x042fe400078e0004 */
[----:B------:R-:W3:Y:S02]  /*0250*/  LDG.E.CONSTANT R9, desc[UR12][R8.64] ;  /* 0x0000000c08097981 */ /* 0x000ee4000c1e9900 */
[----:B--2---:R-:W-:Y:S02]  /*0260*/  IMAD.WIDE.U32 R12, R17, 0x2, R6 ;  /* 0x00000002110c7825 */ /* 0x004fe400078e0006 */
[----:B------:R-:W2:Y:S04]  /*0270*/  LDG.E.CONSTANT R11, desc[UR12][R10.64] ;  /* 0x0000000c0a0b7981 */ /* 0x000ea8000c1e9900 */
[----:B------:R-:W4:Y:S01]  /*0280*/  LDG.E.CONSTANT R13, desc[UR12][R12.64] ;  /* 0x0000000c0c0d7981 */ /* 0x000f22000c1e9900 */
[C---:B------:R-:W-:Y:S01]  /*0290*/  ISETP.GE.U32.AND P0, PT, R19.reuse, 0x40, PT ;  /* 0x000000401300780c */ /* 0x040fe20003f06070 */
[----:B------:R-:W-:-:S02]  /*02a0*/  VIADD R19, R19, 0x40 ;  /* 0x0000004013137836 */ /* 0x000fc40000000000 */
[----:B------:R-:W-:Y:S01]  /*02b0*/  VIADD R17, R17, 0x40 ;  /* 0x0000004011117836 */ /* 0x000fe20000000000 */
[----:B---3--:R-:W-:Y:S04]  /*02c0*/  STS [R18+-0x10000], R9 ;  /* 0xff00000912007388 */ /* 0x008fe80000000800 */
[----:B--2---:R-:W-:Y:S04]  /*02d0*/  STS [R18+-0x4000], R11 ;  /* 0xffc0000b12007388 */ /* 0x004fe80000000800 */
[----:B----4-:R0:W-:Y:S02]  /*02e0*/  STS [R18], R13 ;  /* 0x0000000d12007388 */ /* 0x0101e40000000800 */
[----:B0-----:R-:W-:Y:S01]  /*02f0*/  IADD3 R18, PT, PT, R18, 0x80, RZ ;  /* 0x0000008012127810 */ /* 0x001fe20007ffe0ff */
[----:B------:R-:W-:Y:S06]  /*0300*/  @!P0 BRA `(.L_x_90) ;  /* 0xfffffffc00c88947 */ /* 0x000fec000383ffff */
[----:B------:R-:W-:Y:S05]  /*0310*/  BSYNC.RECONVERGENT B1 ;  /* 0x0000000000017941 */ /* 0x000fea0003800200 */
.L_x_89:
[----:B------:R-:W-:Y:S05]  /*0320*/  @!P1 BRA `(.L_x_91) ;  /* 0xfffffffc009c9947 */ /* 0x000fea000383ffff */
.L_x_88:
[----:B------:R-:W-:Y:S05]  /*0330*/  BSYNC.RECONVERGENT B0 ;  /* 0x0000000000007941 */ /* 0x000fea0003800200 */
.L_x_87:
[----:B------:R-:W-:-:S13]  /*0340*/  ISETP.GE.AND P0, PT, R21, UR5, PT ;  /* 0x0000000515007c0c */ /* 0x000fda000bf06270 */
[----:B------:R-:W0:Y:S01]  /*0350*/  @!P0 LDC.64 R2, c[0x0][0x3a8] ;  /* 0x0000ea00ff028b82 */ /* 0x000e220000000a00 */
[----:B------:R-:W-:-:S04]  /*0360*/  @!P0 VIADD R5, R21, UR7 ;  /* 0x0000000715058c36 */ /* 0x000fc80008000000 */
[----:B0-----:R-:W-:-:S06]  /*0370*/  @!P0 IMAD.WIDE.U32 R2, R5, 0x4, R2 ;  /* 0x0000000405028825 */ /* 0x001fcc00078e0002 */
[----:B------:R-:W2:Y:S01]  /*0380*/  @!P0 LDG.E.CONSTANT R2, desc[UR12][R2.64] ;  /* 0x0000000c02028981 */ /* 0x000ea2000c1e9900 */
[----:B------:R-:W0:Y:S01]  /*0390*/  S2UR UR4, SR_CgaCtaId ;  /* 0x00000000000479c3 */ /* 0x000e220000008800 */
[----:B------:R-:W-:Y:S01]  /*03a0*/  UMOV UR6, 0x400 ;  /* 0x0000040000067882 */ /* 0x000fe20000000000 */
[----:B------:R-:W-:Y:S01]  /*03b0*/  IMAD.MOV.U32 R0, RZ, RZ, R21 ;  /* 0x000000ffff007224 */ /* 0x000fe200078e0015 */
[----:B0-----:R-:W-:-:S03]  /*03c0*/  ULEA UR6, UR4, UR6, 0x18 ;  /* 0x0000000604067291 */ /* 0x001fc6000f8ec0ff */
[----:B------:R-:W-:-:S03]  /*03d0*/  UMOV UR4, URZ ;  /* 0x000000ff00047c82 */ /* 0x000fc60008000000 */
[----:B------:R-:W-:-:S05]  /*03e0*/  @!P0 LEA R5, R21, UR6, 0x2 ;  /* 0x0000000615058c11 */ /* 0x000fca000f8e10ff */
[----:B--2---:R0:W-:Y:S02]  /*03f0*/  @!P0 STS [R5+0x20000], R2 ;  /* 0x0200000205008388 */ /* 0x0041e40000000800 */
.L_x_92:
        /* <DEDUP_REMOVED lines=24> */
[----:B------:R-:W-:Y:S02]  /*0580*/  IMAD.SHL.U32 R10, R20, 0x2, RZ ;  /* 0x00000002140a7824 */ /* 0x000fe400078e00ff */
[----:B------:R-:W-:-:S07]  /*0590*/  IMAD.MOV.U32 R0, RZ, RZ, R25 ;  /* 0x000000ffff007224 */ /* 0x000fce00078e0019 */
.L_x_97:
[----:B------:R-:W-:Y:S01]  /*05a0*/  BSSY.RECONVERGENT B0, `(.L_x_94) ;  /* 0x0000012000007945 */ /* 0x000fe20003800200 */
[----:B-1----:R-:W-:Y:S01]  /*05b0*/  MOV R2, RZ ;  /* 0x000000ff00027202 */ /* 0x002fe20000000f00 */
[----:B0-----:R-:W-:-:S07]  /*05c0*/  IMAD.MOV.U32 R3, RZ, RZ, R10 ;  /* 0x000000ffff037224 */ /* 0x001fce00078e000a */
.L_x_95:
[----:B------:R-:W-:Y:S01]  /*05d0*/  IMAD R4, R0, 0x80, R3 ;  /* 0x0000008000047824 */ /* 0x000fe200078e0203 */
[C---:B------:R-:W-:Y:S01]  /*05e0*/  ISETP.GE.U32.AND P0, PT, R3.reuse, 0x40, PT ;  /* 0x000000400300780c */ /* 0x040fe20003f06070 */
[----:B------:R-:W-:-:S03]  /*05f0*/  VIADD R3, R3, 0x40 ;  /* 0x0000004003037836 */ /* 0x000fc60000000000 */
[----:B------:R-:W-:-:S05]  /*0600*/  LEA R4, R4, UR6, 0x1 ;  /* 0x0000000604047c11 */ /* 0x000fca000f8e08ff */
[----:B------:R-:W0:Y:S04]  /*0610*/  LDS R5, [R4+0x10000] ;  /* 0x0100000004057984 */ /* 0x000e280000000800 */
[----:B------:R-:W1:Y:S01]  /*0620*/  LDS R6, [R4+0xc000] ;  /* 0x00c0000004067984 */ /* 0x000e620000000800 */
[C---:B0-----:R-:W-:Y:S01]  /*0630*/  IMAD.U32 R7, R5.reuse, 0x10000, RZ ;  /* 0x0001000005077824 */ /* 0x041fe200078e00ff */
[----:B------:R-:W-:Y:S01]  /*0640*/  PRMT R8, R5, 0x7632, R8 ;  /* 0x0000763205087816 */ /* 0x000fe20000000008 */
[C---:B-1----:R-:W-:Y:S01]  /*0650*/  IMAD.U32 R5, R6.reuse, 0x10000, RZ ;  /* 0x0001000006057824 */ /* 0x042fe200078e00ff */
[----:B------:R-:W-:Y:S02]  /*0660*/  PRMT R6, R6, 0x7632, R6 ;  /* 0x0000763206067816 */ /* 0x000fe40000000006 */
[----:B------:R-:W-:Y:S01]  /*0670*/  SHF.L.U32 R9, R8, 0x10, RZ ;  /* 0x0000001008097819 */ /* 0x000fe200000006ff */
[----:B------:R-:W-:-:S02]  /*0680*/  FFMA R2, R7, R5, R2 ;  /* 0x0000000507027223 */ /* 0x000fc40000000002 */
[----:B------:R-:W-:-:S04]  /*0690*/  IMAD.U32 R6, R6, 0x10000, RZ ;  /* 0x0001000006067824 */ /* 0x000fc800078e00ff */
[----:B------:R-:W-:Y:S01]  /*06a0*/  FFMA R2, R9, R6, R2 ;  /* 0x0000000609027223 */ /* 0x000fe20000000002 */
[----:B------:R-:W-:Y:S06]  /*06b0*/  @!P0 BRA `(.L_x_95) ;  /* 0xfffffffc00c48947 */ /* 0x000fec000383ffff */
[----:B------:R-:W-:Y:S05]  /*06c0*/  BSYNC.RECONVERGENT B0 ;  /* 0x0000000000007941 */ /* 0x000fea0003800200 */
.L_x_94:
        /* <DEDUP_REMOVED lines=12> */
.L_x_178:
[----:B-1----:R-:W-:Y:S01]  /*0790*/  FADD R7, R6, R7 ;  /* 0x0000000706077221 */ /* 0x002fe20000000000 */
[C---:B------:R-:W-:Y:S01]  /*07a0*/  @!P0 LEA R2, R0.reuse, UR6, 0x2 ;  /* 0x0000000600028c11 */ /* 0x040fe2000f8e10ff */
[----:B------:R-:W-:-:S04]  /*07b0*/  VIADD R0, R0, 0x8 ;  /* 0x0000000800007836 */ /* 0x000fc80000000000 */
[----:B------:R2:W-:Y:S01]  /*07c0*/  @!P0 STS [R2+0x20100], R7 ;  /* 0x0201000702008388 */ /* 0x0005e20000000800 */
[----:B------:R-:W-:-:S13]  /*07d0*/  ISETP.GE.AND P0, PT, R0, UR5, PT ;  /* 0x0000000500007c0c */ /* 0x000fda000bf06270 */
[----:B--2---:R-:W-:Y:S05]  /*07e0*/  @!P0 BRA `(.L_x_97) ;  /* 0xfffffffc006c8947 */ /* 0x004fea000383ffff */
.L_x_93:
[----:B------:R-:W-:Y:S05]  /*07f0*/  WARPSYNC.ALL ;  /* 0x0000000000007948 */ /* 0x000fea0003800000 */
[----:B------:R-:W2:Y:S02]  /*0800*/  LDCU UR4, c[0x0][0x3cc] ;  /* 0x00007980ff0477ac */ /* 0x000ea40008000800 */
[----:B--2---:R-:W-:Y:S01]  /*0810*/  UISETP.GE.AND UP0, UPT, UR4, 0x1, UPT ;  /* 0x000000010400788c */ /* 0x004fe2000bf06270 */
[----:B------:R-:W-:Y:S08]  /*0820*/  BAR.SYNC.DEFER_BLOCKING 0x0 ;  /* 0x0000000000007b1d */ /* 0x000ff00000010000 */
[----:B------:R-:W-:Y:S05]  /*0830*/  BRA.U !UP0, `(.L_x_98) ;  /* 0x0000006508207547 */ /* 0x000fea000b800000 */
[C---:B------:R-:W-:Y:S01]  /*0840*/  LEA R21, R25.reuse, UR6, 0xa ;  /* 0x0000000619157c11 */ /* 0x040fe2000f8e50ff */
[----:B------:R-:W-:Y:S01]  /*0850*/  IMAD.SHL.U32 R20, R25, 0x10, RZ ;  /* 0x0000001019147824 */ /* 0x000fe200078e00ff */
[----:B------:R-:W-:-:S06]  /*0860*/  UMOV UR4, URZ ;  /* 0x000000ff00047c82 */ /* 0x000fcc0008000000 */
.L_x_168:
[----:B--2---:R-:W2:Y:S01]  /*0870*/  LDCU UR7, c[0x0][0x3cc] ;  /* 0x00007980ff0777ac */ /* 0x004ea20008000800 */
[----:B------:R-:W-:Y:S01]  /*0880*/  BSSY.RECONVERGENT B0, `(.L_x_99) ;  /* 0x0000023000007945 */ /* 0x000fe20003800200 */
[----:B--2---:R-:W-:-:S04]  /*0890*/  UIMAD UR7, UR4, -0x40, UR7 ;  /* 0xffffffc0040778a4 */ /* 0x004fc8000f8e0207 */
[----:B------:R-:W-:-:S04]  /*08a0*/  UISETP.LT.AND UP0, UPT, UR7, 0x40, UPT ;  /* 0x000000400700788c */ /* 0x000fc8000bf01270 */
[----:B------:R-:W-:-:S06]  /*08b0*/  USEL UR10, UR7, 0x40, UP0 ;  /* 0x00000040070a7887 */ /* 0x000fcc0008000000 */
[----:B------:R-:W-:-:S13]  /*08c0*/  ISETP.GE.AND P0, PT, R25, UR10, PT ;  /* 0x0000000a19007c0c */ /* 0x000fda000bf06270 */
[----:B01-34-:R-:W-:Y:S05]  /*08d0*/  @P0 BRA `(.L_x_100) ;  /* 0x0000000000740947 */ /* 0x01bfea0003800000 */
[----:B------:R-:W-:-:S07]  /*08e0*/  IMAD.MOV.U32 R0, RZ, RZ, R25 ;  /* 0x000000ffff007224 */ /* 0x000fce00078e0019 */
.L_x_103:
[----:B-1----:R-:W2:Y:S01]  /*08f0*/  S2R R8, SR_TID.X ;  /* 0x0000000000087919 */ /* 0x002ea20000002100 */
[----:B------:R-:W3:Y:S01]  /*0900*/  LDC.64 R4, c[0x0][0x388] ;  /* 0x0000e200ff047b82 */ /* 0x000ee20000000a00 */
[----:B------:R-:W-:Y:S01]  /*0910*/  IMAD.U32 R15, RZ, RZ, UR4 ;  /* 0x00000004ff0f7e24 */ /* 0x000fe2000f8e00ff */
[----:B------:R-:W-:Y:S01]  /*0920*/  MOV R13, R0 ;  /* 0x00000000000d7202 */ /* 0x000fe20000000f00 */
[----:B------:R-:W4:Y:S01]  /*0930*/  S2R R7, SR_CgaCtaId ;  /* 0x0000000000077919 */ /* 0x000f220000008800 */
[----:B0-----:R-:W-:Y:S01]  /*0940*/  MOV R6, 0x400 ;  /* 0x0000040000067802 */ /* 0x001fe20000000f00 */
[----:B------:R-:W-:Y:S01]  /*0950*/  IMAD R15, R15, 0x40, R0 ;  /* 0x000000400f0f7824 */ /* 0x000fe200078e0200 */
[----:B------:R-:W-:Y:S01]  /*0960*/  BSSY.RECONVERGENT B1, `(.L_x_101) ;  /* 0x0000013000017945 */ /* 0x000fe20003800200 */
[----:B------:R-:W-:Y:S01]  /*0970*/  VIADD R0, R0, 0x8 ;  /* 0x0000000800007836 */ /* 0x000fe20000000000 */
[----:B-1----:R-:W0:Y:S04]  /*0980*/  LDC.64 R2, c[0x0][0x390] ;  /* 0x0000e400ff027b82 */ /* 0x002e280000000a00 */
[----:B------:R-:W-:-:S02]  /*0990*/  ISETP.GE.AND P1, PT, R0, UR10, PT ;  /* 0x0000000a00007c0c */ /* 0x000fc4000bf26270 */
[----:B--2---:R-:W-:Y:S02]  /*09a0*/  LOP3.LUT R8, R8, 0x1f, RZ, 0xc0, !PT ;  /* 0x0000001f08087812 */ /* 0x004fe400078ec0ff */
[----:B----4-:R-:W-:-:S03]  /*09b0*/  LEA R12, R7, R6, 0x18 ;  /* 0x00000006070c7211 */ /* 0x010fc600078ec0ff */
[----:B------:R-:W-:-:S07]  /*09c0*/  IMAD.SHL.U32 R10, R8, 0x2, RZ ;  /* 0x00000002080a7824 */ /* 0x000fce00078e00ff */
.L_x_102:
[----:B------:R-:W-:-:S04]  /*09d0*/  IMAD R9, R15, 0x80, R10 ;  /* 0x000000800f097824 */ /* 0x000fc800078e020a */
[----:B-1-3--:R-:W-:-:S04]  /*09e0*/  IMAD.WIDE.U32 R6, R9, 0x2, R4 ;  /* 0x0000000209067825 */ /* 0x00afc800078e0004 */
[----:B0-----:R-:W-:Y:S02]  /*09f0*/  IMAD.WIDE.U32 R8, R9, 0x2, R2 ;  /* 0x0000000209087825 */ /* 0x001fe400078e0002 */
[----:B------:R-:W2:Y:S04]  /*0a00*/  LDG.E.CONSTANT R6, desc[UR12][R6.64] ;  /* 0x0000000c06067981 */ /* 0x000ea8000c1e9900 */
[----:B------:R-:W3:Y:S01]  /*0a10*/  LDG.E.CONSTANT R8, desc[UR12][R8.64] ;  /* 0x0000000c08087981 */ /* 0x000ee2000c1e9900 */
[----:B------:R-:W-:Y:S01]  /*0a20*/  IMAD R11, R13, 0x80, R10 ;  /* 0x000000800d0b7824 */ /* 0x000fe200078e020a */
[C---:B------:R-:W-:Y:S01]  /*0a30*/  ISETP.GE.U32.AND P0, PT, R10.reuse, 0x40, PT ;  /* 0x000000400a00780c */ /* 0x040fe20003f06070 */
[----:B------:R-:W-:-:S03]  /*0a40*/  VIADD R10, R10, 0x40 ;  /* 0x000000400a0a7836 */ /* 0x000fc60000000000 */
[----:B------:R-:W-:-:S05]  /*0a50*/  LEA R11, R11, R12, 0x1 ;  /* 0x0000000c0b0b7211 */ /* 0x000fca00078e08ff */
[----:B--2---:R1:W-:Y:S04]  /*0a60*/  STS [R11+0x4000], R6 ;  /* 0x004000060b007388 */ /* 0x0043e80000000800 */
[----:B---3--:R1:W-:Y:S01]  /*0a70*/  STS [R11+0x8000], R8 ;  /* 0x008000080b007388 */ /* 0x0083e20000000800 */
[----:B------:R-:W-:Y:S05]  /*0a80*/  @!P0 BRA `(.L_x_102) ;  /* 0xfffffffc00d08947 */ /* 0x000fea000383ffff */
[----:B------:R-:W-:Y:S05]  /*0a90*/  BSYNC.RECONVERGENT B1 ;  /* 0x0000000000017941 */ /* 0x000fea0003800200 */
.L_x_101:
[----:B------:R-:W-:Y:S05]  /*0aa0*/  @!P1 BRA `(.L_x_103) ;  /* 0xfffffffc00909947 */ /* 0x000fea000383ffff */
.L_x_100:
[----:B------:R-:W-:Y:S05]  /*0ab0*/  BSYNC.RECONVERGENT B0 ;  /* 0x0000000000007941 */ /* 0x000fea0003800200 */
.L_x_99:
[----:B------:R-:W-:Y:S01]  /*0ac0*/  IMAD.U32 R0, RZ, RZ, UR10 ;  /* 0x0000000aff007e24 */ /* 0x000fe2000f8e00ff */
[----:B------:R-:W-:Y:S01]  /*0ad0*/  UIADD3 UR7, UPT, UPT, UR5, 0xf, URZ ;  /* 0x0000000f05077890 */ /* 0x000fe2000fffe0ff */
[----:B------:R-:W2:Y:S02]  /*0ae0*/  S2R R7, SR_TID.X ;  /* 0x0000000000077919 */ /* 0x000ea40000002100 */
[----:B------:R-:W-:Y:S01]  /*0af0*/  VIADD R0, R0, 0xf ;  /* 0x0000000f00007836 */ /* 0x000fe20000000000 */
[----:B------:R-:W-:Y:S01]  /*0b00*/  USHF.R.S32.HI UR8, URZ, 0x1f, UR7 ;  /* 0x0000001fff087899 */ /* 0x000fe20008011407 */
[----:B------:R-:W-:Y:S03]  /*0b10*/  BAR.SYNC.DEFER_BLOCKING 0x0 ;  /* 0x0000000000007b1d */ /* 0x000fe60000010000 */
[----:B------:R-:W-:Y:S01]  /*0b20*/  SHF.R.S32.HI R3, RZ, 0x1f, R0 ;  /* 0x0000001fff037819 */ /* 0x000fe20000011400 */
[----:B------:R-:W-:-:S03]  /*0b30*/  ULEA.HI UR8, UR8, UR7, URZ, 0x4 ;  /* 0x0000000708087291 */ /* 0x000fc6000f8f20ff */
[----:B------:R-:W-:Y:S01]  /*0b40*/  LEA.HI R3, R3, R0, RZ, 0x4 ;  /* 0x0000000003037211 */ /* 0x000fe200078f20ff */
[----:B------:R-:W-:-:S03]  /*0b50*/  USHF.R.S32.HI UR8, URZ, 0x4, UR8 ;  /* 0x00000004ff087899 */ /* 0x000fc60008011408 */
[----:B------:R-:W-:-:S05]  /*0b60*/  SHF.R.S32.HI R3, RZ, 0x4, R3 ;  /* 0x00000004ff037819 */ /* 0x000fca0000011403 */
[----:B------:R-:W-:-:S05]  /*0b70*/  IMAD R0, R3, UR8, RZ ;  /* 0x0000000803007c24 */ /* 0x000fca000f8e02ff */
[----:B------:R-:W-:-:S13]  /*0b80*/  ISETP.GE.AND P0, PT, R25, R0, PT ;  /* 0x000000001900720c */ /* 0x000fda0003f06270 */
[----:B--2---:R-:W-:Y:S05]  /*0b90*/  @P0 BRA `(.L_x_104) ;  /* 0x0000000800580947 */ /* 0x004fea0003800000 */
[----:B------:R-:W-:Y:S01]  /*0ba0*/  ISETP.NE.AND P3, PT, R3, RZ, PT ;  /* 0x000000ff0300720c */ /* 0x000fe20003f65270 */
[----:B01----:R-:W-:-:S12]  /*0bb0*/  IMAD.MOV.U32 R6, RZ, RZ, R25 ;  /* 0x000000ffff067224 */ /* 0x003fd800078e0019 */
.L_x_105:
[----:B------:R-:W-:Y:S01]  /*0bc0*/  IMAD.U32 R0, RZ, RZ, UR10 ;  /* 0x0000000aff007e24 */ /* 0x000fe2000f8e00ff */
[----:B------:R-:W-:Y:S01]  /*0bd0*/  IABS R9, R6 ;  /* 0x0000000600097213 */ /* 0x000fe20000000000 */
[----:B------:R-:W-:-:S03]  /*0be0*/  IMAD.MOV.U32 R35, RZ, RZ, RZ ;  /* 0x000000ffff237224 */ /* 0x000fc600078e00ff */
[----:B------:R-:W-:-:S04]  /*0bf0*/  IADD3 R0, PT, PT, R0, 0xf, RZ ;  /* 0x0000000f00007810 */ /* 0x000fc80007ffe0ff */
[----:B------:R-:W-:-:S04]  /*0c00*/  SHF.R.S32.HI R3, RZ, 0x1f, R0 ;  /* 0x0000001fff037819 */ /* 0x000fc80000011400 */
[----:B------:R-:W-:-:S04]  /*0c10*/  LEA.HI R3, R3, R0, RZ, 0x4 ;  /* 0x0000000003037211 */ /* 0x000fc800078f20ff */
[----:B------:R-:W-:-:S04]  /*0c20*/  SHF.R.S32.HI R3, RZ, 0x4, R3 ;  /* 0x00000004ff037819 */ /* 0x000fc80000011403 */
[----:B------:R-:W-:-:S04]  /*0c30*/  IABS R11, R3 ;  /* 0x00000003000b7213 */ /* 0x000fc80000000000 */
[----:B------:R-:W0:Y:S08]  /*0c40*/  I2F.RP R0, R11 ;  /* 0x0000000b00007306 */ /* 0x000e300000209400 */
[----:B0-----:R-:W0:Y:S02]  /*0c50*/  MUFU.RCP R0, R0 ;  /* 0x0000000000007308 */ /* 0x001e240000001000 */
[----:B0-----:R-:W-:-:S06]  /*0c60*/  VIADD R4, R0, 0xffffffe ;  /* 0x0ffffffe00047836 */ /* 0x001fcc0000000000 */
[----:B--2---:R0:W1:Y:S02]  /*0c70*/  F2I.FTZ.U32.TRUNC.NTZ R5, R4 ;  /* 0x0000000400057305 */ /* 0x004064000021f000 */
[----:B0-----:R-:W-:Y:S02]  /*0c80*/  IMAD.MOV.U32 R4, RZ, RZ, RZ ;  /* 0x000000ffff047224 */ /* 0x001fe400078e00ff */
[----:B-1----:R-:W-:-:S04]  /*0c90*/  IMAD.MOV R2, RZ, RZ, -R5 ;  /* 0x000000ffff027224 */ /* 0x002fc800078e0a05 */
[----:B------:R-:W-:Y:S01]  /*0ca0*/  IMAD R13, R2, R11, RZ ;  /* 0x0000000b020d7224 */ /* 0x000fe200078e02ff */
[----:B------:R-:W-:-:S03]  /*0cb0*/  IABS R2, R3 ;  /* 0x0000000300027213 */ /* 0x000fc60000000000 */
[----:B------:R-:W-:Y:S01]  /*0cc0*/  IMAD.HI.U32 R8, R5, R13, R4 ;  /* 0x0000000d05087227 */ /* 0x000fe200078e0004 */
[----:B------:R-:W-:Y:S01]  /*0cd0*/  IABS R5, R3 ;  /* 0x0000000300057213 */ /* 0x000fe20000000000 */
[----:B------:R-:W0:Y:S02]  /*0ce0*/  S2R R4, SR_LANEID ;  /* 0x0000000000047919 */ /* 0x000e240000000000 */
[----:B------:R-:W-:Y:S02]  /*0cf0*/  IMAD.MOV R2, RZ, RZ, -R2 ;  /* 0x000000ffff027224 */ /* 0x000fe400078e0a02 */
[----:B------:R-:W-:Y:S01]  /*0d00*/  IMAD.HI.U32 R0, R8, R9, RZ ;  /* 0x0000000908007227 */ /* 0x000fe200078e00ff */
[----:B------:R-:W1:Y:S03]  /*0d10*/  S2R R13, SR_SWINHI ;  /* 0x00000000000d7919 */ /* 0x000e660000002f00 */
[----:B------:R-:W-:-:S02]  /*0d20*/  IMAD R2, R0, R2, R9 ;  /* 0x0000000200027224 */ /* 0x000fc400078e0209 */
[----:B------:R-:W2:Y:S03]  /*0d30*/  S2R R9, SR_CgaCtaId ;  /* 0x0000000000097919 */ /* 0x000ea60000008800 */
[----:B------:R-:W-:-:S13]  /*0d40*/  ISETP.GT.U32.AND P1, PT, R11, R2, PT ;  /* 0x000000020b00720c */ /* 0x000fda0003f24070 */
[----:B------:R-:W-:Y:S01]  /*0d50*/  @!P1 IMAD.IADD R2, R2, 0x1, -R5 ;  /* 0x0000000102029824 */ /* 0x000fe200078e0a05 */
[----:B------:R-:W-:Y:S02]  /*0d60*/  @!P1 IADD3 R0, PT, PT, R0, 0x1, RZ ;  /* 0x0000000100009810 */ /* 0x000fe40007ffe0ff */
[----:B------:R-:W-:Y:S02]  /*0d70*/  LOP3.LUT R5, RZ, R3, RZ, 0x33, !PT ;  /* 0x00000003ff057212 */ /* 0x000fe400078e33ff */
[----:B------:R-:W-:Y:S02]  /*0d80*/  ISETP.GE.U32.AND P0, PT, R2, R11, PT ;  /* 0x0000000b0200720c */ /* 0x000fe40003f06070 */
[----:B------:R-:W-:Y:S02]  /*0d90*/  LOP3.LUT R2, R6, R3, RZ, 0x3c, !PT ;  /* 0x0000000306027212 */ /* 0x000fe400078e3cff */
[----:B0-----:R-:W-:Y:S02]  /*0da0*/  LOP3.LUT R34, R4, 0x3, RZ, 0xc0, !PT ;  /* 0x0000000304227812 */ /* 0x001fe400078ec0ff */
[----:B------:R-:W-:-:S02]  /*0db0*/  ISETP.GE.AND P2, PT, R2, RZ, PT ;  /* 0x000000ff0200720c */ /* 0x000fc40003f46270 */
[----:B------:R-:W-:-:S04]  /*0dc0*/  MOV R2, 0x400 ;  /* 0x0000040000027802 */ /* 0x000fc80000000f00 */
[----:B--2---:R-:W-:Y:S01]  /*0dd0*/  LEA R2, R9, R2, 0x18 ;  /* 0x0000000209027211 */ /* 0x004fe200078ec0ff */
[----:B------:R-:W-:-:S06]  /*0de0*/  @P0 VIADD R0, R0, 0x1 ;  /* 0x0000000100000836 */ /* 0x000fcc0000000000 */
[----:B------:R-:W-:-:S05]  /*0df0*/  @!P2 IMAD.MOV R0, RZ, RZ, -R0 ;  /* 0x000000ffff00a224 */ /* 0x000fca00078e0a00 */
[----:B------:R-:W-:Y:S02]  /*0e00*/  SEL R32, R5, R0, !P3 ;  /* 0x0000000005207207 */ /* 0x000fe40005800000 */
[----:B------:R-:W-:Y:S02]  /*0e10*/  SHF.R.U32.HI R0, RZ, 0x2, R4 ;  /* 0x00000002ff007819 */ /* 0x000fe40000011604 */
[----:B------:R-:W-:Y:S02]  /*0e20*/  MOV R4, R2 ;  /* 0x0000000200047202 */ /* 0x000fe40000000f00 */
[----:B-1----:R-:W-:Y:S01]  /*0e30*/  MOV R5, R13 ;  /* 0x0000000d00057202 */ /* 0x002fe20000000f00 */
[----:B------:R-:W-:Y:S02]  /*0e40*/  IMAD.MOV R24, RZ, RZ, -R32 ;  /* 0x000000ffff187224 */ /* 0x000fe400078e0a20 */
[----:B------:R-:W-:-:S04]  /*0e50*/  IMAD.WIDE.U32 R10, R0, 0x40, R34 ;  /* 0x00000040000a7825 */ /* 0x000fc800078e0022 */
[----:B------:R-:W-:Y:S01]  /*0e60*/  IMAD.SHL.U32 R9, R32, 0x800, RZ ;  /* 0x0000080020097824 */ /* 0x000fe200078e00ff */
[C---:B------:R-:W-:Y:S01]  /*0e70*/  SHF.L.U32 R37, R10.reuse, 0x2, RZ ;  /* 0x000000020a257819 */ /* 0x040fe200000006ff */
[----:B------:R-:W-:Y:S01]  /*0e80*/  IMAD R24, R3, R24, R6 ;  /* 0x0000001803187224 */ /* 0x000fe200078e0206 */
[----:B------:R-:W-:Y:S01]  /*0e90*/  SHF.L.U64.HI R11, R10, 0x2, R11 ;  /* 0x000000020a0b7819 */ /* 0x000fe2000001020b */
[----:B------:R-:W-:-:S04]  /*0ea0*/  IMAD.WIDE R8, R9, 0x2, R4 ;  /* 0x0000000209087825 */ /* 0x000fc800078e0204 */
[----:B------:R-:W-:Y:S01]  /*0eb0*/  IMAD.SHL.U32 R13, R24, 0x800, RZ ;  /* 0x00000800180d7824 */ /* 0x000fe200078e00ff */
        /* <DEDUP_REMOVED lines=12> */
[----:B------:R-:W3:Y:S04]  /*0f80*/  LD.E R27, desc[UR12][R36.64+0x4810] ;  /* 0x0048100c241b7980 */ /* 0x000ee8000c101900 */
[----:B------:R-:W4:Y:S04]  /*0f90*/  LD.E R8, desc[UR12][R38.64+0x20] ;  /* 0x0000200c26087980 */ /* 0x000f28000c101900 */
[----:B------:R-:W4:Y:S04]  /*0fa0*/  LD.E R9, desc[UR12][R38.64+0x820] ;  /* 0x0008200c26097980 */ /* 0x000f28000c101900 */
[----:B------:R-:W4:Y:S04]  /*0fb0*/  LD.E R10, desc[UR12][R38.64+0x30] ;  /* 0x0000300c260a7980 */ /* 0x000f28000c101900 */
[----:B------:R-:W4:Y:S04]  /*0fc0*/  LD.E R11, desc[UR12][R38.64+0x830] ;  /* 0x0008300c260b7980 */ /* 0x000f28000c101900 */
[----:B------:R-:W4:Y:S04]  /*0fd0*/  LD.E R22, desc[UR12][R36.64+0x4020] ;  /* 0x0040200c24167980 */ /* 0x000f28000c101900 */
[----:B------:R-:W4:Y:S04]  /*0fe0*/  LD.E R23, desc[UR12][R36.64+0x4030] ;  /* 0x0040300c24177980 */ /* 0x000f28000c101900 */
[----:B------:R-:W5:Y:S04]  /*0ff0*/  LD.E R4, desc[UR12][R36.64+0x4820] ;  /* 0x0048200c24047980 */ /* 0x000f68000c101900 */
[----:B------:R-:W5:Y:S01]  /*1000*/  LD.E R5, desc[UR12][R36.64+0x4830] ;  /* 0x0048300c24057980 */ /* 0x000f62000c101900 */
[----:B------:R-:W-:Y:S05]  /*1010*/  WARPSYNC.ALL ;  /* 0x0000000000007948 */ /* 0x000fea0003800000 */
[----:B------:R-:W5:Y:S04]  /*1020*/  LD.E R28, desc[UR12][R38.64+0x40] ;  /* 0x0000400c261c7980 */ /* 0x000f68000c101900 */
[----:B------:R-:W5:Y:S04]  /*1030*/  LD.E R29, desc[UR12][R38.64+0x840] ;  /* 0x0008400c261d7980 */ /* 0x000f68000c101900 */
[----:B------:R-:W5:Y:S04]  /*1040*/  LD.E R30, desc[UR12][R38.64+0x50] ;  /* 0x0000500c261e7980 */ /* 0x000f68000c101900 */
[----:B------:R-:W5:Y:S01]  /*1050*/  LD.E R31, desc[UR12][R38.64+0x850] ;  /* 0x0008500c261f7980 */ /* 0x000f62000c101900 */
[C---:B--2---:R-:W-:Y:S08]  /*1060*/  HMMA.16816.F32.BF16 R12, R16.reuse, R12, RZ ;  /* 0x0000000c100c723c */ /* 0x044ff000000418ff */
[----:B---3--:R-:W-:-:S12]  /*1070*/  HMMA.16816.F32.BF16 R16, R16, R26, RZ ;  /* 0x0000001a1010723c */ /* 0x008fd800000418ff */
[C---:B----4-:R-:W-:Y:S08]  /*1080*/  HMMA.16816.F32.BF16 R12, R8.reuse, R22, R12 ;  /* 0x00000016080c723c */ /* 0x050ff0000004180c */
[----:B-----5:R-:W-:Y:S01]  /*1090*/  HMMA.16816.F32.BF16 R8, R8, R4, R16 ;  /* 0x000000040808723c */ /* 0x020fe20000041810 */
[----:B------:R-:W2:Y:S04]  /*10a0*/  LD.E R16, desc[UR12][R36.64+0x4040] ;  /* 0x0040400c24107980 */ /* 0x000ea8000c101900 */
[----:B------:R-:W2:Y:S04]  /*10b0*/  LD.E R17, desc[UR12][R36.64+0x4050] ;  /* 0x0040500c24117980 */ /* 0x000ea8000c101900 */
[----:B------:R-:W3:Y:S04]  /*10c0*/  LD.E R4, desc[UR12][R36.64+0x4840] ;  /* 0x0048400c24047980 */ /* 0x000ee8000c101900 */
[----:B------:R-:W3:Y:S04]  /*10d0*/  LD.E R5, desc[UR12][R36.64+0x4850] ;  /* 0x0048500c24057980 */ /* 0x000ee8000c101900 */
[----:B------:R-:W4:Y:S04]  /*10e0*/  LD.E R18, desc[UR12][R38.64+0x70] ;  /* 0x0000700c26127980 */ /* 0x000f28000c101900 */
[----:B------:R-:W4:Y:S01]  /*10f0*/  LD.E R19, desc[UR12][R38.64+0x870] ;  /* 0x0008700c26137980 */ /* 0x000f22000c101900 */
[C---:B--2---:R-:W-:Y:S03]  /*1100*/  HMMA.16816.F32.BF16 R12, R28.reuse, R16, R12 ;  /* 0x000000101c0c723c */ /* 0x044fe6000004180c */
[----:B------:R-:W4:Y:S04]  /*1110*/  LD.E R16, desc[UR12][R38.64+0x60] ;  /* 0x0000600c26107980 */ /* 0x000f28000c101900 */
[----:B------:R-:W4:Y:S01]  /*1120*/  LD.E R17, desc[UR12][R38.64+0x860] ;  /* 0x0008600c26117980 */ /* 0x000f22000c101900 */
[----:B---3--:R-:W-:Y:S03]  /*1130*/  HMMA.16816.F32.BF16 R28, R28, R4, R8 ;  /* 0x000000041c1c723c */ /* 0x008fe60000041808 */
[----:B------:R-:W4:Y:S04]  /*1140*/  LD.E R8, desc[UR12][R36.64+0x4060] ;  /* 0x0040600c24087980 */ /* 0x000f28000c101900 */
[----:B------:R-:W4:Y:S04]  /*1150*/  LD.E R9, desc[UR12][R36.64+0x4070] ;  /* 0x0040700c24097980 */ /* 0x000f28000c101900 */
[----:B------:R-:W2:Y:S04]  /*1160*/  LD.E R4, desc[UR12][R36.64+0x4860] ;  /* 0x0048600c24047980 */ /* 0x000ea8000c101900 */
[----:B------:R-:W2:Y:S04]  /*1170*/  LD.E R5, desc[UR12][R36.64+0x4870] ;  /* 0x0048700c24057980 */ /* 0x000ea8000c101900 */
[----:B------:R-:W3:Y:S04]  /*1180*/  LD.E R10, desc[UR12][R38.64+0x90] ;  /* 0x0000900c260a7980 */ /* 0x000ee8000c101900 */
[----:B------:R-:W3:Y:S01]  /*1190*/  LD.E R11, desc[UR12][R38.64+0x890] ;  /* 0x0008900c260b7980 */ /* 0x000ee2000c101900 */
[C---:B----4-:R-:W-:Y:S03]  /*11a0*/  HMMA.16816.F32.BF16 R12, R16.reuse, R8, R12 ;  /* 0x00000008100c723c */ /* 0x050fe6000004180c */
[----:B------:R-:W3:Y:S04]  /*11b0*/  LD.E R8, desc[UR12][R38.64+0x80] ;  /* 0x0000800c26087980 */ /* 0x000ee8000c101900 */
[----:B------:R-:W3:Y:S01]  /*11c0*/  LD.E R9, desc[UR12][R38.64+0x880] ;  /* 0x0008800c26097980 */ /* 0x000ee2000c101900 */
[----:B--2---:R-:W-:Y:S03]  /*11d0*/  HMMA.16816.F32.BF16 R28, R16, R4, R28 ;  /* 0x00000004101c723c */ /* 0x004fe6000004181c */
[----:B------:R-:W3:Y:S04]  /*11e0*/  LD.E R16, desc[UR12][R36.64+0x4080] ;  /* 0x0040800c24107980 */ /* 0x000ee8000c101900 */
[----:B------:R-:W3:Y:S04]  /*11f0*/  LD.E R17, desc[UR12][R36.64+0x4090] ;  /* 0x0040900c24117980 */ /* 0x000ee8000c101900 */
[----:B------:R-:W2:Y:S04]  /*1200*/  LD.E R4, desc[UR12][R36.64+0x4880] ;  /* 0x0048800c24047980 */ /* 0x000ea8000c101900 */
[----:B------:R-:W2:Y:S01]  /*1210*/  LD.E R5, desc[UR12][R36.64+0x4890] ;  /* 0x0048900c24057980 */ /* 0x000ea2000c101900 */
[C---:B---3--:R-:W-:Y:S03]  /*1220*/  HMMA.16816.F32.BF16 R16, R8.reuse, R16, R12 ;  /* 0x000000100810723c */ /* 0x048fe6000004180c */
[----:B------:R-:W3:Y:S04]  /*1230*/  LD.E R12, desc[UR12][R38.64+0xa0] ;  /* 0x0000a00c260c7980 */ /* 0x000ee8000c101900 */
[----:B------:R-:W3:Y:S01]  /*1240*/  LD.E R13, desc[UR12][R38.64+0x8a0] ;  /* 0x0008a00c260d7980 */ /* 0x000ee2000c101900 */
[----:B--2---:R-:W-:Y:S03]  /*1250*/  HMMA.16816.F32.BF16 R28, R8, R4, R28 ;  /* 0x00000004081c723c */ /* 0x004fe6000004181c */
[----:B------:R-:W3:Y:S04]  /*1260*/  LD.E R14, desc[UR12][R38.64+0xb0] ;  /* 0x0000b00c260e7980 */ /* 0x000ee8000c101900 */
[----:B------:R-:W3:Y:S04]  /*1270*/  LD.E R15, desc[UR12][R38.64+0x8b0] ;  /* 0x0008b00c260f7980 */ /* 0x000ee8000c101900 */
[----:B------:R-:W3:Y:S04]  /*1280*/  LD.E R8, desc[UR12][R36.64+0x40a0] ;  /* 0x0040a00c24087980 */ /* 0x000ee8000c101900 */
[----:B------:R-:W3:Y:S04]  /*1290*/  LD.E R9, desc[UR12][R36.64+0x40b0] ;  /* 0x0040b00c24097980 */ /* 0x000ee8000c101900 */
[----:B------:R-:W2:Y:S04]  /*12a0*/  LD.E R4, desc[UR12][R36.64+0x48a0] ;  /* 0x0048a00c24047980 */ /* 0x000ea8000c101900 */
[----:B------:R-:W2:Y:S04]  /*12b0*/  LD.E R5, desc[UR12][R36.64+0x48b0] ;  /* 0x0048b00c24057980 */ /* 0x000ea8000c101900 */
[----:B------:R-:W4:Y:S04]  /*12c0*/  LD.E R10, desc[UR12][R38.64+0xd0] ;  /* 0x0000d00c260a7980 */ /* 0x000f28000c101900 */
[----:B------:R-:W4:Y:S01]  /*12d0*/  LD.E R11, desc[UR12][R38.64+0x8d0] ;  /* 0x0008d00c260b7980 */ /* 0x000f22000c101900 */
[C---:B---3--:R-:W-:Y:S03]  /*12e0*/  HMMA.16816.F32.BF16 R16, R12.reuse, R8, R16 ;  /* 0x000000080c10723c */ /* 0x048fe60000041810 */
[----:B------:R-:W4:Y:S04]  /*12f0*/  LD.E R8, desc[UR12][R38.64+0xc0] ;  /* 0x0000c00c26087980 */ /* 0x000f28000c101900 */
[----:B------:R-:W4:Y:S01]  /*1300*/  LD.E R9, desc[UR12][R38.64+0x8c0] ;  /* 0x0008c00c26097980 */ /* 0x000f22000c101900 */
[----:B--2---:R-:W-:Y:S03]  /*1310*/  HMMA.16816.F32.BF16 R28, R12, R4, R28 ;  /* 0x000000040c1c723c */ /* 0x004fe6000004181c */
        /* <DEDUP_REMOVED lines=14> */
[----:B------:R-:W-:Y:S01]  /*1400*/  IMAD R24, R32, 0x40, R24 ;  /* 0x0000004020187824 */ /* 0x000fe200078e0218 */
[----:B------:R-:W-:-:S05]  /*1410*/  LEA R0, R0, R34, 0x5 ;  /* 0x0000002200007211 */ /* 0x000fca00078e28ff */
[----:B------:R-:W-:Y:S02]  /*1420*/  IMAD.SHL.U32 R0, R0, 0x8, RZ ;  /* 0x0000000800007824 */ /* 0x000fe400078e00ff */
[----:B------:R-:W-:Y:S02]  /*1430*/  IMAD R3, R3, UR8, RZ ;  /* 0x0000000803037c24 */ /* 0x000fe4000f8e02ff */
[----:B------:R-:W-:-:S05]  /*1440*/  VIADD R6, R6, 0x8 ;  /* 0x0000000806067836 */ /* 0x000fca0000000000 */
[----:B------:R-:W-:Y:S01]  /*1450*/  ISETP.GE.AND P0, PT, R6, R3, PT ;  /* 0x000000030600720c */ /* 0x000fe20003f06270 */
[C---:B---3--:R-:W-:Y:S08]  /*1460*/  HMMA.16816.F32.BF16 R16, R12.reuse, R8, R16 ;  /* 0x000000080c10723c */ /* 0x048ff00000041810 */
[----:B--2---:R-:W-:Y:S01]  /*1470*/  HMMA.16816.F32.BF16 R28, R12, R4, R28 ;  /* 0x000000040c1c723c */ /* 0x004fe2000004181c */
[----:B------:R-:W-:-:S04]  /*1480*/  IMAD.SHL.U32 R5, R24, 0x10, RZ ;  /* 0x0000001018057824 */ /* 0x000fc800078e00ff */
[----:B------:R-:W-:-:S05]  /*1490*/  IMAD R5, R5, 0x4, R2 ;  /* 0x0000000405057824 */ /* 0x000fca00078e0202 */
[----:B------:R-:W-:-:S05]  /*14a0*/  IADD3 R5, PT, PT, R0, 0x14000, R5 ;  /* 0x0001400000057810 */ /* 0x000fca0007ffe005 */
[----:B------:R2:W-:Y:S04]  /*14b0*/  STS.64 [R5], R16 ;  /* 0x0000001005007388 */ /* 0x0005e80000000a00 */
[----:B------:R2:W-:Y:S04]  /*14c0*/  STS.64 [R5+0x800], R18 ;  /* 0x0008001205007388 */ /* 0x0005e80000000a00 */
[----:B------:R2:W-:Y:S04]  /*14d0*/  STS.64 [R5+0x20], R28 ;  /* 0x0000201c05007388 */ /* 0x0005e80000000a00 */
[----:B------:R2:W-:Y:S01]  /*14e0*/  STS.64 [R5+0x820], R30 ;  /* 0x0008201e05007388 */ /* 0x0005e20000000a00 */
[----:B------:R-:W-:Y:S05]  /*14f0*/  @!P0 BRA `(.L_x_105) ;  /* 0xfffffff400b08947 */ /* 0x000fea000383ffff */
.L_x_104:
[----:B------:R-:W-:Y:S05]  /*1500*/  WARPSYNC.ALL ;  /* 0x0000000000007948 */ /* 0x000fea0003800000 */
[----:B01----:R-:W-:Y:S01]  /*1510*/  IMAD.U32 R6, RZ, RZ, UR10 ;  /* 0x0000000aff067e24 */ /* 0x003fe2000f8e00ff */
[----:B------:R-:W-:Y:S01]  /*1520*/  MOV R4, UR5 ;  /* 0x0000000500047c02 */ /* 0x000fe20008000f00 */
[----:B------:R-:W-:Y:S01]  /*1530*/  IMAD.U32 R2, RZ, RZ, UR5 ;  /* 0x00000005ff027e24 */ /* 0x000fe2000f8e00ff */
[----:B------:R-:W-:Y:S01]  /*1540*/  BAR.SYNC.DEFER_BLOCKING 0x0 ;  /* 0x0000000000007b1d */ /* 0x000fe20000010000 */
[----:B------:R-:W-:Y:S02]  /*1550*/  VIADD R6, R6, 0xf ;  /* 0x0000000f06067836 */ /* 0x000fe40000000000 */
[----:B------:R-:W-:-:S02]  /*1560*/  IMAD R4, R4, UR10, RZ ;  /* 0x0000000a04047c24 */ /* 0x000fc4000f8e02ff */
[----:B------:R-:W-:Y:S01]  /*1570*/  IMAD R2, R2, UR10, RZ ;  /* 0x0000000a02027c24 */ /* 0x000fe2000f8e02ff */
[----:B------:R-:W-:Y:S01]  /*1580*/  SHF.R.S32.HI R3, RZ, 0x1f, R6 ;  /* 0x0000001fff037819 */ /* 0x000fe20000011406 */
[----:B------:R-:W0:Y:S01]  /*1590*/  LDCU UR7, c[0x0][0x3d0] ;  /* 0x00007a00ff0777ac */ /* 0x000e220008000800 */
[----:B------:R-:W-:Y:S01]  /*15a0*/  ISETP.GE.AND P3, PT, R7, R4, PT ;  /* 0x000000040700720c */ /* 0x000fe20003f66270 */
[----:B------:R-:W-:Y:S01]  /*15b0*/  BSSY.RECONVERGENT B0, `(.L_x_106) ;  /* 0x000003c000007945 */ /* 0x000fe20003800200 */
[----:B------:R-:W-:Y:S02]  /*15c0*/  LEA.HI R0, R3, R6, RZ, 0x4 ;  /* 0x0000000603007211 */ /* 0x000fe400078f20ff */
[CC--:B------:R-:W-:Y:S02]  /*15d0*/  ISETP.GE.AND P1, PT, R7.reuse, R2.reuse, PT ;  /* 0x000000020700720c */ /* 0x0c0fe40003f26270 */
[----:B------:R-:W-:Y:S02]  /*15e0*/  SHF.R.S32.HI R0, RZ, 0x4, R0 ;  /* 0x00000004ff007819 */ /* 0x000fe40000011400 */
[----:B------:R-:W-:-:S03]  /*15f0*/  ISETP.GE.AND P0, PT, R7, R2, PT ;  /* 0x000000020700720c */ /* 0x000fc60003f06270 */
[----:B------:R-:W-:-:S05]  /*1600*/  IMAD R3, R0, UR8, RZ ;  /* 0x0000000800037c24 */ /* 0x000fca000f8e02ff */
[----:B------:R-:W-:Y:S01]  /*1610*/  ISETP.GE.AND P2, PT, R25, R3, PT ;  /* 0x000000031900720c */ /* 0x000fe20003f46270 */
[----:B0-----:R-:W-:-:S12]  /*1620*/  @P3 BRA `(.L_x_107) ;  /* 0x0000000000d03947 */ /* 0x001fd80003800000 */
[----:B--2---:R-:W-:Y:S01]  /*1630*/  IABS R5, UR10 ;  /* 0x0000000a00057c13 */ /* 0x004fe20008000000 */
[----:B------:R-:W0:Y:S01]  /*1640*/  S2R R15, SR_CgaCtaId ;  /* 0x00000000000f7919 */ /* 0x000e220000008800 */
[----:B------:R-:W-:Y:S02]  /*1650*/  MOV R8, 0x400 ;  /* 0x0000040000087802 */ /* 0x000fe40000000f00 */
[----:B------:R-:W1:Y:S01]  /*1660*/  I2F.RP R9, R5 ;  /* 0x0000000500097306 */ /* 0x000e620000209400 */
[----:B------:R-:W-:-:S07]  /*1670*/  ISETP.NE.AND P3, PT, RZ, UR10, PT ;  /* 0x0000000aff007c0c */ /* 0x000fce000bf65270 */
[----:B-1----:R-:W1:Y:S01]  /*1680*/  MUFU.RCP R9, R9 ;  /* 0x0000000900097308 */ /* 0x002e620000001000 */
[----:B0-----:R-:W-:Y:S01]  /*1690*/  LEA R8, R15, R8, 0x18 ;  /* 0x000000080f087211 */ /* 0x001fe200078ec0ff */
[----:B-1----:R-:W-:-:S06]  /*16a0*/  VIADD R12, R9, 0xffffffe ;  /* 0x0ffffffe090c7836 */ /* 0x002fcc0000000000 */
[----:B------:R-:W0:Y:S02]  /*16b0*/  F2I.FTZ.U32.TRUNC.NTZ R11, R12 ;  /* 0x0000000c000b7305 */ /* 0x000e24000021f000 */
[----:B0-----:R-:W-:-:S04]  /*16c0*/  IMAD.MOV R10, RZ, RZ, -R11 ;  /* 0x000000ffff0a7224 */ /* 0x001fc800078e0a0b */
[----:B------:R-:W-:Y:S02]  /*16d0*/  IMAD R13, R10, R5, RZ ;  /* 0x000000050a0d7224 */ /* 0x000fe400078e02ff */
[----:B------:R-:W-:-:S04]  /*16e0*/  IMAD.MOV.U32 R10, RZ, RZ, RZ ;  /* 0x000000ffff0a7224 */ /* 0x000fc800078e00ff */
[----:B------:R-:W-:Y:S01]  /*16f0*/  IMAD.HI.U32 R9, R11, R13, R10 ;  /* 0x0000000d0b097227 */ /* 0x000fe200078e000a */
[----:B------:R-:W-:-:S03]  /*1700*/  LOP3.LUT R10, RZ, UR10, RZ, 0x33, !PT ;  /* 0x0000000aff0a7c12 */ /* 0x000fc6000f8e33ff */
[----:B------:R-:W-:-:S07]  /*1710*/  IMAD.MOV.U32 R11, RZ, RZ, R7 ;  /* 0x000000ffff0b7224 */ /* 0x000fce00078e0007 */
.L_x_108:
[----:B------:R-:W-:Y:S01]  /*1720*/  IABS R12, UR10 ;  /* 0x0000000a000c7c13 */ /* 0x000fe20008000000 */
[----:B------:R-:W-:Y:S01]  /*1730*/  IMAD.MOV.U32 R17, RZ, RZ, 0x3bbb989d ;  /* 0x3bbb989dff117424 */ /* 0x000fe200078e00ff */
[----:B0-----:R-:W-:Y:S01]  /*1740*/  IABS R14, R11 ;  /* 0x0000000b000e7213 */ /* 0x001fe20000000000 */
[----:B------:R-:W-:Y:S01]  /*1750*/  IMAD.MOV.U32 R19, RZ, RZ, 0x437c0000 ;  /* 0x437c0000ff137424 */ /* 0x000fe200078e00ff */
        /* <DEDUP_REMOVED lines=10> */
[----:B------:R-:W-:-:S04]  /*1800*/  @P4 VIADD R12, R12, 0x1 ;  /* 0x000000010c0c4836 */ /* 0x000fc80000000000 */
[----:B------:R-:W-:-:S05]  /*1810*/  @!P6 IMAD.MOV R12, RZ, RZ, -R12 ;  /* 0x000000ffff0ce224 */ /* 0x000fca00078e0a0c */
[----:B------:R-:W-:-:S05]  /*1820*/  SEL R13, R10, R12, !P3 ;  /* 0x0000000c0a0d7207 */ /* 0x000fca0005800000 */
[----:B------:R-:W-:-:S04]  /*1830*/  IMAD.MOV R12, RZ, RZ, -R13 ;  /* 0x000000ffff0c7224 */ /* 0x000fc800078e0a0d */
[----:B------:R-:W-:Y:S01]  /*1840*/  IMAD R12, R12, UR10, R11 ;  /* 0x0000000a0c0c7c24 */ /* 0x000fe2000f8e020b */
[----:B------:R-:W-:-:S04]  /*1850*/  IADD3 R11, PT, PT, R11, 0x100, RZ ;  /* 0x000001000b0b7810 */ /* 0x000fc80007ffe0ff */
[C---:B------:R-:W-:Y:S01]  /*1860*/  LEA R15, R13.reuse, R12, 0x6 ;  /* 0x0000000c0d0f7211 */ /* 0x040fe200078e30ff */
[----:B------:R-:W-:Y:S01]  /*1870*/  IMAD R13, R13, 0x4, R8 ;  /* 0x000000040d0d7824 */ /* 0x000fe200078e0208 */
[----:B------:R-:W-:-:S03]  /*1880*/  ISETP.GE.AND P4, PT, R11, R4, PT ;  /* 0x000000040b00720c */ /* 0x000fc60003f86270 */
[----:B------:R-:W-:Y:S02]  /*1890*/  IMAD R15, R15, 0x4, R8 ;  /* 0x000000040f0f7824 */ /* 0x000fe400078e0208 */
        /* <DEDUP_REMOVED lines=13> */
.L_x_107:
[----:B------:R-:W-:Y:S05]  /*1970*/  BSYNC.RECONVERGENT B0 ;  /* 0x0000000000007941 */ /* 0x000fea0003800200 */
.L_x_106:
[----:B------:R-:W-:Y:S06]  /*1980*/  BAR.SYNC.DEFER_BLOCKING 0x0 ;  /* 0x0000000000007b1d */ /* 0x000fec0000010000 */
[----:B------:R-:W1:Y:S01]  /*1990*/  LDCU UR7, c[0x0][0x3d0] ;  /* 0x00007a00ff0777ac */ /* 0x000e620008000800 */
[----:B------:R-:W-:Y:S05]  /*19a0*/  @P2 BRA `(.L_x_109) ;  /* 0x0000000800442947 */ /* 0x000fea0003800000 */
[----:B------:R-:W-:Y:S01]  /*19b0*/  ISETP.NE.AND P2, PT, R0, RZ, PT ;  /* 0x000000ff0000720c */ /* 0x000fe20003f45270 */
[----:B------:R-:W-:-:S12]  /*19c0*/  IMAD.MOV.U32 R24, RZ, RZ, R25 ;  /* 0x000000ffff187224 */ /* 0x000fd800078e0019 */
.L_x_110:
[----:B---3--:R-:W-:Y:S02]  /*19d0*/  IABS R10, R0 ;  /* 0x00000000000a7213 */ /* 0x008fe40000000000 */
[----:B------:R-:W-:Y:S02]  /*19e0*/  IABS R9, R24 ;  /* 0x0000001800097213 */ /* 0x000fe40000000000 */
[----:B------:R-:W3:Y:S01]  /*19f0*/  I2F.RP R8, R10 ;  /* 0x0000000a00087306 */ /* 0x000ee20000209400 */
[----:B------:R-:W-:Y:S02]  /*1a00*/  IABS R13, R0 ;  /* 0x00000000000d7213 */ /* 0x000fe40000000000 */
[----:B--2---:R-:W-:-:S05]  /*1a10*/  MOV R31, RZ ;  /* 0x000000ff001f7202 */ /* 0x004fca0000000f00 */
[----:B---3--:R-:W2:Y:S02]  /*1a20*/  MUFU.RCP R8, R8 ;  /* 0x0000000800087308 */ /* 0x008ea40000001000 */
[----:B--2---:R-:W-:Y:S01]  /*1a30*/  VIADD R4, R8, 0xffffffe ;  /* 0x0ffffffe08047836 */ /* 0x004fe20000000000 */
[----:B------:R-:W-:-:S05]  /*1a40*/  IABS R8, R0 ;  /* 0x0000000000087213 */ /* 0x000fca0000000000 */
[----:B------:R2:W3:Y:S02]  /*1a50*/  F2I.FTZ.U32.TRUNC.NTZ R5, R4 ;  /* 0x0000000400057305 */ /* 0x0004e4000021f000 */
[----:B--2---:R-:W-:Y:S02]  /*1a60*/  IMAD.MOV.U32 R4, RZ, RZ, RZ ;  /* 0x000000ffff047224 */ /* 0x004fe400078e00ff */
[----:B---3--:R-:W-:-:S04]  /*1a70*/  IMAD.MOV R11, RZ, RZ, -R5 ;  /* 0x000000ffff0b7224 */ /* 0x008fc800078e0a05 */
[----:B------:R-:W-:-:S04]  /*1a80*/  IMAD R11, R11, R10, RZ ;  /* 0x0000000a0b0b7224 */ /* 0x000fc800078e02ff */
[----:B------:R-:W-:Y:S02]  /*1a90*/  IMAD.HI.U32 R12, R5, R11, R4 ;  /* 0x0000000b050c7227 */ /* 0x000fe400078e0004 */
[----:B------:R-:W2:Y:S02]  /*1aa0*/  S2R R11, SR_CgaCtaId ;  /* 0x00000000000b7919 */ /* 0x000ea40000008800 */
[----:B------:R-:W-:Y:S02]  /*1ab0*/  IMAD.MOV R5, RZ, RZ, -R13 ;  /* 0x000000ffff057224 */ /* 0x000fe400078e0a0d */
[----:B------:R-:W-:Y:S01]  /*1ac0*/  IMAD.HI.U32 R4, R12, R9, RZ ;  /* 0x000000090c047227 */ /* 0x000fe200078e00ff */
[----:B------:R-:W3:Y:S03]  /*1ad0*/  S2R R13, SR_SWINHI ;  /* 0x00000000000d7919 */ /* 0x000ee60000002f00 */
[----:B------:R-:W-:-:S02]  /*1ae0*/  IMAD R5, R4, R5, R9 ;  /* 0x0000000504057224 */ /* 0x000fc400078e0209 */
[----:B------:R-:W4:Y:S03]  /*1af0*/  S2R R9, SR_LANEID ;  /* 0x0000000000097919 */ /* 0x000f260000000000 */
[----:B------:R-:W-:-:S13]  /*1b00*/  ISETP.GT.U32.AND P4, PT, R10, R5, PT ;  /* 0x000000050a00720c */ /* 0x000fda0003f84070 */
[----:B------:R-:W-:Y:S01]  /*1b10*/  @!P4 IADD3 R5, PT, PT, R5, -R8, RZ ;  /* 0x800000080505c210 */ /* 0x000fe20007ffe0ff */
[----:B------:R-:W-:Y:S01]  /*1b20*/  @!P4 VIADD R4, R4, 0x1 ;  /* 0x000000010404c836 */ /* 0x000fe20000000000 */
[----:B------:R-:W-:Y:S02]  /*1b30*/  LOP3.LUT R8, RZ, R0, RZ, 0x33, !PT ;  /* 0x00000000ff087212 */ /* 0x000fe400078e33ff */
[----:B------:R-:W-:Y:S02]  /*1b40*/  ISETP.GE.U32.AND P3, PT, R5, R10, PT ;  /* 0x0000000a0500720c */ /* 0x000fe40003f66070 */
[----:B------:R-:W-:-:S04]  /*1b50*/  LOP3.LUT R5, R24, R0, RZ, 0x3c, !PT ;  /* 0x0000000018057212 */ /* 0x000fc800078e3cff */
[----:B------:R-:W-:Y:S02]  /*1b60*/  ISETP.GE.AND P5, PT, R5, RZ, PT ;  /* 0x000000ff0500720c */ /* 0x000fe40003fa6270 */
[----:B----4-:R-:W-:-:S05]  /*1b70*/  LOP3.LUT R30, R9, 0x3, RZ, 0xc0, !PT ;  /* 0x00000003091e7812 */ /* 0x010fca00078ec0ff */
[----:B------:R-:W-:Y:S01]  /*1b80*/  @P3 VIADD R4, R4, 0x1 ;  /* 0x0000000104043836 */ /* 0x000fe20000000000 */
[----:B------:R-:W-:-:S03]  /*1b90*/  SHF.R.U32.HI R5, RZ, 0x2, R9 ;  /* 0x00000002ff057819 */ /* 0x000fc60000011609 */
[----:B------:R-:W-:Y:S01]  /*1ba0*/  IMAD.MOV.U32 R29, RZ, RZ, R4 ;  /* 0x000000ffff1d7224 */ /* 0x000fe200078e0004 */
[----:B------:R-:W-:-:S03]  /*1bb0*/  MOV R4, 0x400 ;  /* 0x0000040000047802 */ /* 0x000fc60000000f00 */
[----:B------:R-:W-:Y:S01]  /*1bc0*/  @!P5 IMAD.MOV R29, RZ, RZ, -R29 ;  /* 0x000000ffff1dd224 */ /* 0x000fe200078e0a1d */
[----:B--2---:R-:W-:-:S04]  /*1bd0*/  LEA R4, R11, R4, 0x18 ;  /* 0x000000040b047211 */ /* 0x004fc800078ec0ff */
[----:B------:R-:W-:Y:S02]  /*1be0*/  SEL R29, R8, R29, !P2 ;  /* 0x0000001d081d7207 */ /* 0x000fe40005000000 */
[----:B------:R-:W-:Y:S02]  /*1bf0*/  MOV R8, R4 ;  /* 0x0000000400087202 */ /* 0x000fe40000000f00 */
[----:B---3--:R-:W-:Y:S01]  /*1c00*/  MOV R9, R13 ;  /* 0x0000000d00097202 */ /* 0x008fe20000000f00 */
[----:B------:R-:W-:-:S04]  /*1c10*/  IMAD.WIDE.U32 R12, R5, 0x40, R30 ;  /* 0x00000040050c7825 */ /* 0x000fc800078e001e */
[----:B0-----:R-:W-:Y:S01]  /*1c20*/  IMAD.MOV R15, RZ, RZ, -R29 ;  /* 0x000000ffff0f7224 */ /* 0x001fe200078e0a1d */
[----:B------:R-:W-:Y:S01]  /*1c30*/  SHF.L.U64.HI R13, R12, 0x2, R13 ;  /* 0x000000020c0d7819 */ /* 0x000fe2000001020d */
[----:B------:R-:W-:Y:S02]  /*1c40*/  IMAD.SHL.U32 R11, R29, 0x800, RZ ;  /* 0x000008001d0b7824 */ /* 0x000fe400078e00ff */
[----:B------:R-:W-:Y:S02]  /*1c50*/  IMAD R28, R0, R15, R24 ;  /* 0x0000000f001c7224 */ /* 0x000fe400078e0218 */
[----:B------:R-:W-:Y:S02]  /*1c60*/  IMAD.SHL.U32 R33, R12, 0x4, RZ ;  /* 0x000000040c217824 */ /* 0x000fe400078e00ff */
        /* <DEDUP_REMOVED lines=19> */
[----:B------:R-:W4:Y:S04]  /*1da0*/  LD.E R27, desc[UR12][R32.64+0x8030] ;  /* 0x0080300c201b7980 */ /* 0x000f28000c101900 */
[----:B------:R-:W5:Y:S04]  /*1db0*/  LD.E R22, desc[UR12][R32.64+0x8820] ;  /* 0x0088200c20167980 */ /* 0x000f68000c101900 */
[----:B------:R-:W5:Y:S01]  /*1dc0*/  LD.E R23, desc[UR12][R32.64+0x8830] ;  /* 0x0088300c20177980 */ /* 0x000f62000c101900 */
[C---:B--2---:R-:W-:Y:S08]  /*1dd0*/  HMMA.16816.F32.BF16 R8, R12.reuse, R8, RZ ;  /* 0x000000080c08723c */ /* 0x044ff000000418ff */
[----:B---3--:R-:W-:Y:S01]  /*1de0*/  HMMA.16816.F32.BF16 R12, R12, R18, RZ ;  /* 0x000000120c0c723c */ /* 0x008fe200000418ff */
[----:B------:R-:W4:Y:S04]  /*1df0*/  LD.E R18, desc[UR12][R34.64+0xc030] ;  /* 0x00c0300c22127980 */ /* 0x000f28000c101900 */
[----:B------:R-:W4:Y:S07]  /*1e00*/  LD.E R19, desc[UR12][R34.64+0xc830] ;  /* 0x00c8300c22137980 */ /* 0x000f2e000c101900 */
[C---:B----4-:R-:W-:Y:S01]  /*1e10*/  HMMA.16816.F32.BF16 R8, R16.reuse, R26, R8 ;  /* 0x0000001a1008723c */ /* 0x050fe20000041808 */
[----:B------:R-:W2:Y:S04]  /*1e20*/  LD.E R26, desc[UR12][R32.64+0x8040] ;  /* 0x0080400c201a7980 */ /* 0x000ea8000c101900 */
[----:B------:R-:W2:Y:S03]  /*1e30*/  LD.E R27, desc[UR12][R32.64+0x8050] ;  /* 0x0080500c201b7980 */ /* 0x000ea6000c101900 */
[----:B-----5:R-:W-:Y:S01]  /*1e40*/  HMMA.16816.F32.BF16 R16, R16, R22, R12 ;  /* 0x000000161010723c */ /* 0x020fe2000004180c */
[----:B------:R-:W2:Y:S04]  /*1e50*/  LD.E R12, desc[UR12][R34.64+0xc040] ;  /* 0x00c0400c220c7980 */ /* 0x000ea8000c101900 */
[----:B------:R-:W2:Y:S04]  /*1e60*/  LD.E R13, desc[UR12][R34.64+0xc840] ;  /* 0x00c8400c220d7980 */ /* 0x000ea8000c101900 */
[----:B------:R-:W2:Y:S04]  /*1e70*/  LD.E R14, desc[UR12][R34.64+0xc050] ;  /* 0x00c0500c220e7980 */ /* 0x000ea8000c101900 */
[----:B------:R-:W2:Y:S04]  /*1e80*/  LD.E R15, desc[UR12][R34.64+0xc850] ;  /* 0x00c8500c220f7980 */ /* 0x000ea8000c101900 */
[----:B------:R-:W3:Y:S04]  /*1e90*/  LD.E R22, desc[UR12][R32.64+0x8840] ;  /* 0x0088400c20167980 */ /* 0x000ee8000c101900 */
[----:B------:R-:W3:Y:S01]  /*1ea0*/  LD.E R23, desc[UR12][R32.64+0x8850] ;  /* 0x0088500c20177980 */ /* 0x000ee2000c101900 */
[C---:B--2---:R-:W-:Y:S03]  /*1eb0*/  HMMA.16816.F32.BF16 R8, R12.reuse, R26, R8 ;  /* 0x0000001a0c08723c */ /* 0x044fe60000041808 */
[----:B------:R-:W2:Y:S04]  /*1ec0*/  LD.E R26, desc[UR12][R32.64+0x8060] ;  /* 0x0080600c201a7980 */ /* 0x000ea8000c101900 */
[----:B------:R-:W2:Y:S01]  /*1ed0*/  LD.E R27, desc[UR12][R32.64+0x8070] ;  /* 0x0080700c201b7980 */ /* 0x000ea2000c101900 */
[----:B---3--:R-:W-:Y:S03]  /*1ee0*/  HMMA.16816.F32.BF16 R16, R12, R22, R16 ;  /* 0x000000160c10723c */ /* 0x008fe60000041810 */
        /* <DEDUP_REMOVED lines=46> */
[----:B------:R-:W-:Y:S01]  /*21d0*/  LEA R28, R29, R28, 0x6 ;  /* 0x0000001c1d1c7211 */ /* 0x000fe200078e30ff */
[----:B------:R-:W-:-:S02]  /*21e0*/  IMAD R5, R5, 0x20, R30 ;  /* 0x0000002005057824 */ /* 0x000fc400078e021e */
[----:B------:R-:W-:-:S05]  /*21f0*/  VIADD R24, R24, 0x8 ;  /* 0x0000000818187836 */ /* 0x000fca0000000000 */
[----:B------:R-:W-:Y:S01]  /*2200*/  ISETP.GE.AND P3, PT, R24, R3, PT ;  /* 0x000000031800720c */ /* 0x000fe20003f66270 */
[C---:B--2---:R-:W-:Y:S08]  /*2210*/  HMMA.16816.F32.BF16 R8, R12.reuse, R26, R8 ;  /* 0x0000001a0c08723c */ /* 0x044ff00000041808 */
[----:B---3--:R-:W-:Y:S01]  /*2220*/  HMMA.16816.F32.BF16 R16, R12, R22, R16 ;  /* 0x000000160c10723c */ /* 0x008fe20000041810 */
[----:B------:R-:W-:-:S04]  /*2230*/  IMAD.SHL.U32 R13, R28, 0x10, RZ ;  /* 0x000000101c0d7824 */ /* 0x000fc800078e00ff */
[----:B------:R-:W-:Y:S02]  /*2240*/  IMAD R13, R13, 0x4, R4 ;  /* 0x000000040d0d7824 */ /* 0x000fe400078e0204 */
[----:B------:R-:W-:-:S05]  /*2250*/  IMAD.SHL.U32 R4, R5, 0x8, RZ ;  /* 0x0000000805047824 */ /* 0x000fca00078e00ff */
[----:B------:R-:W-:-:S05]  /*2260*/  IADD3 R13, PT, PT, R4, 0x1c000, R13 ;  /* 0x0001c000040d7810 */ /* 0x000fca0007ffe00d */
[----:B------:R3:W-:Y:S04]  /*2270*/  STS.64 [R13], R8 ;  /* 0x000000080d007388 */ /* 0x0007e80000000a00 */
[----:B------:R3:W-:Y:S04]  /*2280*/  STS.64 [R13+0x800], R10 ;  /* 0x0008000a0d007388 */ /* 0x0007e80000000a00 */
[----:B------:R3:W-:Y:S04]  /*2290*/  STS.64 [R13+0x20], R16 ;  /* 0x000020100d007388 */ /* 0x0007e80000000a00 */
[----:B------:R3:W-:Y:S01]  /*22a0*/  STS.64 [R13+0x820], R18 ;  /* 0x000820120d007388 */ /* 0x0007e20000000a00 */
[----:B------:R-:W-:Y:S05]  /*22b0*/  @!P3 BRA `(.L_x_110) ;  /* 0xfffffff400c4b947 */ /* 0x000fea000383ffff */
.L_x_109:
[----:B------:R-:W-:Y:S05]  /*22c0*/  WARPSYNC.ALL ;  /* 0x0000000000007948 */ /* 0x000fea0003800000 */
[----:B------:R-:W-:Y:S06]  /*22d0*/  BAR.SYNC.DEFER_BLOCKING 0x0 ;  /* 0x0000000000007b1d */ /* 0x000fec0000010000 */
[----:B------:R-:W-:Y:S04]  /*22e0*/  BSSY.RECONVERGENT B0, `(.L_x_111) ;  /* 0x000002f000007945 */ /* 0x000fe80003800200 */
[----:B------:R-:W-:Y:S05]  /*22f0*/  @P1 BRA `(.L_x_112) ;  /* 0x0000000000b41947 */ /* 0x000fea0003800000 */
[----:B------:R-:W-:Y:S01]  /*2300*/  IABS R0, UR10 ;  /* 0x0000000a00007c13 */ /* 0x000fe20008000000 */
[----:B---3--:R-:W3:Y:S01]  /*2310*/  S2R R11, SR_CgaCtaId ;  /* 0x00000000000b7919 */ /* 0x008ee20000008800 */
[----:B------:R-:W-:Y:S02]  /*2320*/  MOV R8, 0x400 ;  /* 0x0000040000087802 */ /* 0x000fe40000000f00 */
[----:B------:R-:W4:Y:S01]  /*2330*/  I2F.RP R3, R0 ;  /* 0x0000000000037306 */ /* 0x000f220000209400 */
[----:B------:R-:W-:Y:S02]  /*2340*/  ISETP.NE.AND P4, PT, RZ, UR10, PT ;  /* 0x0000000aff007c0c */ /* 0x000fe4000bf85270 */
[----:B------:R-:W-:-:S05]  /*2350*/  LOP3.LUT R13, RZ, UR10, RZ, 0x33, !PT ;  /* 0x0000000aff0d7c12 */ /* 0x000fca000f8e33ff */
[----:B----4-:R-:W4:Y:S01]  /*2360*/  MUFU.RCP R3, R3 ;  /* 0x0000000300037308 */ /* 0x010f220000001000 */
[----:B---3--:R-:W-:Y:S02]  /*2370*/  LEA R12, R11, R8, 0x18 ;  /* 0x000000080b0c7211 */ /* 0x008fe400078ec0ff */
[----:B----4-:R-:W-:Y:S01]  /*2380*/  IADD3 R4, PT, PT, R3, 0xffffffe, RZ ;  /* 0x0ffffffe03047810 */ /* 0x010fe20007ffe0ff */
[----:B------:R-:W-:-:S04]  /*2390*/  IMAD.MOV.U32 R3, RZ, RZ, R7 ;  /* 0x000000ffff037224 */ /* 0x000fc800078e0007 */
[----:B--2---:R2:W3:Y:S02]  /*23a0*/  F2I.FTZ.U32.TRUNC.NTZ R5, R4 ;  /* 0x0000000400057305 */ /* 0x0044e4000021f000 */
[----:B--2---:R-:W-:Y:S02]  /*23b0*/  IMAD.MOV.U32 R4, RZ, RZ, RZ ;  /* 0x000000ffff047224 */ /* 0x004fe400078e00ff */
[----:B---3--:R-:W-:-:S04]  /*23c0*/  IMAD.MOV R9, RZ, RZ, -R5 ;  /* 0x000000ffff097224 */ /* 0x008fc800078e0a05 */
[----:B------:R-:W-:-:S04]  /*23d0*/  IMAD R9, R9, R0, RZ ;  /* 0x0000000009097224 */ /* 0x000fc800078e02ff */
[----:B------:R-:W-:-:S07]  /*23e0*/  IMAD.HI.U32 R10, R5, R9, R4 ;  /* 0x00000009050a7227 */ /* 0x000fce00078e0004 */
.L_x_113:
[----:B------:R-:W-:Y:S02]  /*23f0*/  IABS R4, UR10 ;  /* 0x0000000a00047c13 */ /* 0x000fe40008000000 */
[----:B----4-:R-:W-:-:S03]  /*2400*/  IABS R5, R3 ;  /* 0x0000000300057213 */ /* 0x010fc60000000000 */
[----:B------:R-:W-:Y:S02]  /*2410*/  IMAD.MOV R8, RZ, RZ, -R4 ;  /* 0x000000ffff087224 */ /* 0x000fe400078e0a04 */
[----:B------:R-:W-:-:S04]  /*2420*/  IMAD.HI.U32 R4, R10, R5, RZ ;  /* 0x000000050a047227 */ /* 0x000fc800078e00ff */
[----:B------:R-:W-:Y:S01]  /*2430*/  IMAD R5, R4, R8, R5 ;  /* 0x0000000804057224 */ /* 0x000fe200078e0205 */
[----:B------:R-:W-:-:S04]  /*2440*/  IABS R8, UR10 ;  /* 0x0000000a00087c13 */ /* 0x000fc80008000000 */
[----:B------:R-:W-:-:S13]  /*2450*/  ISETP.GT.U32.AND P2, PT, R0, R5, PT ;  /* 0x000000050000720c */ /* 0x000fda0003f44070 */
[----:B------:R-:W-:Y:S01]  /*2460*/  @!P2 IMAD.IADD R5, R5, 0x1, -R8 ;  /* 0x000000010505a824 */ /* 0x000fe200078e0a08 */
[----:B------:R-:W-:-:S04]  /*2470*/  @!P2 IADD3 R4, PT, PT, R4, 0x1, RZ ;  /* 0x000000010404a810 */ /* 0x000fc80007ffe0ff */
[----:B------:R-:W-:Y:S02]  /*2480*/  ISETP.GE.U32.AND P1, PT, R5, R0, PT ;  /* 0x000000000500720c */ /* 0x000fe40003f26070 */
[----:B------:R-:W-:-:S04]  /*2490*/  LOP3.LUT R5, R3, UR10, RZ, 0x3c, !PT ;  /* 0x0000000a03057c12 */ /* 0x000fc8000f8e3cff */
[----:B------:R-:W-:-:S07]  /*24a0*/  ISETP.GE.AND P3, PT, R5, RZ, PT ;  /* 0x000000ff0500720c */ /* 0x000fce0003f66270 */
[----:B------:R-:W-:-:S06]  /*24b0*/  @P1 VIADD R4, R4, 0x1 ;  /* 0x0000000104041836 */ /* 0x000fcc0000000000 */
[----:B------:R-:W-:-:S05]  /*24c0*/  @!P3 IMAD.MOV R4, RZ, RZ, -R4 ;  /* 0x000000ffff04b224 */ /* 0x000fca00078e0a04 */
[----:B------:R-:W-:-:S05]  /*24d0*/  SEL R4, R13, R4, !P4 ;  /* 0x000000040d047207 */ /* 0x000fca0006000000 */
[----:B------:R-:W-:Y:S02]  /*24e0*/  IMAD.MOV R8, RZ, RZ, -R4 ;  /* 0x000000ffff087224 */ /* 0x000fe400078e0a04 */
[----:B------:R-:W-:Y:S02]  /*24f0*/  IMAD R9, R4, 0x4, R12 ;  /* 0x0000000404097824 */ /* 0x000fe400078e020c */
[----:B------:R-:W-:Y:S02]  /*2500*/  IMAD R5, R8, UR10, R3 ;  /* 0x0000000a08057c24 */ /* 0x000fe4000f8e0203 */
[----:B------:R-:W-:Y:S02]  /*2510*/  VIADD R3, R3, 0x100 ;  /* 0x0000010003037836 */ /* 0x000fe40000000000 */
[----:B------:R-:W-:Y:S01]  /*2520*/  IMAD R5, R4, 0x40, R5 ;  /* 0x0000004004057824 */ /* 0x000fe200078e0205 */
[----:B------:R-:W-:Y:S02]  /*2530*/  LDS R9, [R9+0x20100] ;  /* 0x0201000009097984 */ /* 0x000fe40000000800 */
[----:B------:R-:W-:-:S02]  /*2540*/  ISETP.GE.AND P1, PT, R3, R2, PT ;  /* 0x000000020300720c */ /* 0x000fc40003f26270 */
[----:B------:R-:W-:-:S05]  /*2550*/  LEA R5, R5, R12, 0x2 ;  /* 0x0000000c05057211 */ /* 0x000fca00078e10ff */
[----:B------:R-:W2:Y:S04]  /*2560*/  LDS R4, [R5+0x1c000] ;  /* 0x01c0000005047984 */ /* 0x000ea80000000800 */
[----:B------:R-:W3:Y:S01]  /*2570*/  LDS R8, [R5+0x18000] ;  /* 0x0180000005087984 */ /* 0x000ee20000000800 */
[----:B--2---:R-:W-:-:S04]  /*2580*/  FADD R11, R4, -R9 ;  /* 0x80000009040b7221 */ /* 0x004fc80000000000 */
[----:B---3--:R-:W-:-:S04]  /*2590*/  FMUL R8, R8, R11 ;  /* 0x0000000b08087220 */ /* 0x008fc80000400000 */
[----:B-1----:R-:W-:-:S05]  /*25a0*/  FMUL R8, R8, UR7 ;  /* 0x0000000708087c20 */ /* 0x002fca0008400000 */
[----:B------:R4:W-:Y:S01]  /*25b0*/  STS [R5+0x1c000], R8 ;  /* 0x01c0000805007388 */ /* 0x0009e20000000800 */
[----:B------:R-:W-:Y:S05]  /*25c0*/  @!P1 BRA `(.L_x_113) ;  /* 0xfffffffc00889947 */ /* 0x000fea000383ffff */
.L_x_112:
[----:B-1----:R-:W-:Y:S05]  /*25d0*/  BSYNC.RECONVERGENT B0 ;  /* 0x0000000000007941 */ /* 0x002fea0003800200 */
.L_x_111:
[----:B------:R-:W-:Y:S06]  /*25e0*/  BAR.SYNC.DEFER_BLOCKING 0x0 ;  /* 0x0000000000007b1d */ /* 0x000fec0000010000 */
[----:B------:R-:W-:Y:S04]  /*25f0*/  BSSY.RECONVERGENT B0, `(.L_x_114) ;  /* 0x000000d000007945 */ /* 0x000fe80003800200 */
[----:B------:R-:W-:Y:S05]  /*2600*/  @P0 BRA `(.L_x_115) ;  /* 0x00000000002c0947 */ /* 0x000fea0003800000 */
[----:B------:R-:W3:Y:S01]  /*2610*/  S2R R3, SR_CgaCtaId ;  /* 0x0000000000037919 */ /* 0x000ee20000008800 */
[----:B------:R-:W-:-:S04]  /*2620*/  MOV R0, 0x400 ;  /* 0x0000040000007802 */ /* 0x000fc80000000f00 */
[----:B---34-:R-:W-:-:S07]  /*2630*/  LEA R8, R3, R0, 0x18 ;  /* 0x0000000003087211 */ /* 0x018fce00078ec0ff */
.L_x_116:
[C-C-:B------:R-:W-:Y:S02]  /*2640*/  IMAD R0, R7.reuse, 0x4, R8.reuse ;  /* 0x0000000407007824 */ /* 0x140fe400078e0208 */
[C---:B-1----:R-:W-:Y:S02]  /*2650*/  IMAD R4, R7.reuse, 0x2, R8 ;  /* 0x0000000207047824 */ /* 0x042fe400078e0208 */
[----:B------:R-:W-:Y:S02]  /*2660*/  VIADD R7, R7, 0x100 ;  /* 0x0000010007077836 */ /* 0x000fe40000000000 */
[----:B------:R-:W1:Y:S03]  /*2670*/  LDS R0, [R0+0x1c000] ;  /* 0x01c0000000007984 */ /* 0x000e660000000800 */
[----:B------:R-:W-:Y:S02]  /*2680*/  ISETP.GE.AND P0, PT, R7, R2, PT ;  /* 0x000000020700720c */ /* 0x000fe40003f06270 */
[----:B-1----:R-:W-:-:S05]  /*2690*/  F2FP.BF16.F32.PACK_AB R3, RZ, R0 ;  /* 0x00000000ff03723e */ /* 0x002fca00000010ff */
[----:B------:R1:W-:Y:S06]  /*26a0*/  STS.U16 [R4+0x2a200], R3 ;  /* 0x02a2000304007388 */ /* 0x0003ec0000000400 */
[----:B------:R-:W-:Y:S05]  /*26b0*/  @!P0 BRA `(.L_x_116) ;  /* 0xfffffffc00e08947 */ /* 0x000fea000383ffff */
.L_x_115:
[----:B------:R-:W-:Y:S05]  /*26c0*/  BSYNC.RECONVERGENT B0 ;  /* 0x0000000000007941 */ /* 0x000fea0003800200 */
.L_x_114:
[----:B------:R-:W-:Y:S01]  /*26d0*/  USHF.L.U32 UR7, UR8, 0x3, URZ ;  /* 0x0000000308077899 */ /* 0x000fe200080006ff */
[----:B------:R-:W-:Y:S05]  /*26e0*/  BAR.SYNC.DEFER_BLOCKING 0x0 ;  /* 0x0000000000007b1d */ /* 0x000fea0000010000 */
[----:B------:R-:W-:-:S13]  /*26f0*/  ISETP.GE.AND P0, PT, R25, UR7, PT ;  /* 0x0000000719007c0c */ /* 0x000fda000bf06270 */
[----:B------:R-:W-:Y:S05]  /*2700*/  @P0 BRA `(.L_x_117) ;  /* 0x0000001400480947 */ /* 0x000fea0003800000 */
[----:B-1----:R-:W-:Y:S01]  /*2710*/  SHF.R.S32.HI R3, RZ, 0x1f, R6 ;  /* 0x0000001fff037819 */ /* 0x002fe20000011406 */
[----:B------:R-:W-:-:S03]  /*2720*/  IMAD.MOV.U32 R24, RZ, RZ, R25 ;  /* 0x000000ffff187224 */ /* 0x000fc600078e0019 */
[----:B------:R-:W-:-:S04]  /*2730*/  LEA.HI R3, R3, R6, RZ, 0x4 ;  /* 0x0000000603037211 */ /* 0x000fc800078f20ff */
[----:B------:R-:W-:-:S04]  /*2740*/  SHF.R.S32.HI R3, RZ, 0x4, R3 ;  /* 0x00000004ff037819 */ /* 0x000fc80000011403 */
[----:B--23--:R-:W-:-:S04]  /*2750*/  VIMNMX R16, PT, PT, R3, 0x1, !PT ;  /* 0x0000000103107848 */ /* 0x00cfc80007fe0100 */
[----:B------:R-:W-:-:S07]  /*2760*/  LOP3.LUT R16, R16, 0xc, RZ, 0xc0, !PT ;  /* 0x0000000c10107812 */ /* 0x000fce00078ec0ff */
.L_x_131:
[----:B-1----:R-:W1:Y:S01]  /*2770*/  LDCU UR7, c[0x0][0x3cc] ;  /* 0x00007980ff0777ac */ /* 0x002e620008000800 */
[----:B------:R-:W-:Y:S02]  /*2780*/  CS2R R10, SRZ ;  /* 0x00000000000a7805 */ /* 0x000fe4000001ff00 */
[----:B----4-:R-:W-:Y:S02]  /*2790*/  CS2R R8, SRZ ;  /* 0x0000000000087805 */ /* 0x010fe4000001ff00 */
[----:B------:R-:W-:Y:S02]  /*27a0*/  CS2R R6, SRZ ;  /* 0x0000000000067805 */ /* 0x000fe4000001ff00 */
[----:B--23--:R-:W-:Y:S01]  /*27b0*/  CS2R R4, SRZ ;  /* 0x0000000000047805 */ /* 0x00cfe2000001ff00 */
[----:B-1----:R-:W-:-:S04]  /*27c0*/  UIMAD UR7, UR4, -0x40, UR7 ;  /* 0xffffffc0040778a4 */ /* 0x002fc8000f8e0207 */
[----:B------:R-:W-:-:S09]  /*27d0*/  UISETP.GE.AND UP0, UPT, UR7, 0x1, UPT ;  /* 0x000000010700788c */ /* 0x000fd2000bf06270 */
[----:B------:R-:W-:Y:S05]  /*27e0*/  BRA.U !UP0, `(.L_x_118) ;  /* 0x0000000d08947547 */ /* 0x000fea000b800000 */
[----:B------:R-:W-:Y:S01]  /*27f0*/  UISETP.GE.AND UP0, UPT, UR7, 0x31, UPT ;  /* 0x000000310700788c */ /* 0x000fe2000bf06270 */
[----:B------:R-:W-:Y:S01]  /*2800*/  SHF.R.U32.HI R3, RZ, 0x3, R24 ;  /* 0x00000003ff037819 */ /* 0x000fe20000011618 */
[----:B------:R-:W-:Y:S01]  /*2810*/  IMAD.MOV.U32 R11, RZ, RZ, RZ ;  /* 0x000000ffff0b7224 */ /* 0x000fe200078e00ff */
[----:B0-----:R-:W-:-:S03]  /*2820*/  MOV R14, RZ ;  /* 0x000000ff000e7202 */ /* 0x001fc60000000f00 */
[----:B------:R-:W-:-:S03]  /*2830*/  IMAD.SHL.U32 R3, R3, 0x400, RZ ;  /* 0x0000040003037824 */ /* 0x000fc600078e00ff */
[----:B------:R-:W-:Y:S05]  /*2840*/  BRA.U !UP0, `(.L_x_119) ;  /* 0x0000000508f07547 */ /* 0x000fea000b800000 */
[----:B------:R-:W0:Y:S01]  /*2850*/  S2R R0, SR_LANEID ;  /* 0x0000000000007919 */ /* 0x000e220000000000 */
[----:B------:R-:W1:Y:S01]  /*2860*/  S2UR UR8, SR_CgaCtaId ;  /* 0x00000000000879c3 */ /* 0x000e620000008800 */
[----:B------:R-:W-:Y:S01]  /*2870*/  UMOV UR7, 0x400 ;  /* 0x0000040000077882 */ /* 0x000fe20000000000 */
[----:B------:R-:W-:Y:S01]  /*2880*/  IMAD.MOV.U32 R5, RZ, RZ, RZ ;  /* 0x000000ffff057224 */ /* 0x000fe200078e00ff */
[----:B------:R-:W-:Y:S02]  /*2890*/  CS2R R10, SRZ ;  /* 0x00000000000a7805 */ /* 0x000fe4000001ff00 */
[----:B------:R-:W-:-:S03]  /*28a0*/  CS2R R8, SRZ ;  /* 0x0000000000087805 */ /* 0x000fc6000001ff00 */
[----:B------:R-:W2:Y:S01]  /*28b0*/  S2UR UR11, SR_SWINHI ;  /* 0x00000000000b79c3 */ /* 0x000ea20000002f00 */
[----:B-1----:R-:W-:Y:S01]  /*28c0*/  ULEA UR8, UR8, UR7, 0x18 ;  /* 0x0000000708087291 */ /* 0x002fe2000f8ec0ff */
[----:B0-----:R-:W-:-:S06]  /*28d0*/  LOP3.LUT R4, R0, 0x3, RZ, 0xc0, !PT ;  /* 0x0000000300047812 */ /* 0x001fcc00078ec0ff */
[----:B------:R-:W-:Y:S01]  /*28e0*/  UMOV UR8, UR8 ;  /* 0x0000000800087c82 */ /* 0x000fe20008000000 */
[----:B--2---:R-:W-:Y:S01]  /*28f0*/  UMOV UR9, UR11 ;  /* 0x0000000b00097c82 */ /* 0x004fe20008000000 */
[----:B------:R-:W-:Y:S01]  /*2900*/  SHF.R.U32.HI R7, RZ, 0x2, R0 ;  /* 0x00000002ff077819 */ /* 0x000fe20000011600 */
[----:B------:R-:W-:Y:S02]  /*2910*/  UIADD3 UR7, UP0, UPT, UR8, 0x2a200, URZ ;  /* 0x0002a20008077890 */ /* 0x000fe4000ff1e0ff */
[----:B------:R-:W-:Y:S02]  /*2920*/  UIADD3 UR15, UP1, UPT, UR8, 0x4000, URZ ;  /* 0x00004000080f7890 */ /* 0x000fe4000ff3e0ff */
[C-C-:B------:R-:W-:Y:S01]  /*2930*/  IMAD.WIDE.U32 R18, R7.reuse, 0x20, R4.reuse ;  /* 0x0000002007127825 */ /* 0x140fe200078e0004 */
[----:B------:R-:W-:Y:S02]  /*2940*/  UIADD3.X UR11, UPT, UPT, URZ, UR9, URZ, UP0, !UPT ;  /* 0x00000009ff0b7290 */ /* 0x000fe400087fe4ff */
[----:B------:R-:W-:Y:S01]  /*2950*/  UIADD3.X UR8, UPT, UPT, URZ, UR9, URZ, UP1, !UPT ;  /* 0x00000009ff087290 */ /* 0x000fe20008ffe4ff */
[----:B------:R-:W-:Y:S01]  /*2960*/  IMAD.WIDE.U32 R4, R7, 0x40, R4 ;  /* 0x0000004007047825 */ /* 0x000fe200078e0004 */
[----:B------:R-:W-:-:S02]  /*2970*/  SHF.L.U64.HI R17, R18, 0x2, R19 ;  /* 0x0000000212117819 */ /* 0x000fc40000010213 */
[----:B------:R-:W-:Y:S02]  /*2980*/  CS2R R6, SRZ ;  /* 0x0000000000067805 */ /* 0x000fe4000001ff00 */
[----:B------:R-:W-:Y:S01]  /*2990*/  MOV R19, RZ ;  /* 0x000000ff00137202 */ /* 0x000fe20000000f00 */
[C---:B------:R-:W-:Y:S01]  /*29a0*/  IMAD.SHL.U32 R0, R4.reuse, 0x4, RZ ;  /* 0x0000000404007824 */ /* 0x040fe200078e00ff */
[----:B------:R-:W-:Y:S01]  /*29b0*/  SHF.L.U64.HI R2, R4, 0x2, R5 ;  /* 0x0000000204027819 */ /* 0x000fe20000010205 */
[----:B------:R-:W-:Y:S01]  /*29c0*/  IMAD.SHL.U32 R18, R18, 0x4, RZ ;  /* 0x0000000412127824 */ /* 0x000fe200078e00ff */
[----:B------:R-:W-:Y:S01]  /*29d0*/  CS2R R4, SRZ ;  /* 0x0000000000047805 */ /* 0x000fe2000001ff00 */
[----:B------:R-:W-:Y:S02]  /*29e0*/  IMAD.U32 R32, RZ, RZ, UR7 ;  /* 0x00000007ff207e24 */ /* 0x000fe4000f8e00ff */
[----:B------:R-:W-:Y:S02]  /*29f0*/  IMAD.U32 R30, RZ, RZ, UR15 ;  /* 0x0000000fff1e7e24 */ /* 0x000fe4000f8e00ff */
[----:B------:R-:W-:-:S02]  /*2a00*/  IMAD.U32 R33, RZ, RZ, UR11 ;  /* 0x0000000bff217e24 */ /* 0x000fc4000f8e00ff */
[----:B------:R-:W-:-:S07]  /*2a10*/  IMAD.U32 R31, RZ, RZ, UR8 ;  /* 0x00000008ff1f7e24 */ /* 0x000fce000f8e00ff */
.L_x_120:
[C---:B------:R-:W-:Y:S01]  /*2a20*/  IMAD R28, R19.reuse, 0x10, R3 ;  /* 0x00000010131c7824 */ /* 0x040fe200078e0203 */
[----:B------:R-:W-:-:S03]  /*2a30*/  SHF.L.U32 R29, R19, 0xb, RZ ;  /* 0x0000000b131d7819 */ /* 0x000fc600000006ff */
[----:B------:R-:W-:Y:S01]  /*2a40*/  IMAD.WIDE.U32 R14, R28, 0x2, R32 ;  /* 0x000000021c0e7825 */ /* 0x000fe200078e0020 */
[----:B------:R-:W-:Y:S02]  /*2a50*/  LOP3.LUT R29, R29, R20, RZ, 0xfc, !PT ;  /* 0x000000141d1d7212 */ /* 0x000fe400078efcff */
[----:B------:R-:W-:-:S03]  /*2a60*/  IADD3 R26, P0, PT, R14, R18, RZ ;  /* 0x000000120e1a7210 */ /* 0x000fc60007f1e0ff */
[----:B------:R-:W-:-:S04]  /*2a70*/  IMAD.WIDE.U32 R12, R29, 0x2, R30 ;  /* 0x000000021d0c7825 */ /* 0x000fc800078e001e */
[----:B------:R-:W-:Y:S01]  /*2a80*/  IMAD.X R27, R15, 0x1, R17, P0 ;  /* 0x000000010f1b7824 */ /* 0x000fe200000e0611 */
[----:B------:R-:W-:-:S04]  /*2a90*/  IADD3 R22, P0, PT, R12, R0, RZ ;  /* 0x000000000c167210 */ /* 0x000fc80007f1e0ff */
[----:B------:R-:W2:Y:S01]  /*2aa0*/  LD.E R12, desc[UR12][R26.64] ;  /* 0x0000000c1a0c7980 */ /* 0x000ea2000c101900 */
[----:B------:R-:W-:-:S03]  /*2ab0*/  IMAD.X R23, R13, 0x1, R2, P0 ;  /* 0x000000010d177824 */ /* 0x000fc600000e0602 */
[----:B------:R-:W2:Y:S04]  /*2ac0*/  LD.E R13, desc[UR12][R26.64+0x400] ;  /* 0x0004000c1a0d7980 */ /* 0x000ea8000c101900 */
[----:B------:R-:W3:Y:S04]  /*2ad0*/  LD.E R34, desc[UR12][R22.64] ;  /* 0x0000000c16227980 */ /* 0x000ee8000c101900 */
[----:B------:R-:W4:Y:S04]  /*2ae0*/  LD.E R35, desc[UR12][R22.64+0x800] ;  /* 0x0008000c16237980 */ /* 0x000f28000c101900 */
[----:B------:R-:W5:Y:S04]  /*2af0*/  LD.E R36, desc[UR12][R22.64+0x10] ;  /* 0x0000100c16247980 */ /* 0x000f68000c101900 */
[----:B------:R-:W2:Y:S04]  /*2b00*/  LD.E R37, desc[UR12][R22.64+0x810] ;  /* 0x0008100c16257980 */ /* 0x000ea8000c101900 */
[----:B------:R-:W2:Y:S04]  /*2b10*/  LD.E R14, desc[UR12][R26.64+0x10] ;  /* 0x0000100c1a0e7980 */ /* 0x000ea8000c101900 */
[----:B------:R3:W2:Y:S01]  /*2b20*/  LD.E R15, desc[UR12][R26.64+0x410] ;  /* 0x0004100c1a0f7980 */ /* 0x0006a2000c101900 */
[----:B------:R-:W-:Y:S05]  /*2b30*/  WARPSYNC.ALL ;  /* 0x0000000000007948 */ /* 0x000fea0003800000 */
[----:B---3--:R-:W-:Y:S04]  /*2b40*/  MOVM.16.MT88 R26, R34 ;  /* 0x00000000221a723a */ /* 0x008fe80000000000 */
[----:B----4-:R-:W0:Y:S04]  /*2b50*/  MOVM.16.MT88 R27, R35 ;  /* 0x00000000231b723a */ /* 0x010e280000000000 */
[----:B-----5:R-:W-:Y:S04]  /*2b60*/  MOVM.16.MT88 R22, R36 ;  /* 0x000000002416723a */ /* 0x020fe80000000000 */
[----:B--2---:R-:W1:Y:S01]  /*2b70*/  MOVM.16.MT88 R23, R37 ;  /* 0x000000002517723a */ /* 0x004e620000000000 */
[----:B0-----:R-:W-:Y:S01]  /*2b80*/  HMMA.16816.F32.BF16 R4, R12, R26, R4 ;  /* 0x0000001a0c04723c */ /* 0x001fe20000041804 */
[----:B------:R-:W-:-:S07]  /*2b90*/  VIADD R27, R28, 0x10 ;  /* 0x000000101c1b7836 */ /* 0x000fce0000000000 */
[----:B-1----:R-:W-:Y:S01]  /*2ba0*/  HMMA.16816.F32.BF16 R8, R12, R22, R8 ;  /* 0x000000160c08723c */ /* 0x002fe20000041808 */
[----:B------:R-:W-:-:S04]  /*2bb0*/  IMAD.WIDE.U32 R14, R27, 0x2, R32 ;  /* 0x000000021b0e7825 */ /* 0x000fc800078e0020 */
[----:B------:R-:W-:Y:S01]  /*2bc0*/  VIADD R13, R29, 0x800 ;  /* 0x000008001d0d7836 */ /* 0x000fe20000000000 */
[----:B------:R-:W-:-:S03]  /*2bd0*/  IADD3 R26, P0, PT, R14, R18, RZ ;  /* 0x000000120e1a7210 */ /* 0x000fc60007f1e0ff */
[----:B------:R-:W-:-:S04]  /*2be0*/  IMAD.WIDE.U32 R12, R13, 0x2, R30 ;  /* 0x000000020d0c7825 */ /* 0x000fc800078e001e */
[----:B------:R-:W-:Y:S01]  /*2bf0*/  IMAD.X R27, R15, 0x1, R17, P0 ;  /* 0x000000010f1b7824 */ /* 0x000fe200000e0611 */
[----:B------:R-:W-:-:S04]  /*2c00*/  IADD3 R22, P0, PT, R12, R0, RZ ;  /* 0x000000000c167210 */ /* 0x000fc80007f1e0ff */
[----:B------:R-:W-:Y:S01]  /*2c10*/  IADD3.X R23, PT, PT, R13, R2, RZ, P0, !PT ;  /* 0x000000020d177210 */ /* 0x000fe200007fe4ff */
[----:B------:R-:W2:Y:S04]  /*2c20*/  LD.E R12, desc[UR12][R26.64] ;  /* 0x0000000c1a0c7980 */ /* 0x000ea8000c101900 */
[----:B------:R-:W3:Y:S04]  /*2c30*/  LD.E R36, desc[UR12][R22.64] ;  /* 0x0000000c16247980 */ /* 0x000ee8000c101900 */
[----:B------:R-:W4:Y:S04]  /*2c40*/  LD.E R37, desc[UR12][R22.64+0x800] ;  /* 0x0008000c16257980 */ /* 0x000f28000c101900 */
[----:B------:R-:W5:Y:S04]  /*2c50*/  LD.E R38, desc[UR12][R22.64+0x10] ;  /* 0x0000100c16267980 */ /* 0x000f68000c101900 */
[----:B------:R-:W2:Y:S04]  /*2c60*/  LD.E R39, desc[UR12][R22.64+0x810] ;  /* 0x0008100c16277980 */ /* 0x000ea8000c101900 */
[----:B------:R-:W2:Y:S04]  /*2c70*/  LD.E R13, desc[UR12][R26.64+0x400] ;  /* 0x0004000c1a0d7980 */ /* 0x000ea8000c101900 */
[----:B------:R-:W2:Y:S04]  /*2c80*/  LD.E R14, desc[UR12][R26.64+0x10] ;  /* 0x0000100c1a0e7980 */ /* 0x000ea8000c101900 */
[----:B------:R3:W2:Y:S01]  /*2c90*/  LD.E R15, desc[UR12][R26.64+0x410] ;  /* 0x0004100c1a0f7980 */ /* 0x0006a2000c101900 */
[----:B------:R-:W-:-:S03]  /*2ca0*/  VIADD R35, R29, 0x1000 ;  /* 0x000010001d237836 */ /* 0x000fc60000000000 */
[----:B---3--:R-:W-:Y:S04]  /*2cb0*/  MOVM.16.MT88 R26, R36 ;  /* 0x00000000241a723a */ /* 0x008fe80000000000 */
[----:B----4-:R-:W0:Y:S04]  /*2cc0*/  MOVM.16.MT88 R27, R37 ;  /* 0x00000000251b723a */ /* 0x010e280000000000 */
[----:B-----5:R-:W-:Y:S04]  /*2cd0*/  MOVM.16.MT88 R22, R38 ;  /* 0x000000002616723a */ /* 0x020fe80000000000 */
[----:B--2---:R-:W1:Y:S01]  /*2ce0*/  MOVM.16.MT88 R23, R39 ;  /* 0x000000002717723a */ /* 0x004e620000000000 */
[C---:B0-----:R-:W-:Y:S08]  /*2cf0*/  HMMA.16816.F32.BF16 R4, R12.reuse, R26, R4 ;  /* 0x0000001a0c04723c */ /* 0x041ff00000041804 */
[----:B-1----:R-:W-:Y:S01]  /*2d00*/  HMMA.16816.F32.BF16 R8, R12, R22, R8 ;  /* 0x000000160c08723c */ /* 0x002fe20000041808 */
[----:B------:R-:W-:-:S03]  /*2d10*/  IMAD.WIDE.U32 R14, R35, 0x2, R30 ;  /* 0x00000002230e7825 */ /* 0x000fc600078e001e */
[----:B------:R-:W-:-:S05]  /*2d20*/  IADD3 R34, P0, PT, R14, R0, RZ ;  /* 0x000000000e227210 */ /* 0x000fca0007f1e0ff */
[----:B------:R-:W-:-:S05]  /*2d30*/  IMAD.X R35, R15, 0x1, R2, P0 ;  /* 0x000000010f237824 */ /* 0x000fca00000e0602 */
[----:B------:R-:W2:Y:S04]  /*2d40*/  LD.E R37, desc[UR12][R34.64] ;  /* 0x0000000c22257980 */ /* 0x000ea8000c101900 */
[----:B------:R-:W3:Y:S01]  /*2d50*/  LD.E R36, desc[UR12][R34.64+0x800] ;  /* 0x0008000c22247980 */ /* 0x000ee2000c101900 */
[----:B------:R-:W-:-:S03]  /*2d60*/  VIADD R13, R28, 0x20 ;  /* 0x000000201c0d7836 */ /* 0x000fc60000000000 */
[----:B------:R-:W4:Y:S01]  /*2d70*/  LD.E R38, desc[UR12][R34.64+0x10] ;  /* 0x0000100c22267980 */ /* 0x000f22000c101900 */
[----:B------:R-:W-:-:S03]  /*2d80*/  IMAD.WIDE.U32 R12, R13, 0x2, R32 ;  /* 0x000000020d0c7825 */ /* 0x000fc600078e0020 */
[----:B------:R-:W5:Y:S01]  /*2d90*/  LD.E R39, desc[UR12][R34.64+0x810] ;  /* 0x0008100c22277980 */ /* 0x000f62000c101900 */
[----:B------:R-:W-:-:S05]  /*2da0*/  IADD3 R22, P0, PT, R12, R18, RZ ;  /* 0x000000120c167210 */ /* 0x000fca0007f1e0ff */
[----:B------:R-:W-:-:S05]  /*2db0*/  IMAD.X R23, R13, 0x1, R17, P0 ;  /* 0x000000010d177824 */ /* 0x000fca00000e0611 */
[----:B------:R-:W5:Y:S04]  /*2dc0*/  LD.E R12, desc[UR12][R22.64] ;  /* 0x0000000c160c7980 */ /* 0x000f68000c101900 */
[----:B------:R-:W5:Y:S04]  /*2dd0*/  LD.E R13, desc[UR12][R22.64+0x400] ;  /* 0x0004000c160d7980 */ /* 0x000f68000c101900 */
[----:B------:R-:W5:Y:S04]  /*2de0*/  LD.E R14, desc[UR12][R22.64+0x10] ;  /* 0x0000100c160e7980 */ /* 0x000f68000c101900 */
[----:B------:R4:W5:Y:S01]  /*2df0*/  LD.E R15, desc[UR12][R22.64+0x410] ;  /* 0x0004100c160f7980 */ /* 0x000962000c101900 */
[----:B------:R-:W-:-:S03]  /*2e00*/  VIADD R29, R29, 0x1800 ;  /* 0x000018001d1d7836 */ /* 0x000fc60000000000 */
[----:B--2---:R-:W-:Y:S04]  /*2e10*/  MOVM.16.MT88 R26, R37 ;  /* 0x00000000251a723a */ /* 0x004fe80000000000 */
[----:B---3--:R-:W0:Y:S04]  /*2e20*/  MOVM.16.MT88 R27, R36 ;  /* 0x00000000241b723a */ /* 0x008e280000000000 */
[----:B----4-:R-:W-:Y:S04]  /*2e30*/  MOVM.16.MT88 R22, R38 ;  /* 0x000000002616723a */ /* 0x010fe80000000000 */
[----:B-----5:R-:W1:Y:S01]  /*2e40*/  MOVM.16.MT88 R23, R39 ;  /* 0x000000002717723a */ /* 0x020e620000000000 */
[----:B0-----:R-:W-:Y:S01]  /*2e50*/  HMMA.16816.F32.BF16 R4, R12, R26, R4 ;  /* 0x0000001a0c04723c */ /* 0x001fe20000041804 */
[----:B------:R-:W-:-:S03]  /*2e60*/  IMAD.WIDE.U32 R26, R29, 0x2, R30 ;  /* 0x000000021d1a7825 */ /* 0x000fc600078e001e */
[----:B------:R-:W-:-:S04]  /*2e70*/  IADD3 R26, P0, PT, R26, R0, RZ ;  /* 0x000000001a1a7210 */ /* 0x000fc80007f1e0ff */
[----:B------:R-:W-:Y:S01]  /*2e80*/  IADD3.X R27, PT, PT, R27, R2, RZ, P0, !PT ;  /* 0x000000021b1b7210 */ /* 0x000fe200007fe4ff */
[----:B-1----:R-:W-:Y:S04]  /*2e90*/  HMMA.16816.F32.BF16 R8, R12, R22, R8 ;  /* 0x000000160c08723c */ /* 0x002fe80000041808 */
[----:B------:R-:W2:Y:S04]  /*2ea0*/  LD.E R35, desc[UR12][R26.64] ;  /* 0x0000000c1a237980 */ /* 0x000ea8000c101900 */
[----:B------:R-:W3:Y:S04]  /*2eb0*/  LD.E R34, desc[UR12][R26.64+0x800] ;  /* 0x0008000c1a227980 */ /* 0x000ee8000c101900 */
[----:B------:R-:W4:Y:S04]  /*2ec0*/  LD.E R22, desc[UR12][R26.64+0x10] ;  /* 0x0000100c1a167980 */ /* 0x000f28000c101900 */
[----:B------:R2:W5:Y:S01]  /*2ed0*/  LD.E R23, desc[UR12][R26.64+0x810] ;  /* 0x0008100c1a177980 */ /* 0x000562000c101900 */
[----:B------:R-:W-:-:S04]  /*2ee0*/  VIADD R13, R28, 0x30 ;  /* 0x000000301c0d7836 */ /* 0x000fc80000000000 */
[----:B------:R-:W-:-:S03]  /*2ef0*/  IMAD.WIDE.U32 R12, R13, 0x2, R32 ;  /* 0x000000020d0c7825 */ /* 0x000fc600078e0020 */
[----:B------:R-:W-:-:S05]  /*2f00*/  IADD3 R28, P0, PT, R12, R18, RZ ;  /* 0x000000120c1c7210 */ /* 0x000fca0007f1e0ff */
[----:B------:R-:W-:-:S05]  /*2f10*/  IMAD.X R29, R13, 0x1, R17, P0 ;  /* 0x000000010d1d7824 */ /* 0x000fca00000e0611 */
[----:B------:R-:W5:Y:S04]  /*2f20*/  LD.E R12, desc[UR12][R28.64] ;  /* 0x0000000c1c0c7980 */ /* 0x000f68000c101900 */
[----:B------:R-:W5:Y:S04]  /*2f30*/  LD.E R13, desc[UR12][R28.64+0x400] ;  /* 0x0004000c1c0d7980 */ /* 0x000f68000c101900 */
[----:B------:R-:W5:Y:S04]  /*2f40*/  LD.E R14, desc[UR12][R28.64+0x10] ;  /* 0x0000100c1c0e7980 */ /* 0x000f68000c101900 */
[----:B------:R-:W5:Y:S01]  /*2f50*/  LD.E R15, desc[UR12][R28.64+0x410] ;  /* 0x0004100c1c0f7980 */ /* 0x000f62000c101900 */
[----:B------:R-:W-:-:S05]  /*2f60*/  VIADD R19, R19, 0x4 ;  /* 0x0000000413137836 */ /* 0x000fca0000000000 */
[----:B------:R-:W-:Y:S01]  /*2f70*/  ISETP.NE.AND P0, PT, R19, R16, PT ;  /* 0x000000101300720c */ /* 0x000fe20003f05270 */
[----:B--2---:R-:W-:Y:S04]  /*2f80*/  MOVM.16.MT88 R26, R35 ;  /* 0x00000000231a723a */ /* 0x004fe80000000000 */
[----:B---3--:R-:W0:Y:S04]  /*2f90*/  MOVM.16.MT88 R27, R34 ;  /* 0x00000000221b723a */ /* 0x008e280000000000 */
[----:B----4-:R-:W-:Y:S04]  /*2fa0*/  MOVM.16.MT88 R22, R22 ;  /* 0x000000001616723a */ /* 0x010fe80000000000 */
[----:B-----5:R-:W1:Y:S01]  /*2fb0*/  MOVM.16.MT88 R23, R23 ;  /* 0x000000001717723a */ /* 0x020e620000000000 */
[C---:B0-----:R-:W-:Y:S08]  /*2fc0*/  HMMA.16816.F32.BF16 R4, R12.reuse, R26, R4 ;  /* 0x0000001a0c04723c */ /* 0x041ff00000041804 */
[----:B-1----:R-:W-:Y:S01]  /*2fd0*/  HMMA.16816.F32.BF16 R8, R12, R22, R8 ;  /* 0x000000160c08723c */ /* 0x002fe20000041808 */
[----:B------:R-:W-:-:S04]  /*2fe0*/  NOP ;  /* 0x0000000000007918 */ /* 0x000fc80000000000 */
[----:B------:R-:W-:-:S15]  /*2ff0*/  @P0 BRA `(.L_x_120) ;  /* 0xfffffff800880947 */ /* 0x000fde000383ffff */
[----:B------:R-:W-:-:S07]  /*3000*/  IMAD.MOV.U32 R14, RZ, RZ, R16 ;  /* 0x000000ffff0e7224 */ /* 0x000fce00078e0010 */
.L_x_119:
[----:B------:R-:W-:-:S05]  /*3010*/  IMAD.U32 R2, RZ, RZ, UR10 ;  /* 0x0000000aff027e24 */ /* 0x000fca000f8e00ff */
[----:B------:R-:W-:-:S04]  /*3020*/  IADD3 R2, PT, PT, R2, 0xf, RZ ;  /* 0x0000000f02027810 */ /* 0x000fc80007ffe0ff */
[----:B------:R-:W-:-:S04]  /*3030*/  SHF.R.S32.HI R13, RZ, 0x1f, R2 ;  /* 0x0000001fff0d7819 */ /* 0x000fc80000011402 */
[----:B------:R-:W-:-:S04]  /*3040*/  LEA.HI R2, R13, R2, RZ, 0x4 ;  /* 0x000000020d027211 */ /* 0x000fc800078f20ff */
[----:B------:R-:W-:-:S04]  /*3050*/  SHF.R.S32.HI R0, RZ, 0x4, R2 ;  /* 0x00000004ff007819 */ /* 0x000fc80000011402 */
[----:B------:R-:W-:-:S04]  /*3060*/  VIMNMX R0, PT, PT, R0, 0x1, !PT ;  /* 0x0000000100007848 */ /* 0x000fc80007fe0100 */
[----:B------:R-:W-:-:S04]  /*3070*/  LOP3.LUT R17, R0, 0x3, RZ, 0xc0, !PT ;  /* 0x0000000300117812 */ /* 0x000fc800078ec0ff */
[----:B------:R-:W-:-:S13]  /*3080*/  ISETP.NE.AND P0, PT, R17, RZ, PT ;  /* 0x000000ff1100720c */ /* 0x000fda0003f05270 */
[----:B------:R-:W-:Y:S05]  /*3090*/  @!P0 BRA `(.L_x_118) ;  /* 0x0000000400688947 */ /* 0x000fea0003800000 */
[----:B------:R-:W0:Y:S01]  /*30a0*/  S2R R15, SR_CgaCtaId ;  /* 0x00000000000f7919 */ /* 0x000e220000008800 */
[----:B------:R-:W-:Y:S01]  /*30b0*/  MOV R0, 0x400 ;  /* 0x0000040000007802 */ /* 0x000fe20000000f00 */
[C---:B------:R-:W-:Y:S01]  /*30c0*/  IMAD.SHL.U32 R13, R14.reuse, 0x800, RZ ;  /* 0x000008000e0d7824 */ /* 0x040fe200078e00ff */
[----:B------:R-:W1:Y:S01]  /*30d0*/  S2R R18, SR_LANEID ;  /* 0x0000000000127919 */ /* 0x000e620000000000 */
[----:B------:R-:W-:Y:S02]  /*30e0*/  IMAD.MOV.U32 R31, RZ, RZ, RZ ;  /* 0x000000ffff1f7224 */ /* 0x000fe400078e00ff */
[----:B------:R-:W-:Y:S01]  /*30f0*/  IMAD R3, R14, 0x10, R3 ;  /* 0x000000100e037824 */ /* 0x000fe200078e0203 */
[----:B------:R-:W2:Y:S01]  /*3100*/  S2R R12, SR_SWINHI ;  /* 0x00000000000c7919 */ /* 0x000ea20000002f00 */
[----:B0-----:R-:W-:Y:S02]  /*3110*/  LEA R15, R15, R0, 0x18 ;  /* 0x000000000f0f7211 */ /* 0x001fe400078ec0ff */
[----:B------:R-:W-:-:S02]  /*3120*/  LOP3.LUT R0, R13, R20, RZ, 0xfc, !PT ;  /* 0x000000140d007212 */ /* 0x000fc400078efcff */
[----:B-1----:R-:W-:Y:S02]  /*3130*/  LOP3.LUT R30, R18, 0x3, RZ, 0xc0, !PT ;  /* 0x00000003121e7812 */ /* 0x002fe400078ec0ff */
[----:B------:R-:W-:Y:S02]  /*3140*/  SHF.R.U32.HI R27, RZ, 0x2, R18 ;  /* 0x00000002ff1b7819 */ /* 0x000fe40000011612 */
[----:B------:R-:W-:Y:S02]  /*3150*/  MOV R22, R15 ;  /* 0x0000000f00167202 */ /* 0x000fe40000000f00 */
[----:B--2---:R-:W-:Y:S01]  /*3160*/  MOV R23, R12 ;  /* 0x0000000c00177202 */ /* 0x004fe20000000f00 */
[----:B------:R-:W-:-:S04]  /*3170*/  IMAD.WIDE.U32 R18, R27, 0x40, R30 ;  /* 0x000000401b127825 */ /* 0x000fc800078e001e */
[----:B------:R-:W-:-:S03]  /*3180*/  IMAD.WIDE.U32 R12, R0, 0x2, R22 ;  /* 0x00000002000c7825 */ /* 0x000fc600078e0016 */
[----:B------:R-:W-:-:S04]  /*3190*/  LEA R12, P0, R18, R12, 0x2 ;  /* 0x0000000c120c7211 */ /* 0x000fc800078010ff */
[----:B------:R-:W-:-:S05]  /*31a0*/  LEA.HI.X R13, R18, R13, R19, 0x2, P0 ;  /* 0x0000000d120d7211 */ /* 0x000fca00000f1413 */
[----:B------:R-:W2:Y:S04]  /*31b0*/  LD.E R29, desc[UR12][R12.64+0x4800] ;  /* 0x0048000c0c1d7980 */ /* 0x000ea8000c101900 */
[----:B------:R-:W3:Y:S04]  /*31c0*/  LD.E R33, desc[UR12][R12.64+0x4000] ;  /* 0x0040000c0c217980 */ /* 0x000ee8000c101900 */
[----:B------:R-:W4:Y:S04]  /*31d0*/  LD.E R28, desc[UR12][R12.64+0x4010] ;  /* 0x0040100c0c1c7980 */ /* 0x000f28000c101900 */
[----:B------:R0:W5:Y:S01]  /*31e0*/  LD.E R32, desc[UR12][R12.64+0x4810] ;  /* 0x0048100c0c207980 */ /* 0x000162000c101900 */
[----:B------:R-:W-:-:S04]  /*31f0*/  IMAD.WIDE.U32 R30, R27, 0x20, R30 ;  /* 0x000000201b1e7825 */ /* 0x000fc800078e001e */
[----:B0-----:R-:W-:-:S03]  /*3200*/  IMAD.WIDE.U32 R12, R3, 0x2, R22 ;  /* 0x00000002030c7825 */ /* 0x001fc600078e0016 */
[----:B------:R-:W-:-:S04]  /*3210*/  LEA R26, P0, R30, R12, 0x2 ;  /* 0x0000000c1e1a7211 */ /* 0x000fc800078010ff */
[----:B------:R-:W-:-:S05]  /*3220*/  LEA.HI.X R27, R30, R13, R31, 0x2, P0 ;  /* 0x0000000d1e1b7211 */ /* 0x000fca00000f141f */
[----:B------:R-:W5:Y:S04]  /*3230*/  LD.E R12, desc[UR12][R26.64+0x2a200] ;  /* 0x02a2000c1a0c7980 */ /* 0x000f68000c101900 */
[----:B------:R-:W5:Y:S04]  /*3240*/  LD.E R13, desc[UR12][R26.64+0x2a600] ;  /* 0x02a6000c1a0d7980 */ /* 0x000f68000c101900 */
[----:B------:R-:W5:Y:S04]  /*3250*/  LD.E R14, desc[UR12][R26.64+0x2a210] ;  /* 0x02a2100c1a0e7980 */ /* 0x000f68000c101900 */
[----:B------:R2:W5:Y:S01]  /*3260*/  LD.E R15, desc[UR12][R26.64+0x2a610] ;  /* 0x02a6100c1a0f7980 */ /* 0x000562000c101900 */
[----:B------:R-:W-:Y:S05]  /*3270*/  WARPSYNC.ALL ;  /* 0x0000000000007948 */ /* 0x000fea0003800000 */
[----:B------:R-:W-:Y:S01]  /*3280*/  ISETP.NE.AND P0, PT, R17, 0x1, PT ;  /* 0x000000011100780c */ /* 0x000fe20003f05270 */
[----:B--2---:R-:W-:Y:S04]  /*3290*/  MOVM.16.MT88 R27, R29 ;  /* 0x000000001d1b723a */ /* 0x004fe80000000000 */
[----:B---3--:R-:W0:Y:S04]  /*32a0*/  MOVM.16.MT88 R26, R33 ;  /* 0x00000000211a723a */ /* 0x008e280000000000 */
[----:B----4-:R-:W-:Y:S04]  /*32b0*/  MOVM.16.MT88 R28, R28 ;  /* 0x000000001c1c723a */ /* 0x010fe80000000000 */
[----:B-----5:R-:W1:Y:S01]  /*32c0*/  MOVM.16.MT88 R29, R32 ;  /* 0x00000000201d723a */ /* 0x020e620000000000 */
[C---:B0-----:R-:W-:Y:S08]  /*32d0*/  HMMA.16816.F32.BF16 R4, R12.reuse, R26, R4 ;  /* 0x0000001a0c04723c */ /* 0x041ff00000041804 */
[----:B-1----:R-:W-:Y:S01]  /*32e0*/  HMMA.16816.F32.BF16 R8, R12, R28, R8 ;  /* 0x0000001c0c08723c */ /* 0x002fe20000041808 */
[----:B------:R-:W-:-:S04]  /*32f0*/  NOP ;  /* 0x0000000000007918 */ /* 0x000fc80000000000 */
[----:B------:R-:W-:-:S15]  /*3300*/  @!P0 BRA `(.L_x_118) ;  /* 0x0000000000cc8947 */ /* 0x000fde0003800000 */
[----:B------:R-:W-:-:S04]  /*3310*/  VIADD R13, R0, 0x800 ;  /* 0x00000800000d7836 */ /* 0x000fc80000000000 */
[----:B------:R-:W-:-:S03]  /*3320*/  IMAD.WIDE.U32 R12, R13, 0x2, R22 ;  /* 0x000000020d0c7825 */ /* 0x000fc600078e0016 */
[----:B------:R-:W-:-:S04]  /*3330*/  LEA R34, P0, R18, R12, 0x2 ;  /* 0x0000000c12227211 */ /* 0x000fc800078010ff */
[----:B------:R-:W-:-:S05]  /*3340*/  LEA.HI.X R35, R18, R13, R19, 0x2, P0 ;  /* 0x0000000d12237211 */ /* 0x000fca00000f1413 */
[----:B------:R-:W2:Y:S04]  /*3350*/  LD.E R26, desc[UR12][R34.64+0x4000] ;  /* 0x0040000c221a7980 */ /* 0x000ea8000c101900 */
[----:B------:R-:W3:Y:S01]  /*3360*/  LD.E R27, desc[UR12][R34.64+0x4800] ;  /* 0x0048000c221b7980 */ /* 0x000ee2000c101900 */
[----:B------:R-:W-:-:S03]  /*3370*/  VIADD R13, R3, 0x10 ;  /* 0x00000010030d7836 */ /* 0x000fc60000000000 */
[----:B------:R-:W4:Y:S04]  /*3380*/  LD.E R28, desc[UR12][R34.64+0x4010] ;  /* 0x0040100c221c7980 */ /* 0x000f28000c101900 */
[----:B------:R-:W5:Y:S01]  /*3390*/  LD.E R29, desc[UR12][R34.64+0x4810] ;  /* 0x0048100c221d7980 */ /* 0x000f62000c101900 */
[----:B------:R-:W-:-:S03]  /*33a0*/  IMAD.WIDE.U32 R12, R13, 0x2, R22 ;  /* 0x000000020d0c7825 */ /* 0x000fc600078e0016 */
[----:B------:R-:W-:-:S04]  /*33b0*/  LEA R32, P0, R30, R12, 0x2 ;  /* 0x0000000c1e207211 */ /* 0x000fc800078010ff */
[----:B------:R-:W-:-:S05]  /*33c0*/  LEA.HI.X R33, R30, R13, R31, 0x2, P0 ;  /* 0x0000000d1e217211 */ /* 0x000fca00000f141f */
[----:B------:R-:W5:Y:S04]  /*33d0*/  LD.E R12, desc[UR12][R32.64+0x2a200] ;  /* 0x02a2000c200c7980 */ /* 0x000f68000c101900 */
[----:B------:R-:W5:Y:S04]  /*33e0*/  LD.E R13, desc[UR12][R32.64+0x2a600] ;  /* 0x02a6000c200d7980 */ /* 0x000f68000c101900 */
[----:B------:R-:W5:Y:S04]  /*33f0*/  LD.E R14, desc[UR12][R32.64+0x2a210] ;  /* 0x02a2100c200e7980 */ /* 0x000f68000c101900 */
[----:B------:R-:W5:Y:S01]  /*3400*/  LD.E R15, desc[UR12][R32.64+0x2a610] ;  /* 0x02a6100c200f7980 */ /* 0x000f62000c101900 */
[----:B------:R-:W-:-:S04]  /*3410*/  SHF.R.S32.HI R2, RZ, 0x4, R2 ;  /* 0x00000004ff027819 */ /* 0x000fc80000011402 */
[----:B------:R-:W-:-:S04]  /*3420*/  VIMNMX R2, PT, PT, R2, 0x1, !PT ;  /* 0x0000000102027848 */ /* 0x000fc80007fe0100 */
[----:B------:R-:W-:-:S04]  /*3430*/  LOP3.LUT R2, R2, 0x3, RZ, 0xc0, !PT ;  /* 0x0000000302027812 */ /* 0x000fc800078ec0ff */
        /* <DEDUP_REMOVED lines=9> */
[----:B------:R-:W-:-:S05]  /*34d0*/  IADD3 R13, PT, PT, R0, 0x1000, RZ ;  /* 0x00001000000d7810 */ /* 0x000fca0007ffe0ff */
[----:B------:R-:W-:-:S03]  /*34e0*/  IMAD.WIDE.U32 R12, R13, 0x2, R22 ;  /* 0x000000020d0c7825 */ /* 0x000fc600078e0016 */
[----:B------:R-:W-:-:S04]  /*34f0*/  LEA R26, P0, R18, R12, 0x2 ;  /* 0x0000000c121a7211 */ /* 0x000fc800078010ff */
[----:B------:R-:W-:-:S05]  /*3500*/  LEA.HI.X R27, R18, R13, R19, 0x2, P0 ;  /* 0x0000000d121b7211 */ /* 0x000fca00000f1413 */
[----:B------:R-:W2:Y:S04]  /*3510*/  LD.E R0, desc[UR12][R26.64+0x4000] ;  /* 0x0040000c1a007980 */ /* 0x000ea8000c101900 */
[----:B------:R-:W3:Y:S04]  /*3520*/  LD.E R17, desc[UR12][R26.64+0x4800] ;  /* 0x0048000c1a117980 */ /* 0x000ee8000c101900 */
[----:B------:R-:W4:Y:S04]  /*3530*/  LD.E R18, desc[UR12][R26.64+0x4010] ;  /* 0x0040100c1a127980 */ /* 0x000f28000c101900 */
[----:B------:R-:W5:Y:S01]  /*3540*/  LD.E R19, desc[UR12][R26.64+0x4810] ;  /* 0x0048100c1a137980 */ /* 0x000f62000c101900 */
[----:B------:R-:W-:-:S04]  /*3550*/  VIADD R3, R3, 0x20 ;  /* 0x0000002003037836 */ /* 0x000fc80000000000 */
[----:B------:R-:W-:-:S03]  /*3560*/  IMAD.WIDE.U32 R22, R3, 0x2, R22 ;  /* 0x0000000203167825 */ /* 0x000fc600078e0016 */
[----:B------:R-:W-:-:S04]  /*3570*/  LEA R2, P0, R30, R22, 0x2 ;  /* 0x000000161e027211 */ /* 0x000fc800078010ff */
[----:B------:R-:W-:-:S05]  /*3580*/  LEA.HI.X R3, R30, R23, R31, 0x2, P0 ;  /* 0x000000171e037211 */ /* 0x000fca00000f141f */
        /* <DEDUP_REMOVED lines=11> */
.L_x_118:
[----:B------:R-:W1:Y:S01]  /*3640*/  S2R R0, SR_LANEID ;  /* 0x0000000000007919 */ /* 0x000e620000000000 */
[----:B------:R-:W-:Y:S05]  /*3650*/  WARPSYNC.ALL ;  /* 0x0000000000007948 */ /* 0x000fea0003800000 */
[----:B------:R-:W2:Y:S01]  /*3660*/  S2R R3, SR_TID.X ;  /* 0x0000000000037919 */ /* 0x000ea20000002100 */
[----:B------:R-:W-:Y:S01]  /*3670*/  BSSY.RECONVERGENT B0, `(.L_x_121) ;  /* 0x0000052000007945 */ /* 0x000fe20003800200 */
[----:B-1----:R-:W-:Y:S02]  /*3680*/  SHF.R.U32.HI R13, RZ, 0x2, R0 ;  /* 0x00000002ff0d7819 */ /* 0x002fe40000011600 */
[----:B------:R-:W-:Y:S01]  /*3690*/  LOP3.LUT R2, R0, 0x3, RZ, 0xc0, !PT ;  /* 0x0000000300027812 */ /* 0x000fe200078ec0ff */
[----:B------:R-:W-:-:S04]  /*36a0*/  VIADD R0, R21, 0x28200 ;  /* 0x0002820015007836 */ /* 0x000fc80000000000 */
[----:B------:R-:W-:Y:S01]  /*36b0*/  IMAD R13, R13, 0x8, R2 ;  /* 0x000000080d0d7824 */ /* 0x000fe200078e0202 */
[----:B--2---:R-:W-:-:S03]  /*36c0*/  LOP3.LUT R2, R3, 0x1f, RZ, 0xc0, !PT ;  /* 0x0000001f03027812 */ /* 0x004fc600078ec0ff */
[----:B------:R-:W-:Y:S02]  /*36d0*/  IMAD.U32 R13, R13, 0x8, R0 ;  /* 0x000000080d0d7824 */ /* 0x000fe400078e0000 */
[----:B------:R-:W-:-:S03]  /*36e0*/  IMAD.SHL.U32 R0, R24, 0x2, RZ ;  /* 0x0000000218007824 */ /* 0x000fc600078e00ff */
[----:B------:R1:W-:Y:S02]  /*36f0*/  STS.64 [R13], R4 ;  /* 0x000000040d007388 */ /* 0x0003e40000000a00 */
[----:B------:R-:W-:Y:S02]  /*3700*/  LOP3.LUT R0, R0, 0xfffffff0, RZ, 0xc0, !PT ;  /* 0xfffffff000007812 */ /* 0x000fe400078ec0ff */
[----:B------:R1:W-:Y:S04]  /*3710*/  STS.64 [R13+0x200], R6 ;  /* 0x000200060d007388 */ /* 0x0003e80000000a00 */
[----:B------:R1:W-:Y:S04]  /*3720*/  STS.64 [R13+0x20], R8 ;  /* 0x000020080d007388 */ /* 0x0003e80000000a00 */
[----:B------:R1:W-:Y:S01]  /*3730*/  STS.64 [R13+0x220], R10 ;  /* 0x0002200a0d007388 */ /* 0x0003e20000000a00 */
[----:B------:R-:W-:Y:S01]  /*3740*/  NOP ;  /* 0x0000000000007918 */ /* 0x000fe20000000000 */
.L_x_130:
[CC--:B-1234-:R-:W-:Y:S01]  /*3750*/  LEA.HI R4, R2.reuse, R0.reuse, RZ, 0x1c ;  /* 0x0000000002047211 */ /* 0x0defe200078fe0ff */
[C---:B------:R-:W-:Y:S01]  /*3760*/  VIADD R7, R2.reuse, 0x40 ;  /* 0x0000004002077836 */ /* 0x040fe20000000000 */
[C---:B------:R-:W-:Y:S01]  /*3770*/  IADD3 R5, PT, PT, R2.reuse, 0x20, RZ ;  /* 0x0000002002057810 */ /* 0x040fe20007ffe0ff */
[----:B------:R-:W-:Y:S01]  /*3780*/  VIADD R9, R2, 0x60 ;  /* 0x0000006002097836 */ /* 0x000fe20000000000 */
        /* <DEDUP_REMOVED lines=8> */
[----:B------:R-:W-:Y:S02]  /*3810*/  ISETP.GE.AND P3, PT, R9, UR5, PT ;  /* 0x0000000509007c0c */ /* 0x000fe4000bf66270 */
[----:B------:R-:W-:Y:S01]  /*3820*/  LOP3.LUT R11, R20, 0xf, R3, 0xf8, !PT ;  /* 0x0000000f140b7812 */ /* 0x000fe200078ef803 */
[----:B------:R-:W-:Y:S10]  /*3830*/  @P0 BRA `(.L_x_123) ;  /* 0x0000000000280947 */ /* 0x000ff40003800000 */
[----:B------:R-:W1:Y:S01]  /*3840*/  S2UR UR8, SR_CgaCtaId ;  /* 0x00000000000879c3 */ /* 0x000e620000008800 */
[----:B------:R-:W-:Y:S01]  /*3850*/  IMAD.SHL.U32 R5, R4, 0x200, RZ ;  /* 0x0000020004057824 */ /* 0x000fe200078e00ff */
[----:B------:R-:W-:Y:S01]  /*3860*/  UMOV UR7, 0x400 ;  /* 0x0000040000077882 */ /* 0x000fe20000000000 */
[----:B------:R-:W-:-:S05]  /*3870*/  IMAD.SHL.U32 R4, R11, 0x4, RZ ;  /* 0x000000040b047824 */ /* 0x000fca00078e00ff */
[----:B------:R-:W-:Y:S02]  /*3880*/  LOP3.LUT R5, R5, R4, RZ, 0xfc, !PT ;  /* 0x0000000405057212 */ /* 0x000fe400078efcff */
[----:B------:R-:W-:Y:S01]  /*3890*/  LDS R4, [R6+0x28200] ;  /* 0x0282000006047984 */ /* 0x000fe20000000800 */
[----:B-1----:R-:W-:-:S09]  /*38a0*/  ULEA UR7, UR8, UR7, 0x18 ;  /* 0x0000000708077291 */ /* 0x002fd2000f8ec0ff */
[----:B------:R-:W1:Y:S02]  /*38b0*/  LDS R7, [R5+UR7+0x20200] ;  /* 0x0202000705077984 */ /* 0x000e640008000800 */
[----:B-1----:R-:W-:-:S05]  /*38c0*/  FADD R4, R4, R7 ;  /* 0x0000000704047221 */ /* 0x002fca0000000000 */
[----:B------:R1:W-:Y:S02]  /*38d0*/  STS [R5+UR7+0x20200], R4 ;  /* 0x0202000405007988 */ /* 0x0003e40008000807 */
.L_x_123:
[----:B------:R-:W-:Y:S05]  /*38e0*/  BSYNC.RECONVERGENT B1 ;  /* 0x0000000000017941 */ /* 0x000fea0003800200 */
.L_x_122:
[----:B------:R-:W-:Y:S04]  /*38f0*/  BSSY.RECONVERGENT B1, `(.L_x_124) ;  /* 0x000000c000017945 */ /* 0x000fe80003800200 */
[----:B------:R-:W-:Y:S05]  /*3900*/  @P1 BRA `(.L_x_125) ;  /* 0x0000000000281947 */ /* 0x000fea0003800000 */
[----:B------:R-:W2:Y:S01]  /*3910*/  S2UR UR8, SR_CgaCtaId ;  /* 0x00000000000879c3 */ /* 0x000ea20000008800 */
[----:B------:R-:W-:Y:S01]  /*3920*/  UMOV UR7, 0x400 ;  /* 0x0000040000077882 */ /* 0x000fe20000000000 */
[----:B-1----:R-:W-:Y:S01]  /*3930*/  IMAD.SHL.U32 R5, R11, 0x4, RZ ;  /* 0x000000040b057824 */ /* 0x002fe200078e00ff */
[----:B------:R-:W-:-:S04]  /*3940*/  SHF.L.U32 R4, R8, 0x9, RZ ;  /* 0x0000000908047819 */ /* 0x000fc800000006ff */
[----:B------:R-:W-:Y:S02]  /*3950*/  LOP3.LUT R5, R4, R5, RZ, 0xfc, !PT ;  /* 0x0000000504057212 */ /* 0x000fe400078efcff */
[----:B------:R-:W-:Y:S01]  /*3960*/  LDS R4, [R6+0x28280] ;  /* 0x0282800006047984 */ /* 0x000fe20000000800 */
[----:B--2---:R-:W-:-:S09]  /*3970*/  ULEA UR7, UR8, UR7, 0x18 ;  /* 0x0000000708077291 */ /* 0x004fd2000f8ec0ff */
[----:B------:R-:W1:Y:S02]  /*3980*/  LDS R7, [R5+UR7+0x20200] ;  /* 0x0202000705077984 */ /* 0x000e640008000800 */
[----:B-1----:R-:W-:-:S05]  /*3990*/  FADD R4, R4, R7 ;  /* 0x0000000704047221 */ /* 0x002fca0000000000 */
[----:B------:R2:W-:Y:S02]  /*39a0*/  STS [R5+UR7+0x20200], R4 ;  /* 0x0202000405007988 */ /* 0x0005e40008000807 */
.L_x_125:
[----:B------:R-:W-:Y:S05]  /*39b0*/  BSYNC.RECONVERGENT B1 ;  /* 0x0000000000017941 */ /* 0x000fea0003800200 */
.L_x_124:
[----:B------:R-:W-:Y:S04]  /*39c0*/  BSSY.RECONVERGENT B1, `(.L_x_126) ;  /* 0x000000c000017945 */ /* 0x000fe80003800200 */
[----:B------:R-:W-:Y:S05]  /*39d0*/  @P2 BRA `(.L_x_127) ;  /* 0x0000000000282947 */ /* 0x000fea0003800000 */
[----:B------:R-:W3:Y:S01]  /*39e0*/  S2UR UR8, SR_CgaCtaId ;  /* 0x00000000000879c3 */ /* 0x000ee20000008800 */
[----:B------:R-:W-:Y:S01]  /*39f0*/  UMOV UR7, 0x400 ;  /* 0x0000040000077882 */ /* 0x000fe20000000000 */
[----:B-12---:R-:W-:Y:S02]  /*3a00*/  IMAD.SHL.U32 R4, R10, 0x200, RZ ;  /* 0x000002000a047824 */ /* 0x006fe400078e00ff */
[----:B------:R-:W-:-:S05]  /*3a10*/  IMAD.SHL.U32 R5, R11, 0x4, RZ ;  /* 0x000000040b057824 */ /* 0x000fca00078e00ff */
[----:B------:R-:W-:Y:S02]  /*3a20*/  LOP3.LUT R5, R4, R5, RZ, 0xfc, !PT ;  /* 0x0000000504057212 */ /* 0x000fe400078efcff */
[----:B------:R-:W-:Y:S01]  /*3a30*/  LDS R4, [R6+0x28300] ;  /* 0x0283000006047984 */ /* 0x000fe20000000800 */
[----:B---3--:R-:W-:-:S09]  /*3a40*/  ULEA UR7, UR8, UR7, 0x18 ;  /* 0x0000000708077291 */ /* 0x008fd2000f8ec0ff */
[----:B------:R-:W1:Y:S02]  /*3a50*/  LDS R7, [R5+UR7+0x20200] ;  /* 0x0202000705077984 */ /* 0x000e640008000800 */
[----:B-1----:R-:W-:-:S05]  /*3a60*/  FADD R4, R4, R7 ;  /* 0x0000000704047221 */ /* 0x002fca0000000000 */
[----:B------:R3:W-:Y:S02]  /*3a70*/  STS [R5+UR7+0x20200], R4 ;  /* 0x0202000405007988 */ /* 0x0007e40008000807 */
.L_x_127:
[----:B------:R-:W-:Y:S05]  /*3a80*/  BSYNC.RECONVERGENT B1 ;  /* 0x0000000000017941 */ /* 0x000fea0003800200 */
.L_x_126:
[----:B------:R-:W-:Y:S04]  /*3a90*/  BSSY.RECONVERGENT B1, `(.L_x_128) ;  /* 0x000000c000017945 */ /* 0x000fe80003800200 */
[----:B------:R-:W-:Y:S05]  /*3aa0*/  @P3 BRA `(.L_x_129) ;  /* 0x0000000000283947 */ /* 0x000fea0003800000 */
[----:B------:R-:W4:Y:S01]  /*3ab0*/  S2UR UR8, SR_CgaCtaId ;  /* 0x00000000000879c3 */ /* 0x000f220000008800 */
[----:B------:R-:W-:Y:S01]  /*3ac0*/  UMOV UR7, 0x400 ;  /* 0x0000040000077882 */ /* 0x000fe20000000000 */
[----:B-123--:R-:W-:Y:S02]  /*3ad0*/  IMAD.SHL.U32 R5, R11, 0x4, RZ ;  /* 0x000000040b057824 */ /* 0x00efe400078e00ff */
[----:B------:R-:W-:-:S05]  /*3ae0*/  IMAD.SHL.U32 R4, R9, 0x200, RZ ;  /* 0x0000020009047824 */ /* 0x000fca00078e00ff */
[----:B------:R-:W-:Y:S02]  /*3af0*/  LOP3.LUT R5, R4, R5, RZ, 0xfc, !PT ;  /* 0x0000000504057212 */ /* 0x000fe400078efcff */
[----:B------:R-:W-:Y:S01]  /*3b00*/  LDS R4, [R6+0x28380] ;  /* 0x0283800006047984 */ /* 0x000fe20000000800 */
[----:B----4-:R-:W-:-:S09]  /*3b10*/  ULEA UR7, UR8, UR7, 0x18 ;  /* 0x0000000708077291 */ /* 0x010fd2000f8ec0ff */
[----:B------:R-:W1:Y:S02]  /*3b20*/  LDS R7, [R5+UR7+0x20200] ;  /* 0x0202000705077984 */ /* 0x000e640008000800 */
[----:B-1----:R-:W-:-:S05]  /*3b30*/  FADD R4, R4, R7 ;  /* 0x0000000704047221 */ /* 0x002fca0000000000 */
[----:B------:R4:W-:Y:S02]  /*3b40*/  STS [R5+UR7+0x20200], R4 ;  /* 0x0202000405007988 */ /* 0x0009e40008000807 */
.L_x_129:
[----:B------:R-:W-:Y:S05]  /*3b50*/  BSYNC.RECONVERGENT B1 ;  /* 0x0000000000017941 */ /* 0x000fea0003800200 */
.L_x_128:
[C---:B------:R-:W-:Y:S02]  /*3b60*/  ISETP.GE.U32.AND P0, PT, R2.reuse, 0x80, PT ;  /* 0x000000800200780c */ /* 0x040fe40003f06070 */
[----:B------:R-:W-:-:S11]  /*3b70*/  IADD3 R2, PT, PT, R2, 0x80, RZ ;  /* 0x0000008002027810 */ /* 0x000fd60007ffe0ff */
[----:B------:R-:W-:Y:S05]  /*3b80*/  @!P0 BRA `(.L_x_130) ;  /* 0xfffffff800f08947 */ /* 0x000fea000383ffff */
[----:B------:R-:W-:Y:S05]  /*3b90*/  BSYNC.RECONVERGENT B0 ;  /* 0x0000000000007941 */ /* 0x000fea0003800200 */
.L_x_121:
[----:B------:R-:W-:Y:S01]  /*3ba0*/  UIADD3 UR7, UPT, UPT, UR5, 0xf, URZ ;  /* 0x0000000f05077890 */ /* 0x000fe2000fffe0ff */
[----:B------:R-:W-:Y:S01]  /*3bb0*/  VIADD R24, R24, 0x8 ;  /* 0x0000000818187836 */ /* 0x000fe20000000000 */
[----:B------:R-:W-:Y:S02]  /*3bc0*/  NOP ;  /* 0x0000000000007918 */ /* 0x000fe40000000000 */
[----:B------:R-:W-:-:S04]  /*3bd0*/  USHF.R.S32.HI UR8, URZ, 0x1f, UR7 ;  /* 0x0000001fff087899 */ /* 0x000fc80008011407 */
[----:B------:R-:W-:-:S04]  /*3be0*/  ULEA.HI UR8, UR8, UR7, URZ, 0x4 ;  /* 0x0000000708087291 */ /* 0x000fc8000f8f20ff */
[----:B------:R-:W-:-:S04]  /*3bf0*/  USHF.R.S32.HI UR7, URZ, 0x4, UR8 ;  /* 0x00000004ff077899 */ /* 0x000fc80008011408 */
[----:B------:R-:W-:-:S06]  /*3c00*/  USHF.L.U32 UR7, UR7, 0x3, URZ ;  /* 0x0000000307077899 */ /* 0x000fcc00080006ff */
[----:B------:R-:W-:-:S13]  /*3c10*/  ISETP.GE.AND P0, PT, R24, UR7, PT ;  /* 0x0000000718007c0c */ /* 0x000fda000bf06270 */
[----:B------:R-:W-:Y:S05]  /*3c20*/  @!P0 BRA `(.L_x_131) ;  /* 0xffffffe800d08947 */ /* 0x000fea000383ffff */
.L_x_117:
[----:B---3--:R-:W3:Y:S01]  /*3c30*/  S2R R11, SR_TID.X ;  /* 0x00000000000b7919 */ /* 0x008ee20000002100 */
[----:B------:R-:W-:Y:S01]  /*3c40*/  IMAD.U32 R0, RZ, RZ, UR5 ;  /* 0x00000005ff007e24 */ /* 0x000fe2000f8e00ff */
[----:B------:R-:W-:Y:S05]  /*3c50*/  WARPSYNC.ALL ;  /* 0x0000000000007948 */ /* 0x000fea0003800000 */
[----:B------:R-:W-:Y:S01]  /*3c60*/  IMAD R0, R0, UR10, RZ ;  /* 0x0000000a00007c24 */ /* 0x000fe2000f8e02ff */
[----:B------:R-:W-:Y:S01]  /*3c70*/  BAR.SYNC.DEFER_BLOCKING 0x0 ;  /* 0x0000000000007b1d */ /* 0x000fe20000010000 */
[----:B------:R-:W-:-:S04]  /*3c80*/  IMAD.U32 R2, RZ, RZ, UR10 ;  /* 0x0000000aff027e24 */ /* 0x000fc8000f8e00ff */
[----:B------:R-:W-:Y:S01]  /*3c90*/  VIADD R2, R2, 0xf ;  /* 0x0000000f02027836 */ /* 0x000fe20000000000 */
[----:B------:R-:W-:Y:S04]  /*3ca0*/  BSSY.RECONVERGENT B0, `(.L_x_132) ;  /* 0x000002f000007945 */ /* 0x000fe80003800200 */
[----:B-1----:R-:W-:-:S04]  /*3cb0*/  SHF.R.S32.HI R3, RZ, 0x1f, R2 ;  /* 0x0000001fff037819 */ /* 0x002fc80000011402 */
[----:B------:R-:W-:Y:S02]  /*3cc0*/  LEA.HI R2, R3, R2, RZ, 0x4 ;  /* 0x0000000203027211 */ /* 0x000fe400078f20ff */
[----:B---3--:R-:W-:-:S13]  /*3cd0*/  ISETP.GE.AND P0, PT, R11, R0, PT ;  /* 0x000000000b00720c */ /* 0x008fda0003f06270 */
[----:B------:R-:W-:Y:S05]  /*3ce0*/  @P0 BRA `(.L_x_133) ;  /* 0x0000000000a80947 */ /* 0x000fea0003800000 */
[----:B------:R-:W-:Y:S01]  /*3cf0*/  IABS R3, UR10 ;  /* 0x0000000a00037c13 */ /* 0x000fe20008000000 */
[----:B------:R-:W1:Y:S01]  /*3d00*/  S2R R9, SR_CgaCtaId ;  /* 0x0000000000097919 */ /* 0x000e620000008800 */
[----:B----4-:R-:W-:Y:S02]  /*3d10*/  MOV R8, 0x400 ;  /* 0x0000040000087802 */ /* 0x010fe40000000f00 */
[----:B------:R-:W3:Y:S01]  /*3d20*/  I2F.RP R6, R3 ;  /* 0x0000000300067306 */ /* 0x000ee20000209400 */
[----:B------:R-:W-:-:S07]  /*3d30*/  ISETP.NE.AND P3, PT, RZ, UR10, PT ;  /* 0x0000000aff007c0c */ /* 0x000fce000bf65270 */
[----:B---3--:R-:W2:Y:S02]  /*3d40*/  MUFU.RCP R6, R6 ;  /* 0x0000000600067308 */ /* 0x008ea40000001000 */
[----:B--2---:R-:W-:-:S06]  /*3d50*/  VIADD R4, R6, 0xffffffe ;  /* 0x0ffffffe06047836 */ /* 0x004fcc0000000000 */
[----:B------:R2:W3:Y:S02]  /*3d60*/  F2I.FTZ.U32.TRUNC.NTZ R5, R4 ;  /* 0x0000000400057305 */ /* 0x0004e4000021f000 */
[----:B--2---:R-:W-:Y:S01]  /*3d70*/  IMAD.MOV.U32 R4, RZ, RZ, RZ ;  /* 0x000000ffff047224 */ /* 0x004fe200078e00ff */
[----:B---3--:R-:W-:-:S05]  /*3d80*/  IADD3 R10, PT, PT, RZ, -R5, RZ ;  /* 0x80000005ff0a7210 */ /* 0x008fca0007ffe0ff */
[----:B------:R-:W-:Y:S01]  /*3d90*/  IMAD R7, R10, R3, RZ ;  /* 0x000000030a077224 */ /* 0x000fe200078e02ff */
[----:B-1----:R-:W-:Y:S02]  /*3da0*/  LEA R10, R9, R8, 0x18 ;  /* 0x00000008090a7211 */ /* 0x002fe400078ec0ff */
[----:B------:R-:W-:Y:S01]  /*3db0*/  LOP3.LUT R9, RZ, UR10, RZ, 0x33, !PT ;  /* 0x0000000aff097c12 */ /* 0x000fe2000f8e33ff */
[----:B------:R-:W-:-:S04]  /*3dc0*/  IMAD.HI.U32 R8, R5, R7, R4 ;  /* 0x0000000705087227 */ /* 0x000fc800078e0004 */
[----:B------:R-:W-:-:S07]  /*3dd0*/  IMAD.MOV.U32 R5, RZ, RZ, R11 ;  /* 0x000000ffff057224 */ /* 0x000fce00078e000b */
.L_x_134:
[----:B-1----:R-:W-:Y:S02]  /*3de0*/  IABS R4, UR10 ;  /* 0x0000000a00047c13 */ /* 0x002fe40008000000 */
[----:B------:R-:W-:-:S03]  /*3df0*/  IABS R7, R5 ;  /* 0x0000000500077213 */ /* 0x000fc60000000000 */
[----:B------:R-:W-:Y:S02]  /*3e00*/  IMAD.MOV R6, RZ, RZ, -R4 ;  /* 0x000000ffff067224 */ /* 0x000fe400078e0a04 */
[----:B------:R-:W-:-:S04]  /*3e10*/  IMAD.HI.U32 R4, R8, R7, RZ ;  /* 0x0000000708047227 */ /* 0x000fc800078e00ff */
[----:B------:R-:W-:Y:S01]  /*3e20*/  IMAD R6, R4, R6, R7 ;  /* 0x0000000604067224 */ /* 0x000fe200078e0207 */
[----:B------:R-:W-:-:S04]  /*3e30*/  IABS R7, UR10 ;  /* 0x0000000a00077c13 */ /* 0x000fc80008000000 */
[----:B------:R-:W-:-:S13]  /*3e40*/  ISETP.GT.U32.AND P1, PT, R3, R6, PT ;  /* 0x000000060300720c */ /* 0x000fda0003f24070 */
[----:B------:R-:W-:Y:S02]  /*3e50*/  @!P1 IMAD.IADD R6, R6, 0x1, -R7 ;  /* 0x0000000106069824 */ /* 0x000fe400078e0a07 */
[----:B------:R-:W-:-:S03]  /*3e60*/  @!P1 VIADD R4, R4, 0x1 ;  /* 0x0000000104049836 */ /* 0x000fc60000000000 */
[----:B------:R-:W-:Y:S02]  /*3e70*/  ISETP.GE.U32.AND P0, PT, R6, R3, PT ;  /* 0x000000030600720c */ /* 0x000fe40003f06070 */
[----:B------:R-:W-:-:S04]  /*3e80*/  LOP3.LUT R6, R5, UR10, RZ, 0x3c, !PT ;  /* 0x0000000a05067c12 */ /* 0x000fc8000f8e3cff */
[----:B------:R-:W-:-:S07]  /*3e90*/  ISETP.GE.AND P2, PT, R6, RZ, PT ;  /* 0x000000ff0600720c */ /* 0x000fce0003f46270 */
[----:B------:R-:W-:-:S06]  /*3ea0*/  @P0 IADD3 R4, PT, PT, R4, 0x1, RZ ;  /* 0x0000000104040810 */ /* 0x000fcc0007ffe0ff */
[----:B------:R-:W-:-:S05]  /*3eb0*/  @!P2 IMAD.MOV R4, RZ, RZ, -R4 ;  /* 0x000000ffff04a224 */ /* 0x000fca00078e0a04 */
[----:B------:R-:W-:-:S05]  /*3ec0*/  SEL R4, R9, R4, !P3 ;  /* 0x0000000409047207 */ /* 0x000fca0005800000 */
[----:B------:R-:W-:-:S04]  /*3ed0*/  IMAD.MOV R6, RZ, RZ, -R4 ;  /* 0x000000ffff067224 */ /* 0x000fc800078e0a04 */
[----:B------:R-:W-:Y:S02]  /*3ee0*/  IMAD R7, R6, UR10, R5 ;  /* 0x0000000a06077c24 */ /* 0x000fe4000f8e0205 */
[----:B------:R-:W-:Y:S02]  /*3ef0*/  VIADD R5, R5, 0x100 ;  /* 0x0000010005057836 */ /* 0x000fe40000000000 */
[----:B------:R-:W-:Y:S02]  /*3f00*/  IMAD R6, R4, 0x40, R7 ;  /* 0x0000004004067824 */ /* 0x000fe400078e0207 */
[----:B------:R-:W-:Y:S01]  /*3f10*/  IMAD R7, R7, 0x40, R4 ;  /* 0x0000004007077824 */ /* 0x000fe200078e0204 */
[----:B------:R-:W-:Y:S01]  /*3f20*/  ISETP.GE.AND P0, PT, R5, R0, PT ;  /* 0x000000000500720c */ /* 0x000fe20003f06270 */
[----:B------:R-:W-:-:S03]  /*3f30*/  IMAD R6, R6, 0x4, R10 ;  /* 0x0000000406067824 */ /* 0x000fc600078e020a */
[----:B------:R-:W-:-:S03]  /*3f40*/  LEA R7, R7, R10, 0x1 ;  /* 0x0000000a07077211 */ /* 0x000fc600078e08ff */
[----:B------:R-:W1:Y:S02]  /*3f50*/  LDS R6, [R6+0x1c000] ;  /* 0x01c0000006067984 */ /* 0x000e640000000800 */
[----:B-1----:R-:W-:-:S05]  /*3f60*/  F2FP.BF16.F32.PACK_AB R4, RZ, R6 ;  /* 0x00000006ff04723e */ /* 0x002fca00000010ff */
[----:B------:R1:W-:Y:S01]  /*3f70*/  STS.U16 [R7+0x2a200], R4 ;  /* 0x02a2000407007388 */ /* 0x0003e20000000400 */
[----:B------:R-:W-:Y:S05]  /*3f80*/  @!P0 BRA `(.L_x_134) ;  /* 0xfffffffc00948947 */ /* 0x000fea000383ffff */
.L_x_133:
[----:B------:R-:W-:Y:S05]  /*3f90*/  BSYNC.RECONVERGENT B0 ;  /* 0x0000000000007941 */ /* 0x000fea0003800200 */
.L_x_132:
[----:B------:R-:W-:Y:S01]  /*3fa0*/  SHF.R.S32.HI R0, RZ, 0x4, R2 ;  /* 0x00000004ff007819 */ /* 0x000fe20000011402 */
[----:B------:R-:W-:Y:S04]  /*3fb0*/  BAR.SYNC.DEFER_BLOCKING 0x0 ;  /* 0x0000000000007b1d */ /* 0x000fe80000010000 */
[----:B------:R-:W-:-:S05]  /*3fc0*/  IMAD.SHL.U32 R0, R0, 0x8, RZ ;  /* 0x0000000800007824 */ /* 0x000fca00078e00ff */
[----:B------:R-:W-:-:S13]  /*3fd0*/  ISETP.GE.AND P0, PT, R25, R0, PT ;  /* 0x000000001900720c */ /* 0x000fda0003f06270 */
[----:B------:R-:W-:Y:S05]  /*3fe0*/  @P0 BRA `(.L_x_135) ;  /* 0x0000001000dc0947 */ /* 0x000fea0003800000 */
[----:B--2---:R-:W-:-:S07]  /*3ff0*/  IMAD.MOV.U32 R19, RZ, RZ, R25 ;  /* 0x000000ffff137224 */ /* 0x004fce00078e0019 */
.L_x_149:
[----:B--2---:R-:W2:Y:S01]  /*4000*/  LDCU UR8, c[0x0][0x3c8] ;  /* 0x00007900ff0877ac */ /* 0x004ea20008000800 */
[----:B------:R-:W-:Y:S02]  /*4010*/  CS2R R10, SRZ ;  /* 0x00000000000a7805 */ /* 0x000fe4000001ff00 */
[----:B-1-34-:R-:W-:Y:S02]  /*4020*/  CS2R R8, SRZ ;  /* 0x0000000000087805 */ /* 0x01afe4000001ff00 */
[----:B-1----:R-:W-:Y:S01]  /*4030*/  CS2R R6, SRZ ;  /* 0x0000000000067805 */ /* 0x002fe2000001ff00 */
[----:B------:R-:W-:Y:S01]  /*4040*/  USHF.L.U32 UR7, UR14, 0x6, URZ ;  /* 0x000000060e077899 */ /* 0x000fe200080006ff */
[----:B------:R-:W-:-:S03]  /*4050*/  CS2R R4, SRZ ;  /* 0x0000000000047805 */ /* 0x000fc6000001ff00 */
[----:B--2---:R-:W-:-:S04]  /*4060*/  UIADD3 UR7, UPT, UPT, -UR7, UR8, URZ ;  /* 0x0000000807077290 */ /* 0x004fc8000fffe1ff */
[----:B------:R-:W-:-:S09]  /*4070*/  UISETP.GE.AND UP0, UPT, UR7, 0x1, UPT ;  /* 0x000000010700788c */ /* 0x000fd2000bf06270 */
[----:B------:R-:W-:Y:S05]  /*4080*/  BRA.U !UP0, `(.L_x_136) ;  /* 0x0000000d08587547 */ /* 0x000fea000b800000 */
[----:B------:R-:W-:Y:S01]  /*4090*/  UIADD3 UR8, UPT, UPT, UR5, 0xf, URZ ;  /* 0x0000000f05087890 */ /* 0x000fe2000fffe0ff */
[----:B------:R-:W-:Y:S01]  /*40a0*/  IMAD.MOV.U32 R27, RZ, RZ, RZ ;  /* 0x000000ffff1b7224 */ /* 0x000fe200078e00ff */
[----:B------:R-:W-:Y:S01]  /*40b0*/  UISETP.GE.AND UP0, UPT, UR7, 0x31, UPT ;  /* 0x000000310700788c */ /* 0x000fe2000bf06270 */
[----:B------:R-:W-:Y:S01]  /*40c0*/  MOV R11, RZ ;  /* 0x000000ff000b7202 */ /* 0x000fe20000000f00 */
[----:B------:R-:W-:-:S04]  /*40d0*/  USHF.R.S32.HI UR9, URZ, 0x1f, UR8 ;  /* 0x0000001fff097899 */ /* 0x000fc80008011408 */
[----:B------:R-:W-:-:S06]  /*40e0*/  ULEA.HI UR9, UR9, UR8, URZ, 0x4 ;  /* 0x0000000809097291 */ /* 0x000fcc000f8f20ff */
[----:B------:R-:W-:-:S05]  /*40f0*/  IMAD.U32 R0, RZ, RZ, UR9 ;  /* 0x00000009ff007e24 */ /* 0x000fca000f8e00ff */
[----:B------:R-:W-:Y:S01]  /*4100*/  SHF.R.S32.HI R0, RZ, 0x4, R0 ;  /* 0x00000004ff007819 */ /* 0x000fe20000011400 */
[----:B------:R-:W-:Y:S06]  /*4110*/  BRA.U !UP0, `(.L_x_137) ;  /* 0x0000000508e07547 */ /* 0x000fec000b800000 */
[----:B------:R-:W1:Y:S01]  /*4120*/  S2R R3, SR_LANEID ;  /* 0x0000000000037919 */ /* 0x000e620000000000 */
[----:B------:R-:W-:Y:S01]  /*4130*/  MOV R4, 0x400 ;  /* 0x0000040000047802 */ /* 0x000fe20000000f00 */
[----:B------:R-:W-:Y:S01]  /*4140*/  IMAD.MOV.U32 R18, RZ, RZ, RZ ;  /* 0x000000ffff127224 */ /* 0x000fe200078e00ff */
[----:B------:R-:W-:Y:S01]  /*4150*/  CS2R R10, SRZ ;  /* 0x00000000000a7805 */ /* 0x000fe2000001ff00 */
[----:B------:R-:W2:Y:S01]  /*4160*/  S2R R5, SR_CgaCtaId ;  /* 0x0000000000057919 */ /* 0x000ea20000008800 */
[----:B------:R-:W-:Y:S01]  /*4170*/  CS2R R8, SRZ ;  /* 0x0000000000087805 */ /* 0x000fe2000001ff00 */
[----:B------:R-:W3:Y:S01]  /*4180*/  S2R R13, SR_SWINHI ;  /* 0x00000000000d7919 */ /* 0x000ee20000002f00 */
[----:B-1----:R-:W-:Y:S02]  /*4190*/  LOP3.LUT R2, R3, 0x3, RZ, 0xc0, !PT ;  /* 0x0000000303027812 */ /* 0x002fe400078ec0ff */
[----:B------:R-:W-:Y:S01]  /*41a0*/  SHF.R.U32.HI R7, RZ, 0x2, R3 ;  /* 0x00000002ff077819 */ /* 0x000fe20000011603 */
[----:B------:R-:W-:Y:S01]  /*41b0*/  IMAD.MOV.U32 R3, RZ, RZ, RZ ;  /* 0x000000ffff037224 */ /* 0x000fe200078e00ff */
[----:B--2---:R-:W-:-:S02]  /*41c0*/  LEA R30, R5, R4, 0x18 ;  /* 0x00000004051e7211 */ /* 0x004fc400078ec0ff */
[----:B------:R-:W-:Y:S01]  /*41d0*/  CS2R R4, SRZ ;  /* 0x0000000000047805 */ /* 0x000fe2000001ff00 */
[C-C-:B------:R-:W-:Y:S01]  /*41e0*/  IMAD.WIDE.U32 R16, R7.reuse, 0x20, R2.reuse ;  /* 0x0000002007107825 */ /* 0x140fe200078e0002 */
[----:B------:R-:W-:Y:S02]  /*41f0*/  MOV R30, R30 ;  /* 0x0000001e001e7202 */ /* 0x000fe40000000f00 */
[----:B---3--:R-:W-:Y:S01]  /*4200*/  MOV R31, R13 ;  /* 0x0000000d001f7202 */ /* 0x008fe20000000f00 */
[----:B------:R-:W-:Y:S01]  /*4210*/  IMAD.WIDE.U32 R2, R7, 0x40, R2 ;  /* 0x0000004007027825 */ /* 0x000fe200078e0002 */
[C---:B------:R-:W-:Y:S02]  /*4220*/  SHF.L.U64.HI R17, R16.reuse, 0x2, R17 ;  /* 0x0000000210117819 */ /* 0x040fe40000010211 */
[----:B------:R-:W-:Y:S01]  /*4230*/  CS2R R6, SRZ ;  /* 0x0000000000067805 */ /* 0x000fe2000001ff00 */
[----:B------:R-:W-:Y:S01]  /*4240*/  IMAD.SHL.U32 R16, R16, 0x4, RZ ;  /* 0x0000000410107824 */ /* 0x000fe200078e00ff */
[C---:B------:R-:W-:Y:S01]  /*4250*/  SHF.L.U64.HI R3, R2.reuse, 0x2, R3 ;  /* 0x0000000202037819 */ /* 0x040fe20000010203 */
[----:B------:R-:W-:-:S07]  /*4260*/  IMAD.SHL.U32 R2, R2, 0x4, RZ ;  /* 0x0000000402027824 */ /* 0x000fce00078e00ff */
.L_x_138:
[----:B------:R-:W-:Y:S01]  /*4270*/  IMAD.SHL.U32 R13, R18, 0x800, RZ ;  /* 0x00000800120d7824 */ /* 0x000fe200078e00ff */
[----:B0-----:R-:W-:Y:S02]  /*4280*/  SHF.R.U32.HI R14, RZ, 0x3, R19 ;  /* 0x00000003ff0e7819 */ /* 0x001fe40000011613 */
[----:B------:R-:W-:Y:S02]  /*4290*/  IADD3 R32, P1, PT, R30, 0x2a200, RZ ;  /* 0x0002a2001e207810 */ /* 0x000fe40007f3e0ff */
[----:B------:R-:W-:Y:S01]  /*42a0*/  LOP3.LUT R28, R13, R20, RZ, 0xfc, !PT ;  /* 0x000000140d1c7212 */ /* 0x000fe200078efcff */
[----:B------:R-:W-:Y:S02]  /*42b0*/  IMAD.SHL.U32 R15, R14, 0x400, RZ ;  /* 0x000004000e0f7824 */ /* 0x000fe400078e00ff */
[--C-:B------:R-:W-:Y:S02]  /*42c0*/  IMAD.X R33, RZ, RZ, R31.reuse, P1 ;  /* 0x000000ffff217224 */ /* 0x100fe400008e061f */
[----:B------:R-:W-:-:S03]  /*42d0*/  IMAD.WIDE.U32 R12, R28, 0x2, R30 ;  /* 0x000000021c0c7825 */ /* 0x000fc600078e001e */
[----:B------:R-:W-:-:S04]  /*42e0*/  IADD3 R12, P0, PT, R12, R2, RZ ;  /* 0x000000020c0c7210 */ /* 0x000fc80007f1e0ff */
[----:B------:R-:W-:-:S05]  /*42f0*/  IADD3.X R13, PT, PT, R13, R3, RZ, P0, !PT ;  /* 0x000000030d0d7210 */ /* 0x000fca00007fe4ff */
[----:B------:R-:W2:Y:S04]  /*4300*/  LD.E R26, desc[UR12][R12.64] ;  /* 0x0000000c0c1a7980 */ /* 0x000ea8000c101900 */
[----:B------:R-:W3:Y:S01]  /*4310*/  LD.E R27, desc[UR12][R12.64+0x800] ;  /* 0x0008000c0c1b7980 */ /* 0x000ee2000c101900 */
[----:B------:R-:W-:-:S03]  /*4320*/  IMAD R24, R18, 0x10, R15 ;  /* 0x0000001012187824 */ /* 0x000fc600078e020f */
        /* <DEDUP_REMOVED lines=8> */
[----:B------:R-:W5:Y:S01]  /*43b0*/  LD.E R15, desc[UR12][R34.64+0x410] ;  /* 0x0004100c220f7980 */ /* 0x000f62000c101900 */
[----:B------:R-:W-:Y:S05]  /*43c0*/  WARPSYNC.ALL ;  /* 0x0000000000007948 */ /* 0x000fea0003800000 */
[----:B------:R-:W-:Y:S01]  /*43d0*/  VIADD R29, R28, 0x800 ;  /* 0x000008001c1d7836 */ /* 0x000fe20000000000 */
        /* <DEDUP_REMOVED lines=10> */
[----:B------:R-:W3:Y:S01]  /*4480*/  LD.E R34, desc[UR12][R26.64+0x800] ;  /* 0x0008000c1a227980 */ /* 0x000ee2000c101900 */
[----:B------:R-:W-:-:S03]  /*4490*/  VIADD R13, R24, 0x10 ;  /* 0x00000010180d7836 */ /* 0x000fc60000000000 */
[----:B------:R-:W4:Y:S01]  /*44a0*/  LD.E R29, desc[UR12][R26.64+0x10] ;  /* 0x0000100c1a1d7980 */ /* 0x000f22000c101900 */
[----:B------:R-:W-:-:S03]  /*44b0*/  IMAD.WIDE.U32 R12, R13, 0x2, R32 ;  /* 0x000000020d0c7825 */ /* 0x000fc600078e0020 */
[----:B------:R2:W5:Y:S01]  /*44c0*/  LD.E R35, desc[UR12][R26.64+0x810] ;  /* 0x0008100c1a237980 */ /* 0x000562000c101900 */
        /* <DEDUP_REMOVED lines=10> */
[----:B-----5:R1:W2:Y:S01]  /*4570*/  MOVM.16.MT88 R23, R35 ;  /* 0x000000002317723a */ /* 0x0202a20000000000 */
[----:B0-----:R-:W-:Y:S01]  /*4580*/  HMMA.16816.F32.BF16 R4, R12, R26, R4 ;  /* 0x0000001a0c04723c */ /* 0x001fe20000041804 */
[----:B------:R-:W-:-:S03]  /*4590*/  IMAD.WIDE.U32 R26, R37, 0x2, R30 ;  /* 0x00000002251a7825 */ /* 0x000fc600078e001e */
[----:B------:R-:W-:-:S05]  /*45a0*/  IADD3 R26, P0, PT, R26, R2, RZ ;  /* 0x000000021a1a7210 */ /* 0x000fca0007f1e0ff */
[----:B------:R-:W-:-:S05]  /*45b0*/  IMAD.X R27, R27, 0x1, R3, P0 ;  /* 0x000000011b1b7824 */ /* 0x000fca00000e0603 */
[----:B-1----:R-:W3:Y:S04]  /*45c0*/  LD.E R35, desc[UR12][R26.64] ;  /* 0x0000000c1a237980 */ /* 0x002ee8000c101900 */
[----:B------:R-:W4:Y:S01]  /*45d0*/  LD.E R34, desc[UR12][R26.64+0x800] ;  /* 0x0008000c1a227980 */ /* 0x000f22000c101900 */
[----:B--2---:R-:W-:Y:S01]  /*45e0*/  HMMA.16816.F32.BF16 R8, R12, R22, R8 ;  /* 0x000000160c08723c */ /* 0x004fe20000041808 */
[----:B------:R-:W-:Y:S02]  /*45f0*/  VIADD R13, R24, 0x20 ;  /* 0x00000020180d7836 */ /* 0x000fe40000000000 */
[----:B------:R-:W2:Y:S02]  /*4600*/  LD.E R29, desc[UR12][R26.64+0x10] ;  /* 0x0000100c1a1d7980 */ /* 0x000ea4000c101900 */
[----:B------:R-:W-:-:S03]  /*4610*/  IMAD.WIDE.U32 R12, R13, 0x2, R32 ;  /* 0x000000020d0c7825 */ /* 0x000fc600078e0020 */
[----:B------:R-:W-:Y:S01]  /*4620*/  IADD3 R22, P0, PT, R12, R16, RZ ;  /* 0x000000100c167210 */ /* 0x000fe20007f1e0ff */
[----:B------:R-:W5:Y:S03]  /*4630*/  LD.E R26, desc[UR12][R26.64+0x810] ;  /* 0x0008100c1a1a7980 */ /* 0x000f66000c101900 */
[----:B------:R-:W-:-:S05]  /*4640*/  IADD3.X R23, PT, PT, R13, R17, RZ, P0, !PT ;  /* 0x000000110d177210 */ /* 0x000fca00007fe4ff */
[----:B------:R-:W2:Y:S04]  /*4650*/  LD.E R12, desc[UR12][R22.64] ;  /* 0x0000000c160c7980 */ /* 0x000ea8000c101900 */
[----:B------:R-:W2:Y:S04]  /*4660*/  LD.E R13, desc[UR12][R22.64+0x400] ;  /* 0x0004000c160d7980 */ /* 0x000ea8000c101900 */
[----:B------:R-:W2:Y:S04]  /*4670*/  LD.E R14, desc[UR12][R22.64+0x10] ;  /* 0x0000100c160e7980 */ /* 0x000ea8000c101900 */
[----:B------:R3:W2:Y:S01]  /*4680*/  LD.E R15, desc[UR12][R22.64+0x410] ;  /* 0x0004100c160f7980 */ /* 0x0006a2000c101900 */
[----:B------:R-:W-:-:S03]  /*4690*/  VIADD R37, R28, 0x1800 ;  /* 0x000018001c257836 */ /* 0x000fc60000000000 */
[----:B---3--:R-:W-:Y:S04]  /*46a0*/  MOVM.16.MT88 R22, R35 ;  /* 0x000000002316723a */ /* 0x008fe80000000000 */
[----:B----4-:R0:W2:Y:S02]  /*46b0*/  MOVM.16.MT88 R23, R34 ;  /* 0x000000002217723a */ /* 0x0100a40000000000 */
[----:B0-----:R-:W-:-:S03]  /*46c0*/  IMAD.WIDE.U32 R34, R37, 0x2, R30 ;  /* 0x0000000225227825 */ /* 0x001fc600078e001e */
[----:B------:R-:W-:-:S05]  /*46d0*/  IADD3 R34, P0, PT, R34, R2, RZ ;  /* 0x0000000222227210 */ /* 0x000fca0007f1e0ff */
[----:B------:R-:W-:-:S05]  /*46e0*/  IMAD.X R35, R35, 0x1, R3, P0 ;  /* 0x0000000123237824 */ /* 0x000fca00000e0603 */
[----:B------:R-:W3:Y:S01]  /*46f0*/  LD.E R27, desc[UR12][R34.64+0x800] ;  /* 0x0008000c221b7980 */ /* 0x000ee2000c101900 */
[----:B------:R-:W-:-:S03]  /*4700*/  VIADD R37, R24, 0x30 ;  /* 0x0000003018257836 */ /* 0x000fc60000000000 */
[----:B------:R-:W4:Y:S01]  /*4710*/  LD.E R28, desc[UR12][R34.64+0x810] ;  /* 0x0008100c221c7980 */ /* 0x000f22000c101900 */
[----:B--2---:R-:W-:Y:S03]  /*4720*/  HMMA.16816.F32.BF16 R4, R12, R22, R4 ;  /* 0x000000160c04723c */ /* 0x004fe60000041804 */
[----:B------:R0:W-:Y:S04]  /*4730*/  MOVM.16.MT88 R22, R29 ;  /* 0x000000001d16723a */ /* 0x0001e80000000000 */
[----:B-----5:R1:W2:Y:S01]  /*4740*/  MOVM.16.MT88 R23, R26 ;  /* 0x000000001a17723a */ /* 0x0202a20000000000 */
[----:B------:R-:W-:-:S03]  /*4750*/  IMAD.WIDE.U32 R32, R37, 0x2, R32 ;  /* 0x0000000225207825 */ /* 0x000fc600078e0020 */
[----:B0-----:R-:W5:Y:S04]  /*4760*/  LD.E R29, desc[UR12][R34.64+0x10] ;  /* 0x0000100c221d7980 */ /* 0x001f68000c101900 */
[----:B-1----:R-:W5:Y:S01]  /*4770*/  LD.E R26, desc[UR12][R34.64] ;  /* 0x0000000c221a7980 */ /* 0x002f62000c101900 */
[----:B------:R-:W-:-:S05]  /*4780*/  IADD3 R32, P0, PT, R32, R16, RZ ;  /* 0x0000001020207210 */ /* 0x000fca0007f1e0ff */
[----:B------:R-:W-:Y:S01]  /*4790*/  IMAD.X R33, R33, 0x1, R17, P0 ;  /* 0x0000000121217824 */ /* 0x000fe200000e0611 */
[----:B--2---:R-:W-:Y:S04]  /*47a0*/  HMMA.16816.F32.BF16 R8, R12, R22, R8 ;  /* 0x000000160c08723c */ /* 0x004fe80000041808 */
[----:B------:R-:W2:Y:S04]  /*47b0*/  LD.E R12, desc[UR12][R32.64] ;  /* 0x0000000c200c7980 */ /* 0x000ea8000c101900 */
[----:B------:R-:W2:Y:S04]  /*47c0*/  LD.E R13, desc[UR12][R32.64+0x400] ;  /* 0x0004000c200d7980 */ /* 0x000ea8000c101900 */
[----:B------:R-:W2:Y:S04]  /*47d0*/  LD.E R14, desc[UR12][R32.64+0x10] ;  /* 0x0000100c200e7980 */ /* 0x000ea8000c101900 */
[----:B------:R-:W2:Y:S01]  /*47e0*/  LD.E R15, desc[UR12][R32.64+0x410] ;  /* 0x0004100c200f7980 */ /* 0x000ea2000c101900 */
[----:B------:R-:W-:Y:S01]  /*47f0*/  VIMNMX R24, PT, PT, R0, 0x1, !PT ;  /* 0x0000000100187848 */ /* 0x000fe20007fe0100 */
[----:B------:R-:W-:-:S02]  /*4800*/  VIADD R18, R18, 0x4 ;  /* 0x0000000412127836 */ /* 0x000fc40000000000 */
[----:B---3--:R-:W-:Y:S04]  /*4810*/  MOVM.16.MT88 R27, R27 ;  /* 0x000000001b1b723a */ /* 0x008fe80000000000 */
[----:B----4-:R-:W-:Y:S04]  /*4820*/  MOVM.16.MT88 R23, R28 ;  /* 0x000000001c17723a */ /* 0x010fe80000000000 */
[----:B-----5:R-:W2:Y:S04]  /*4830*/  MOVM.16.MT88 R26, R26 ;  /* 0x000000001a1a723a */ /* 0x020ea80000000000 */
[----:B------:R-:W0:Y:S01]  /*4840*/  MOVM.16.MT88 R22, R29 ;  /* 0x000000001d16723a */ /* 0x000e220000000000 */
[----:B--2---:R-:W-:Y:S01]  /*4850*/  HMMA.16816.F32.BF16 R4, R12, R26, R4 ;  /* 0x0000001a0c04723c */ /* 0x004fe20000041804 */
[----:B------:R-:W-:-:S04]  /*4860*/  LOP3.LUT R27, R24, 0xc, RZ, 0xc0, !PT ;  /* 0x0000000c181b7812 */ /* 0x000fc800078ec0ff */
[----:B------:R-:W-:-:S03]  /*4870*/  ISETP.NE.AND P0, PT, R18, R27, PT ;  /* 0x0000001b1200720c */ /* 0x000fc60003f05270 */
[----:B0-----:R-:W-:Y:S10]  /*4880*/  HMMA.16816.F32.BF16 R8, R12, R22, R8 ;  /* 0x000000160c08723c */ /* 0x001ff40000041808 */
[----:B------:R-:W-:Y:S10]  /*4890*/  @P0 BRA `(.L_x_138) ;  /* 0xfffffff800740947 */ /* 0x000ff4000383ffff */
.L_x_137:
[----:B------:R-:W-:-:S04]  /*48a0*/  VIMNMX R0, PT, PT, R0, 0x1, !PT ;  /* 0x0000000100007848 */ /* 0x000fc80007fe0100 */
[----:B------:R-:W-:-:S04]  /*48b0*/  LOP3.LUT R0, R0, 0x3, RZ, 0xc0, !PT ;  /* 0x0000000300007812 */ /* 0x000fc800078ec0ff */
[----:B------:R-:W-:-:S13]  /*48c0*/  ISETP.NE.AND P0, PT, R0, RZ, PT ;  /* 0x000000ff0000720c */ /* 0x000fda0003f05270 */
[----:B------:R-:W-:Y:S05]  /*48d0*/  @!P0 BRA `(.L_x_136) ;  /* 0x0000000400448947 */ /* 0x000fea0003800000 */
[----:B------:R-:W1:Y:S01]  /*48e0*/  S2R R13, SR_CgaCtaId ;  /* 0x00000000000d7919 */ /* 0x000e620000008800 */
[----:B------:R-:W-:Y:S01]  /*48f0*/  MOV R2, 0x400 ;  /* 0x0000040000027802 */ /* 0x000fe20000000f00 */
[----:B------:R-:W-:Y:S01]  /*4900*/  IMAD.MOV.U32 R23, RZ, RZ, RZ ;  /* 0x000000ffff177224 */ /* 0x000fe200078e00ff */
[----:B------:R-:W-:Y:S01]  /*4910*/  SHF.L.U32 R3, R27, 0xb, RZ ;  /* 0x0000000b1b037819 */ /* 0x000fe200000006ff */
[----:B------:R-:W2:Y:S01]  /*4920*/  S2R R12, SR_LANEID ;  /* 0x00000000000c7919 */ /* 0x000ea20000000000 */
[----:B------:R-:W-:Y:S01]  /*4930*/  SHF.R.U32.HI R17, RZ, 0x3, R19 ;  /* 0x00000003ff117819 */ /* 0x000fe20000011613 */
[----:B0-----:R-:W0:Y:S01]  /*4940*/  S2R R15, SR_SWINHI ;  /* 0x00000000000f7919 */ /* 0x001e220000002f00 */
[----:B-1----:R-:W-:Y:S02]  /*4950*/  LEA R2, R13, R2, 0x18 ;  /* 0x000000020d027211 */ /* 0x002fe400078ec0ff */
[----:B------:R-:W-:Y:S02]  /*4960*/  LOP3.LUT R13, R3, R20, RZ, 0xfc, !PT ;  /* 0x00000014030d7212 */ /* 0x000fe400078efcff */
[----:B--2---:R-:W-:-:S02]  /*4970*/  LOP3.LUT R22, R12, 0x3, RZ, 0xc0, !PT ;  /* 0x000000030c167812 */ /* 0x004fc400078ec0ff */
[----:B------:R-:W-:Y:S02]  /*4980*/  SHF.R.U32.HI R29, RZ, 0x2, R12 ;  /* 0x00000002ff1d7819 */ /* 0x000fe4000001160c */
[----:B------:R-:W-:Y:S02]  /*4990*/  MOV R2, R2 ;  /* 0x0000000200027202 */ /* 0x000fe40000000f00 */
[----:B0-----:R-:W-:Y:S01]  /*49a0*/  MOV R3, R15 ;  /* 0x0000000f00037202 */ /* 0x001fe20000000f00 */
[----:B------:R-:W-:-:S04]  /*49b0*/  IMAD.WIDE.U32 R14, R29, 0x40, R22 ;  /* 0x000000401d0e7825 */ /* 0x000fc800078e0016 */
[----:B------:R-:W-:-:S03]  /*49c0*/  IMAD.WIDE.U32 R12, R13, 0x2, R2 ;  /* 0x000000020d0c7825 */ /* 0x000fc600078e0002 */
[----:B------:R-:W-:Y:S01]  /*49d0*/  LEA R16, P0, R14, R12, 0x2 ;  /* 0x0000000c0e107211 */ /* 0x000fe200078010ff */
[----:B------:R-:W-:-:S03]  /*49e0*/  IMAD.SHL.U32 R12, R17, 0x400, RZ ;  /* 0x00000400110c7824 */ /* 0x000fc600078e00ff */
[----:B------:R-:W-:Y:S01]  /*49f0*/  LEA.HI.X R17, R14, R13, R15, 0x2, P0 ;  /* 0x0000000d0e117211 */ /* 0x000fe200000f140f */
[----:B------:R-:W-:-:S04]  /*4a00*/  IMAD R27, R27, 0x10, R12 ;  /* 0x000000101b1b7824 */ /* 0x000fc800078e020c */
[----:B------:R-:W2:Y:S04]  /*4a10*/  LD.E R30, desc[UR12][R16.64] ;  /* 0x0000000c101e7980 */ /* 0x000ea8000c101900 */
[----:B------:R-:W3:Y:S04]  /*4a20*/  LD.E R31, desc[UR12][R16.64+0x800] ;  /* 0x0008000c101f7980 */ /* 0x000ee8000c101900 */
[----:B------:R-:W4:Y:S04]  /*4a30*/  LD.E R24, desc[UR12][R16.64+0x10] ;  /* 0x0000100c10187980 */ /* 0x000f28000c101900 */
[----:B------:R-:W5:Y:S01]  /*4a40*/  LD.E R18, desc[UR12][R16.64+0x810] ;  /* 0x0008100c10127980 */ /* 0x000f62000c101900 */
        /* <DEDUP_REMOVED lines=18> */
[----:B------:R-:W2:Y:S01]  /*4b70*/  LD.E R30, desc[UR12][R16.64+0x1000] ;  /* 0x0010000c101e7980 */ /* 0x000ea2000c101900 */
[----:B------:R-:W-:-:S03]  /*4b80*/  VIADD R13, R27, 0x10 ;  /* 0x000000101b0d7836 */ /* 0x000fc60000000000 */
[----:B------:R-:W3:Y:S04]  /*4b90*/  LD.E R31, desc[UR12][R16.64+0x1800] ;  /* 0x0018000c101f7980 */ /* 0x000ee8000c101900 */
        /* <DEDUP_REMOVED lines=9> */
[----:B------:R-:W-:-:S03]  /*4c30*/  ISETP.NE.AND P0, PT, R0, 0x2, PT ;  /* 0x000000020000780c */ /* 0x000fc60003f05270 */
        /* <DEDUP_REMOVED lines=8> */
[----:B------:R-:W2:Y:S04]  /*4cc0*/  LD.E R0, desc[UR12][R16.64+0x2000] ;  /* 0x0020000c10007980 */ /* 0x000ea8000c101900 */
[----:B------:R-:W3:Y:S04]  /*4cd0*/  LD.E R18, desc[UR12][R16.64+0x2800] ;  /* 0x0028000c10127980 */ /* 0x000ee8000c101900 */
[----:B------:R-:W4:Y:S04]  /*4ce0*/  LD.E R24, desc[UR12][R16.64+0x2010] ;  /* 0x0020100c10187980 */ /* 0x000f28000c101900 */
[----:B------:R4:W5:Y:S01]  /*4cf0*/  LD.E R26, desc[UR12][R16.64+0x2810] ;  /* 0x0028100c101a7980 */ /* 0x000962000c101900 */
        /* <DEDUP_REMOVED lines=15> */
.L_x_136:
[----:B------:R-:W1:Y:S01]  /*4df0*/  S2R R0, SR_LANEID ;  /* 0x0000000000007919 */ /* 0x000e620000000000 */
[----:B------:R-:W-:Y:S01]  /*4e00*/  IMAD.SHL.U32 R12, R19, 0x2, RZ ;  /* 0x00000002130c7824 */ /* 0x000fe200078e00ff */
[----:B------:R-:W-:Y:S05]  /*4e10*/  WARPSYNC.ALL ;  /* 0x0000000000007948 */ /* 0x000fea0003800000 */
[----:B------:R-:W0:Y:S01]  /*4e20*/  S2R R13, SR_TID.X ;  /* 0x00000000000d7919 */ /* 0x000e220000002100 */
[----:B------:R-:W-:Y:S01]  /*4e30*/  BSSY.RECONVERGENT B0, `(.L_x_139) ;  /* 0x0000048000007945 */ /* 0x000fe20003800200 */
[----:B------:R-:W-:Y:S02]  /*4e40*/  LOP3.LUT R12, R12, 0xfffffff0, RZ, 0xc0, !PT ;  /* 0xfffffff00c0c7812 */ /* 0x000fe400078ec0ff */
[----:B-1----:R-:W-:-:S02]  /*4e50*/  SHF.R.U32.HI R2, RZ, 0x2, R0 ;  /* 0x00000002ff027819 */ /* 0x002fc40000011600 */
[----:B------:R-:W-:Y:S02]  /*4e60*/  LOP3.LUT R3, R0, 0x3, RZ, 0xc0, !PT ;  /* 0x0000000300037812 */ /* 0x000fe400078ec0ff */
[----:B------:R-:W-:-:S03]  /*4e70*/  IADD3 R0, PT, PT, R21, 0x28200, RZ ;  /* 0x0002820015007810 */ /* 0x000fc60007ffe0ff */
[----:B------:R-:W-:Y:S01]  /*4e80*/  IMAD R3, R2, 0x8, R3 ;  /* 0x0000000802037824 */ /* 0x000fe200078e0203 */
[----:B0-----:R-:W-:-:S03]  /*4e90*/  LOP3.LUT R14, R13, 0x1f, RZ, 0xc0, !PT ;  /* 0x0000001f0d0e7812 */ /* 0x001fc600078ec0ff */
[----:B------:R-:W-:Y:S02]  /*4ea0*/  IMAD.U32 R15, R3, 0x8, R0 ;  /* 0x00000008030f7824 */ /* 0x000fe400078e0000 */
[----:B------:R-:W0:Y:S01]  /*4eb0*/  LDC.64 R2, c[0x0][0x3b8] ;  /* 0x0000ee00ff027b82 */ /* 0x000e220000000a00 */
[----:B------:R-:W-:Y:S02]  /*4ec0*/  IMAD.MOV.U32 R0, RZ, RZ, RZ ;  /* 0x000000ffff007224 */ /* 0x000fe400078e00ff */
[----:B------:R1:W-:Y:S04]  /*4ed0*/  STS.64 [R15], R4 ;  /* 0x000000040f007388 */ /* 0x0003e80000000a00 */
[----:B------:R1:W-:Y:S04]  /*4ee0*/  STS.64 [R15+0x200], R6 ;  /* 0x000200060f007388 */ /* 0x0003e80000000a00 */
[----:B------:R1:W-:Y:S04]  /*4ef0*/  STS.64 [R15+0x20], R8 ;  /* 0x000020080f007388 */ /* 0x0003e80000000a00 */
[----:B------:R1:W-:Y:S01]  /*4f00*/  STS.64 [R15+0x220], R10 ;  /* 0x0002200a0f007388 */ /* 0x0003e20000000a00 */
[----:B------:R-:W-:Y:S01]  /*4f10*/  NOP ;  /* 0x0000000000007918 */ /* 0x000fe20000000000 */
.L_x_148:
[CC--:B-123--:R-:W-:Y:S01]  /*4f20*/  LEA.HI R6, R14.reuse, R12.reuse, RZ, 0x1c ;  /* 0x0000000c0e067211 */ /* 0x0cefe200078fe0ff */
[C---:B----4-:R-:W-:Y:S01]  /*4f30*/  VIADD R7, R14.reuse, 0x40 ;  /* 0x000000400e077836 */ /* 0x050fe20000000000 */
        /* <DEDUP_REMOVED lines=12> */
[----:B------:R-:W-:Y:S02]  /*5000*/  ISETP.GE.AND P3, PT, R5, UR10, PT ;  /* 0x0000000a05007c0c */ /* 0x000fe4000bf66270 */
[----:B------:R-:W-:Y:S01]  /*5010*/  LOP3.LUT R4, R20, 0xf, R13, 0xf8, !PT ;  /* 0x0000000f14047812 */ /* 0x000fe200078ef80d */
[----:B------:R-:W-:Y:S10]  /*5020*/  @P0 BRA `(.L_x_141) ;  /* 0x00000000001c0947 */ /* 0x000ff40003800000 */
[----:B------:R-:W1:Y:S01]  /*5030*/  LDS R9, [R8+0x28200] ;  /* 0x0282000008097984 */ /* 0x000e620000000800 */
[----:B------:R-:W-:-:S04]  /*5040*/  IMAD.U32 R7, RZ, RZ, UR4 ;  /* 0x00000004ff077e24 */ /* 0x000fc8000f8e00ff */
[----:B------:R-:W-:-:S05]  /*5050*/  IMAD R6, R7, 0x40, R6 ;  /* 0x0000004007067824 */ /* 0x000fca00078e0206 */
[----:B------:R-:W-:-:S04]  /*5060*/  SHF.L.U32 R7, R6, 0x7, RZ ;  /* 0x0000000706077819 */ /* 0x000fc800000006ff */
[----:B------:R-:W-:-:S05]  /*5070*/  LOP3.LUT R7, R7, R4, RZ, 0xfc, !PT ;  /* 0x0000000407077212 */ /* 0x000fca00078efcff */
[----:B0-----:R-:W-:-:S05]  /*5080*/  IMAD.WIDE.U32 R6, R7, 0x4, R2 ;  /* 0x0000000407067825 */ /* 0x001fca00078e0002 */
[----:B-1----:R1:W-:Y:S02]  /*5090*/  REDG.E.ADD.F32.FTZ.RN.STRONG.GPU desc[UR12][R6.64], R9 ;  /* 0x00000009060079a6 */ /* 0x0023e4000c12f30c */
.L_x_141:
[----:B------:R-:W-:Y:S05]  /*50a0*/  BSYNC.RECONVERGENT B1 ;  /* 0x0000000000017941 */ /* 0x000fea0003800200 */
.L_x_140:
[----:B------:R-:W-:Y:S04]  /*50b0*/  BSSY.RECONVERGENT B1, `(.L_x_142) ;  /* 0x0000009000017945 */ /* 0x000fe80003800200 */
[----:B------:R-:W-:Y:S05]  /*50c0*/  @P1 BRA `(.L_x_143) ;  /* 0x00000000001c1947 */ /* 0x000fea0003800000 */
[----:B-1----:R-:W1:Y:S01]  /*50d0*/  LDS R9, [R8+0x28280] ;  /* 0x0282800008097984 */ /* 0x002e620000000800 */
[----:B------:R-:W-:-:S04]  /*50e0*/  IMAD.U32 R7, RZ, RZ, UR4 ;  /* 0x00000004ff077e24 */ /* 0x000fc8000f8e00ff */
[----:B------:R-:W-:-:S04]  /*50f0*/  IMAD R6, R7, 0x40, R10 ;  /* 0x0000004007067824 */ /* 0x000fc800078e020a */
[----:B------:R-:W-:-:S05]  /*5100*/  IMAD.SHL.U32 R7, R6, 0x80, RZ ;  /* 0x0000008006077824 */ /* 0x000fca00078e00ff */
[----:B------:R-:W-:-:S05]  /*5110*/  LOP3.LUT R7, R7, R4, RZ, 0xfc, !PT ;  /* 0x0000000407077212 */ /* 0x000fca00078efcff */
[----:B0-----:R-:W-:-:S05]  /*5120*/  IMAD.WIDE.U32 R6, R7, 0x4, R2 ;  /* 0x0000000407067825 */ /* 0x001fca00078e0002 */
[----:B-1----:R2:W-:Y:S02]  /*5130*/  REDG.E.ADD.F32.FTZ.RN.STRONG.GPU desc[UR12][R6.64], R9 ;  /* 0x00000009060079a6 */ /* 0x0025e4000c12f30c */
.L_x_143:
[----:B------:R-:W-:Y:S05]  /*5140*/  BSYNC.RECONVERGENT B1 ;  /* 0x0000000000017941 */ /* 0x000fea0003800200 */
.L_x_142:
[----:B------:R-:W-:Y:S04]  /*5150*/  BSSY.RECONVERGENT B1, `(.L_x_144) ;  /* 0x0000009000017945 */ /* 0x000fe80003800200 */
[----:B------:R-:W-:Y:S05]  /*5160*/  @P2 BRA `(.L_x_145) ;  /* 0x00000000001c2947 */ /* 0x000fea0003800000 */
[----:B-12---:R-:W1:Y:S01]  /*5170*/  LDS R9, [R8+0x28300] ;  /* 0x0283000008097984 */ /* 0x006e620000000800 */
[----:B------:R-:W-:-:S04]  /*5180*/  IMAD.U32 R6, RZ, RZ, UR4 ;  /* 0x00000004ff067e24 */ /* 0x000fc8000f8e00ff */
[----:B------:R-:W-:-:S05]  /*5190*/  IMAD R6, R6, 0x40, R11 ;  /* 0x0000004006067824 */ /* 0x000fca00078e020b */
[----:B------:R-:W-:-:S04]  /*51a0*/  SHF.L.U32 R7, R6, 0x7, RZ ;  /* 0x0000000706077819 */ /* 0x000fc800000006ff */
[----:B------:R-:W-:-:S05]  /*51b0*/  LOP3.LUT R7, R7, R4, RZ, 0xfc, !PT ;  /* 0x0000000407077212 */ /* 0x000fca00078efcff */
[----:B0-----:R-:W-:-:S05]  /*51c0*/  IMAD.WIDE.U32 R6, R7, 0x4, R2 ;  /* 0x0000000407067825 */ /* 0x001fca00078e0002 */
[----:B-1----:R3:W-:Y:S02]  /*51d0*/  REDG.E.ADD.F32.FTZ.RN.STRONG.GPU desc[UR12][R6.64], R9 ;  /* 0x00000009060079a6 */ /* 0x0027e4000c12f30c */
.L_x_145:
[----:B------:R-:W-:Y:S05]  /*51e0*/  BSYNC.RECONVERGENT B1 ;  /* 0x0000000000017941 */ /* 0x000fea0003800200 */
.L_x_144:
[----:B------:R-:W-:Y:S04]  /*51f0*/  BSSY.RECONVERGENT B1, `(.L_x_146) ;  /* 0x0000009000017945 */ /* 0x000fe80003800200 */
[----:B------:R-:W-:Y:S05]  /*5200*/  @P3 BRA `(.L_x_147) ;  /* 0x00000000001c3947 */ /* 0x000fea0003800000 */
[----:B-123--:R-:W1:Y:S01]  /*5210*/  LDS R7, [R8+0x28380] ;  /* 0x0283800008077984 */ /* 0x00ee620000000800 */
[----:B------:R-:W-:-:S04]  /*5220*/  IMAD.U32 R6, RZ, RZ, UR4 ;  /* 0x00000004ff067e24 */ /* 0x000fc8000f8e00ff */
[----:B------:R-:W-:-:S04]  /*5230*/  IMAD R5, R6, 0x40, R5 ;  /* 0x0000004006057824 */ /* 0x000fc800078e0205 */
[----:B------:R-:W-:-:S05]  /*5240*/  IMAD.SHL.U32 R5, R5, 0x80, RZ ;  /* 0x0000008005057824 */ /* 0x000fca00078e00ff */
[----:B------:R-:W-:-:S05]  /*5250*/  LOP3.LUT R5, R5, R4, RZ, 0xfc, !PT ;  /* 0x0000000405057212 */ /* 0x000fca00078efcff */
[----:B0-----:R-:W-:-:S05]  /*5260*/  IMAD.WIDE.U32 R4, R5, 0x4, R2 ;  /* 0x0000000405047825 */ /* 0x001fca00078e0002 */
[----:B-1----:R4:W-:Y:S02]  /*5270*/  REDG.E.ADD.F32.FTZ.RN.STRONG.GPU desc[UR12][R4.64], R7 ;  /* 0x00000007040079a6 */ /* 0x0029e4000c12f30c */
.L_x_147:
[----:B------:R-:W-:Y:S05]  /*5280*/  BSYNC.RECONVERGENT B1 ;  /* 0x0000000000017941 */ /* 0x000fea0003800200 */
.L_x_146:
[----:B------:R-:W-:Y:S01]  /*5290*/  VIADD R14, R14, 0x80 ;  /* 0x000000800e0e7836 */ /* 0x000fe20000000000 */
[----:B------:R-:W-:Y:S06]  /*52a0*/  @P4 BRA `(.L_x_148) ;  /* 0xfffffffc001c4947 */ /* 0x000fec000383ffff */
[----:B------:R-:W-:Y:S05]  /*52b0*/  BSYNC.RECONVERGENT B0 ;  /* 0x0000000000007941 */ /* 0x000fea0003800200 */
.L_x_139:
[----:B------:R-:W-:Y:S01]  /*52c0*/  MOV R0, UR10 ;  /* 0x0000000a00007c02 */ /* 0x000fe20008000f00 */
[----:B------:R-:W-:Y:S01]  /*52d0*/  VIADD R19, R19, 0x8 ;  /* 0x0000000813137836 */ /* 0x000fe20000000000 */
[----:B------:R-:W-:-:S03]  /*52e0*/  NOP ;  /* 0x0000000000007918 */ /* 0x000fc60000000000 */
[----:B------:R-:W-:-:S05]  /*52f0*/  VIADD R0, R0, 0xf ;  /* 0x0000000f00007836 */ /* 0x000fca0000000000 */
[----:B0-----:R-:W-:-:S04]  /*5300*/  SHF.R.S32.HI R3, RZ, 0x1f, R0 ;  /* 0x0000001fff037819 */ /* 0x001fc80000011400 */
[----:B------:R-:W-:-:S04]  /*5310*/  LEA.HI R3, R3, R0, RZ, 0x4 ;  /* 0x0000000003037211 */ /* 0x000fc800078f20ff */
[----:B------:R-:W-:-:S05]  /*5320*/  SHF.R.S32.HI R3, RZ, 0x4, R3 ;  /* 0x00000004ff037819 */ /* 0x000fca0000011403 */
[----:B------:R-:W-:-:S05]  /*5330*/  IMAD.SHL.U32 R0, R3, 0x8, RZ ;  /* 0x0000000803007824 */ /* 0x000fca00078e00ff */
[----:B------:R-:W-:-:S13]  /*5340*/  ISETP.GE.AND P0, PT, R19, R0, PT ;  /* 0x000000001300720c */ /* 0x000fda0003f06270 */
[----:B------:R-:W-:Y:S05]  /*5350*/  @!P0 BRA `(.L_x_149) ;  /* 0xffffffec00288947 */ /* 0x000fea000383ffff */
.L_x_135:
[----:B------:R-:W5:Y:S01]  /*5360*/  S2R R11, SR_TID.X ;  /* 0x00000000000b7919 */ /* 0x000f620000002100 */
[----:B------:R-:W-:Y:S01]  /*5370*/  IMAD.U32 R0, RZ, RZ, UR5 ;  /* 0x00000005ff007e24 */ /* 0x000fe2000f8e00ff */
[----:B------:R-:W-:Y:S01]  /*5380*/  MOV R2, UR10 ;  /* 0x0000000a00027c02 */ /* 0x000fe20008000f00 */
[----:B------:R-:W-:Y:S05]  /*5390*/  WARPSYNC.ALL ;  /* 0x0000000000007948 */ /* 0x000fea0003800000 */
[----:B------:R-:W-:Y:S01]  /*53a0*/  IMAD R0, R0, UR10, RZ ;  /* 0x0000000a00007c24 */ /* 0x000fe2000f8e02ff */
[----:B------:R-:W-:Y:S01]  /*53b0*/  BAR.SYNC.DEFER_BLOCKING 0x0 ;  /* 0x0000000000007b1d */ /* 0x000fe20000010000 */
[----:B------:R-:W-:-:S05]  /*53c0*/  VIADD R2, R2, 0xf ;  /* 0x0000000f02027836 */ /* 0x000fca0000000000 */
[----:B------:R-:W-:Y:S01]  /*53d0*/  SHF.R.S32.HI R3, RZ, 0x1f, R2 ;  /* 0x0000001fff037819 */ /* 0x000fe20000011402 */
[----:B------:R-:W-:Y:S03]  /*53e0*/  BSSY.RECONVERGENT B0, `(.L_x_150) ;  /* 0x000002e000007945 */ /* 0x000fe60003800200 */
[----:B------:R-:W-:Y:S02]  /*53f0*/  LEA.HI R2, R3, R2, RZ, 0x4 ;  /* 0x0000000203027211 */ /* 0x000fe400078f20ff */
[----:B-----5:R-:W-:-:S13]  /*5400*/  ISETP.GE.AND P0, PT, R11, R0, PT ;  /* 0x000000000b00720c */ /* 0x020fda0003f06270 */
[----:B------:R-:W-:Y:S05]  /*5410*/  @P0 BRA `(.L_x_151) ;  /* 0x0000000000a80947 */ /* 0x000fea0003800000 */
[----:B------:R-:W-:Y:S01]  /*5420*/  IABS R3, UR10 ;  /* 0x0000000a00037c13 */ /* 0x000fe20008000000 */
[----:B-123--:R-:W1:Y:S01]  /*5430*/  S2R R9, SR_CgaCtaId ;  /* 0x0000000000097919 */ /* 0x00ee620000008800 */
[----:B----4-:R-:W-:Y:S02]  /*5440*/  MOV R8, 0x400 ;  /* 0x0000040000087802 */ /* 0x010fe40000000f00 */
[----:B------:R-:W2:Y:S01]  /*5450*/  I2F.RP R6, R3 ;  /* 0x0000000300067306 */ /* 0x000ea20000209400 */
[----:B------:R-:W-:-:S07]  /*5460*/  ISETP.NE.AND P3, PT, RZ, UR10, PT ;  /* 0x0000000aff007c0c */ /* 0x000fce000bf65270 */
[----:B--2---:R-:W2:Y:S02]  /*5470*/  MUFU.RCP R6, R6 ;  /* 0x0000000600067308 */ /* 0x004ea40000001000 */
[----:B--2---:R-:W-:-:S06]  /*5480*/  VIADD R4, R6, 0xffffffe ;  /* 0x0ffffffe06047836 */ /* 0x004fcc0000000000 */
[----:B------:R2:W3:Y:S02]  /*5490*/  F2I.FTZ.U32.TRUNC.NTZ R5, R4 ;  /* 0x0000000400057305 */ /* 0x0004e4000021f000 */
[----:B--2---:R-:W-:Y:S02]  /*54a0*/  IMAD.MOV.U32 R4, RZ, RZ, RZ ;  /* 0x000000ffff047224 */ /* 0x004fe400078e00ff */
[----:B---3--:R-:W-:-:S04]  /*54b0*/  IMAD.MOV R10, RZ, RZ, -R5 ;  /* 0x000000ffff0a7224 */ /* 0x008fc800078e0a05 */
[----:B------:R-:W-:Y:S01]  /*54c0*/  IMAD R7, R10, R3, RZ ;  /* 0x000000030a077224 */ /* 0x000fe200078e02ff */
[----:B-1----:R-:W-:Y:S02]  /*54d0*/  LEA R10, R9, R8, 0x18 ;  /* 0x00000008090a7211 */ /* 0x002fe400078ec0ff */
[----:B------:R-:W-:Y:S01]  /*54e0*/  LOP3.LUT R9, RZ, UR10, RZ, 0x33, !PT ;  /* 0x0000000aff097c12 */ /* 0x000fe2000f8e33ff */
[----:B------:R-:W-:Y:S01]  /*54f0*/  IMAD.HI.U32 R8, R5, R7, R4 ;  /* 0x0000000705087227 */ /* 0x000fe200078e0004 */
[----:B------:R-:W-:-:S07]  /*5500*/  MOV R5, R11 ;  /* 0x0000000b00057202 */ /* 0x000fce0000000f00 */
.L_x_152:
        /* <DEDUP_REMOVED lines=12> */
[----:B------:R-:W-:-:S06]  /*55d0*/  @P0 VIADD R4, R4, 0x1 ;  /* 0x0000000104040836 */ /* 0x000fcc0000000000 */
[----:B------:R-:W-:-:S04]  /*55e0*/  @!P2 IADD3 R4, PT, PT, -R4, RZ, RZ ;  /* 0x000000ff0404a210 */ /* 0x000fc80007ffe1ff */
        /* <DEDUP_REMOVED lines=13> */
.L_x_151:
[----:B------:R-:W-:Y:S05]  /*56c0*/  BSYNC.RECONVERGENT B0 ;  /* 0x0000000000007941 */ /* 0x000fea0003800200 */
.L_x_150:
[----:B------:R-:W-:Y:S01]  /*56d0*/  SHF.R.S32.HI R2, RZ, 0x4, R2 ;  /* 0x00000004ff027819 */ /* 0x000fe20000011402 */
[----:B------:R-:W-:Y:S04]  /*56e0*/  BAR.SYNC.DEFER_BLOCKING 0x0 ;  /* 0x0000000000007b1d */ /* 0x000fe80000010000 */
[----:B------:R-:W-:-:S05]  /*56f0*/  IMAD.SHL.U32 R2, R2, 0x8, RZ ;  /* 0x0000000802027824 */ /* 0x000fca00078e00ff */
[----:B------:R-:W-:-:S13]  /*5700*/  ISETP.GE.AND P0, PT, R25, R2, PT ;  /* 0x000000021900720c */ /* 0x000fda0003f06270 */
[----:B------:R-:W-:Y:S05]  /*5710*/  @P0 BRA `(.L_x_153) ;  /* 0x0000001400480947 */ /* 0x000fea0003800000 */
[----:B--2---:R-:W-:-:S07]  /*5720*/  IMAD.MOV.U32 R19, RZ, RZ, R25 ;  /* 0x000000ffff137224 */ /* 0x004fce00078e0019 */
.L_x_167:
[----:B--2---:R-:W2:Y:S01]  /*5730*/  LDCU UR8, c[0x0][0x3c8] ;  /* 0x00007900ff0877ac */ /* 0x004ea20008000800 */
[----:B------:R-:W-:Y:S02]  /*5740*/  CS2R R10, SRZ ;  /* 0x00000000000a7805 */ /* 0x000fe4000001ff00 */
[----:B-1-34-:R-:W-:Y:S02]  /*5750*/  CS2R R8, SRZ ;  /* 0x0000000000087805 */ /* 0x01afe4000001ff00 */
[----:B------:R-:W-:Y:S01]  /*5760*/  CS2R R6, SRZ ;  /* 0x0000000000067805 */ /* 0x000fe2000001ff00 */
[----:B------:R-:W-:Y:S01]  /*5770*/  USHF.L.U32 UR7, UR14, 0x6, URZ ;  /* 0x000000060e077899 */ /* 0x000fe200080006ff */
[----:B------:R-:W-:-:S03]  /*5780*/  CS2R R4, SRZ ;  /* 0x0000000000047805 */ /* 0x000fc6000001ff00 */
[----:B--2---:R-:W-:-:S04]  /*5790*/  UIADD3 UR7, UPT, UPT, -UR7, UR8, URZ ;  /* 0x0000000807077290 */ /* 0x004fc8000fffe1ff */
[----:B------:R-:W-:-:S09]  /*57a0*/  UISETP.GE.AND UP0, UPT, UR7, 0x1, UPT ;  /* 0x000000010700788c */ /* 0x000fd2000bf06270 */
[----:B------:R-:W-:Y:S05]  /*57b0*/  BRA.U !UP0, `(.L_x_154) ;  /* 0x0000000d08c47547 */ /* 0x000fea000b800000 */
[----:B------:R-:W-:Y:S01]  /*57c0*/  UISETP.GE.AND UP0, UPT, UR7, 0x31, UPT ;  /* 0x000000310700788c */ /* 0x000fe2000bf06270 */
[----:B------:R-:W-:Y:S01]  /*57d0*/  SHF.R.U32.HI R17, RZ, 0x3, R19 ;  /* 0x00000003ff117819 */ /* 0x000fe20000011613 */
[----:B------:R-:W-:Y:S01]  /*57e0*/  IMAD.MOV.U32 R30, RZ, RZ, RZ ;  /* 0x000000ffff1e7224 */ /* 0x000fe200078e00ff */
[----:B------:R-:W-:-:S03]  /*57f0*/  MOV R11, RZ ;  /* 0x000000ff000b7202 */ /* 0x000fc60000000f00 */
[----:B------:R-:W-:-:S03]  /*5800*/  IMAD.SHL.U32 R17, R17, 0x400, RZ ;  /* 0x0000040011117824 */ /* 0x000fc600078e00ff */
[----:B------:R-:W-:Y:S05]  /*5810*/  BRA.U !UP0, `(.L_x_155) ;  /* 0x00000009080c7547 */ /* 0x000fea000b800000 */
[----:B------:R-:W1:Y:S01]  /*5820*/  S2R R0, SR_LANEID ;  /* 0x0000000000007919 */ /* 0x000e620000000000 */
[----:B------:R-:W2:Y:S01]  /*5830*/  S2UR UR8, SR_CgaCtaId ;  /* 0x00000000000879c3 */ /* 0x000ea20000008800 */
[----:B------:R-:W-:Y:S01]  /*5840*/  UMOV UR7, 0x400 ;  /* 0x0000040000077882 */ /* 0x000fe20000000000 */
[----:B------:R-:W-:Y:S01]  /*5850*/  IMAD.MOV.U32 R3, RZ, RZ, RZ ;  /* 0x000000ffff037224 */ /* 0x000fe200078e00ff */
[----:B------:R-:W-:Y:S02]  /*5860*/  MOV R18, RZ ;  /* 0x000000ff00127202 */ /* 0x000fe40000000f00 */
[----:B------:R-:W-:Y:S02]  /*5870*/  CS2R R10, SRZ ;  /* 0x00000000000a7805 */ /* 0x000fe4000001ff00 */
[----:B------:R-:W-:Y:S01]  /*5880*/  CS2R R8, SRZ ;  /* 0x0000000000087805 */ /* 0x000fe2000001ff00 */
[----:B------:R-:W3:Y:S01]  /*5890*/  S2UR UR11, SR_SWINHI ;  /* 0x00000000000b79c3 */ /* 0x000ee20000002f00 */
[----:B--2---:R-:W-:Y:S01]  /*58a0*/  ULEA UR8, UR8, UR7, 0x18 ;  /* 0x0000000708087291 */ /* 0x004fe2000f8ec0ff */
[----:B-1----:R-:W-:-:S06]  /*58b0*/  LOP3.LUT R2, R0, 0x3, RZ, 0xc0, !PT ;  /* 0x0000000300027812 */ /* 0x002fcc00078ec0ff */
[----:B------:R-:W-:Y:S01]  /*58c0*/  UMOV UR8, UR8 ;  /* 0x0000000800087c82 */ /* 0x000fe20008000000 */
[----:B---3--:R-:W-:Y:S01]  /*58d0*/  UMOV UR9, UR11 ;  /* 0x0000000b00097c82 */ /* 0x008fe20008000000 */
[----:B------:R-:W-:Y:S01]  /*58e0*/  SHF.R.U32.HI R7, RZ, 0x2, R0 ;  /* 0x00000002ff077819 */ /* 0x000fe20000011600 */
[----:B------:R-:W-:Y:S02]  /*58f0*/  UIADD3 UR11, UP1, UPT, UR8, 0x2a200, URZ ;  /* 0x0002a200080b7890 */ /* 0x000fe4000ff3e0ff */
[----:B------:R-:W-:Y:S02]  /*5900*/  UIADD3 UR7, UP0, UPT, UR8, 0xc000, URZ ;  /* 0x0000c00008077890 */ /* 0x000fe4000ff1e0ff */
[C-C-:B------:R-:W-:Y:S01]  /*5910*/  IMAD.WIDE.U32 R4, R7.reuse, 0x20, R2.reuse ;  /* 0x0000002007047825 */ /* 0x140fe200078e0002 */
[----:B------:R-:W-:Y:S02]  /*5920*/  UIADD3.X UR15, UPT, UPT, URZ, UR9, URZ, UP1, !UPT ;  /* 0x00000009ff0f7290 */ /* 0x000fe40008ffe4ff */
[----:B------:R-:W-:Y:S01]  /*5930*/  UIADD3.X UR8, UPT, UPT, URZ, UR9, URZ, UP0, !UPT ;  /* 0x00000009ff087290 */ /* 0x000fe200087fe4ff */
[----:B------:R-:W-:Y:S01]  /*5940*/  IMAD.WIDE.U32 R6, R7, 0x40, R2 ;  /* 0x0000004007067825 */ /* 0x000fe200078e0002 */
[----:B------:R-:W-:-:S03]  /*5950*/  SHF.L.U64.HI R16, R4, 0x2, R5 ;  /* 0x0000000204107819 */ /* 0x000fc60000010205 */
[----:B------:R-:W-:Y:S01]  /*5960*/  IMAD.SHL.U32 R3, R4, 0x4, RZ ;  /* 0x0000000404037824 */ /* 0x000fe200078e00ff */
[C---:B------:R-:W-:Y:S01]  /*5970*/  SHF.L.U64.HI R2, R6.reuse, 0x2, R7 ;  /* 0x0000000206027819 */ /* 0x040fe20000010207 */
[----:B------:R-:W-:Y:S01]  /*5980*/  IMAD.SHL.U32 R0, R6, 0x4, RZ ;  /* 0x0000000406007824 */ /* 0x000fe200078e00ff */
[----:B------:R-:W-:Y:S02]  /*5990*/  CS2R R6, SRZ ;  /* 0x0000000000067805 */ /* 0x000fe4000001ff00 */
[----:B------:R-:W-:Y:S01]  /*59a0*/  CS2R R4, SRZ ;  /* 0x0000000000047805 */ /* 0x000fe2000001ff00 */
[----:B------:R-:W-:Y:S02]  /*59b0*/  IMAD.U32 R30, RZ, RZ, UR11 ;  /* 0x0000000bff1e7e24 */ /* 0x000fe4000f8e00ff */
[----:B------:R-:W-:Y:S02]  /*59c0*/  IMAD.U32 R32, RZ, RZ, UR7 ;  /* 0x00000007ff207e24 */ /* 0x000fe4000f8e00ff */
[----:B------:R-:W-:-:S02]  /*59d0*/  IMAD.U32 R31, RZ, RZ, UR15 ;  /* 0x0000000fff1f7e24 */ /* 0x000fc4000f8e00ff */
[----:B------:R-:W-:-:S07]  /*59e0*/  IMAD.U32 R33, RZ, RZ, UR8 ;  /* 0x00000008ff217e24 */ /* 0x000fce000f8e00ff */
.L_x_156:
[----:B------:R-:W-:-:S04]  /*59f0*/  SHF.L.U32 R13, R18, 0xb, RZ ;  /* 0x0000000b120d7819 */ /* 0x000fc800000006ff */
[----:B------:R-:W-:-:S05]  /*5a00*/  LOP3.LUT R28, R13, R20, RZ, 0xfc, !PT ;  /* 0x000000140d1c7212 */ /* 0x000fca00078efcff */
[----:B------:R-:W-:-:S03]  /*5a10*/  IMAD.WIDE.U32 R12, R28, 0x2, R32 ;  /* 0x000000021c0c7825 */ /* 0x000fc600078e0020 */
[----:B------:R-:W-:-:S05]  /*5a20*/  IADD3 R12, P0, PT, R12, R0, RZ ;  /* 0x000000000c0c7210 */ /* 0x000fca0007f1e0ff */
[----:B------:R-:W-:-:S05]  /*5a30*/  IMAD.X R13, R13, 0x1, R2, P0 ;  /* 0x000000010d0d7824 */ /* 0x000fca00000e0602 */
[----:B------:R-:W2:Y:S04]  /*5a40*/  LD.E R26, desc[UR12][R12.64] ;  /* 0x0000000c0c1a7980 */ /* 0x000ea8000c101900 */
[----:B------:R-:W3:Y:S01]  /*5a50*/  LD.E R27, desc[UR12][R12.64+0x800] ;  /* 0x0008000c0c1b7980 */ /* 0x000ee2000c101900 */
[----:B------:R-:W-:-:S03]  /*5a60*/  IMAD R24, R18, 0x10, R17 ;  /* 0x0000001012187824 */ /* 0x000fc600078e0211 */
[----:B------:R-:W4:Y:S01]  /*5a70*/  LD.E R22, desc[UR12][R12.64+0x10] ;  /* 0x0000100c0c167980 */ /* 0x000f22000c101900 */
[----:B0-----:R-:W-:-:S03]  /*5a80*/  IMAD.WIDE.U32 R14, R24, 0x2, R30 ;  /* 0x00000002180e7825 */ /* 0x001fc600078e001e */
        /* <DEDUP_REMOVED lines=37> */
[----:B------:R-:W-:-:S05]  /*5ce0*/  IADD3 R26, P0, PT, R26, R0, RZ ;  /* 0x000000001a1a7210 */ /* 0x000fca0007f1e0ff */
[----:B------:R-:W-:Y:S01]  /*5cf0*/  IMAD.X R27, R27, 0x1, R2, P0 ;  /* 0x000000011b1b7824 */ /* 0x000fe200000e0602 */
[----:B-1----:R-:W-:Y:S04]  /*5d00*/  HMMA.16816.F32.BF16 R8, R12, R22, R8 ;  /* 0x000000160c08723c */ /* 0x002fe80000041808 */
[----:B------:R-:W2:Y:S04]  /*5d10*/  LD.E R36, desc[UR12][R26.64] ;  /* 0x0000000c1a247980 */ /* 0x000ea8000c101900 */
[----:B------:R-:W3:Y:S01]  /*5d20*/  LD.E R23, desc[UR12][R26.64+0x800] ;  /* 0x0008000c1a177980 */ /* 0x000ee2000c101900 */
[----:B------:R-:W-:-:S03]  /*5d30*/  IADD3 R13, PT, PT, R24, 0x20, RZ ;  /* 0x00000020180d7810 */ /* 0x000fc60007ffe0ff */
[----:B------:R-:W4:Y:S02]  /*5d40*/  LD.E R29, desc[UR12][R26.64+0x810] ;  /* 0x0008100c1a1d7980 */ /* 0x000f24000c101900 */
[----:B------:R-:W-:Y:S02]  /*5d50*/  IMAD.WIDE.U32 R12, R13, 0x2, R30 ;  /* 0x000000020d0c7825 */ /* 0x000fe400078e001e */
[----:B------:R2:W5:Y:S01]  /*5d60*/  LD.E R22, desc[UR12][R26.64+0x10] ;  /* 0x0000100c1a167980 */ /* 0x000562000c101900 */
[----:B------:R-:W-:-:S05]  /*5d70*/  IADD3 R34, P0, PT, R12, R3, RZ ;  /* 0x000000030c227210 */ /* 0x000fca0007f1e0ff */
[----:B------:R-:W-:-:S05]  /*5d80*/  IMAD.X R35, R13, 0x1, R16, P0 ;  /* 0x000000010d237824 */ /* 0x000fca00000e0610 */
[----:B------:R-:W5:Y:S04]  /*5d90*/  LD.E R12, desc[UR12][R34.64] ;  /* 0x0000000c220c7980 */ /* 0x000f68000c101900 */
[----:B------:R-:W5:Y:S04]  /*5da0*/  LD.E R13, desc[UR12][R34.64+0x400] ;  /* 0x0004000c220d7980 */ /* 0x000f68000c101900 */
[----:B------:R-:W5:Y:S04]  /*5db0*/  LD.E R14, desc[UR12][R34.64+0x10] ;  /* 0x0000100c220e7980 */ /* 0x000f68000c101900 */
[----:B------:R-:W5:Y:S01]  /*5dc0*/  LD.E R15, desc[UR12][R34.64+0x410] ;  /* 0x0004100c220f7980 */ /* 0x000f62000c101900 */
[----:B------:R-:W-:-:S03]  /*5dd0*/  VIADD R37, R28, 0x1800 ;  /* 0x000018001c257836 */ /* 0x000fc60000000000 */
[----:B--2---:R-:W-:Y:S04]  /*5de0*/  MOVM.16.MT88 R26, R36 ;  /* 0x00000000241a723a */ /* 0x004fe80000000000 */
[----:B---3--:R-:W0:Y:S04]  /*5df0*/  MOVM.16.MT88 R27, R23 ;  /* 0x00000000171b723a */ /* 0x008e280000000000 */
[----:B----4-:R1:W-:Y:S04]  /*5e00*/  MOVM.16.MT88 R23, R29 ;  /* 0x000000001d17723a */ /* 0x0103e80000000000 */
[----:B-----5:R-:W2:Y:S01]  /*5e10*/  MOVM.16.MT88 R22, R22 ;  /* 0x000000001616723a */ /* 0x020ea20000000000 */
[----:B-1----:R-:W-:-:S03]  /*5e20*/  IMAD.WIDE.U32 R28, R37, 0x2, R32 ;  /* 0x00000002251c7825 */ /* 0x002fc600078e0020 */
[----:B------:R-:W-:Y:S01]  /*5e30*/  IADD3 R28, P0, PT, R28, R0, RZ ;  /* 0x000000001c1c7210 */ /* 0x000fe20007f1e0ff */
[----:B------:R-:W-:-:S04]  /*5e40*/  VIADD R37, R24, 0x30 ;  /* 0x0000003018257836 */ /* 0x000fc80000000000 */
[----:B------:R-:W-:-:S05]  /*5e50*/  IMAD.X R29, R29, 0x1, R2, P0 ;  /* 0x000000011d1d7824 */ /* 0x000fca00000e0602 */
[----:B------:R-:W3:Y:S04]  /*5e60*/  LD.E R24, desc[UR12][R28.64+0x10] ;  /* 0x0000100c1c187980 */ /* 0x000ee8000c101900 */
[----:B------:R-:W4:Y:S01]  /*5e70*/  LD.E R34, desc[UR12][R28.64+0x810] ;  /* 0x0008100c1c227980 */ /* 0x000f22000c101900 */
[C---:B0-----:R-:W-:Y:S03]  /*5e80*/  HMMA.16816.F32.BF16 R4, R12.reuse, R26, R4 ;  /* 0x0000001a0c04723c */ /* 0x041fe60000041804 */
[----:B------:R-:W5:Y:S04]  /*5e90*/  LD.E R26, desc[UR12][R28.64] ;  /* 0x0000000c1c1a7980 */ /* 0x000f68000c101900 */
[----:B------:R-:W5:Y:S01]  /*5ea0*/  LD.E R27, desc[UR12][R28.64+0x800] ;  /* 0x0008000c1c1b7980 */ /* 0x000f62000c101900 */
[----:B--2---:R-:W-:Y:S01]  /*5eb0*/  HMMA.16816.F32.BF16 R8, R12, R22, R8 ;  /* 0x000000160c08723c */ /* 0x004fe20000041808 */
[----:B------:R-:W-:-:S03]  /*5ec0*/  IMAD.WIDE.U32 R12, R37, 0x2, R30 ;  /* 0x00000002250c7825 */ /* 0x000fc600078e001e */
[----:B------:R-:W-:-:S04]  /*5ed0*/  IADD3 R22, P0, PT, R12, R3, RZ ;  /* 0x000000030c167210 */ /* 0x000fc80007f1e0ff */
[----:B------:R-:W-:-:S05]  /*5ee0*/  IADD3.X R23, PT, PT, R13, R16, RZ, P0, !PT ;  /* 0x000000100d177210 */ /* 0x000fca00007fe4ff */
[----:B------:R-:W2:Y:S04]  /*5ef0*/  LD.E R12, desc[UR12][R22.64] ;  /* 0x0000000c160c7980 */ /* 0x000ea8000c101900 */
[----:B------:R-:W2:Y:S04]  /*5f00*/  LD.E R13, desc[UR12][R22.64+0x400] ;  /* 0x0004000c160d7980 */ /* 0x000ea8000c101900 */
[----:B------:R-:W2:Y:S04]  /*5f10*/  LD.E R14, desc[UR12][R22.64+0x10] ;  /* 0x0000100c160e7980 */ /* 0x000ea8000c101900 */
[----:B------:R3:W2:Y:S01]  /*5f20*/  LD.E R15, desc[UR12][R22.64+0x410] ;  /* 0x0004100c160f7980 */ /* 0x0006a2000c101900 */
[----:B------:R-:W-:-:S04]  /*5f30*/  UIADD3 UR7, UPT, UPT, UR5, 0xf, URZ ;  /* 0x0000000f05077890 */ /* 0x000fc8000fffe0ff */
[----:B------:R-:W-:-:S04]  /*5f40*/  USHF.R.S32.HI UR8, URZ, 0x1f, UR7 ;  /* 0x0000001fff087899 */ /* 0x000fc80008011407 */
[----:B------:R-:W-:-:S04]  /*5f50*/  ULEA.HI UR8, UR8, UR7, URZ, 0x4 ;  /* 0x0000000708087291 */ /* 0x000fc8000f8f20ff */
[----:B------:R-:W-:-:S04]  /*5f60*/  USHF.R.S32.HI UR8, URZ, 0x4, UR8 ;  /* 0x00000004ff087899 */ /* 0x000fc80008011408 */
[----:B------:R-:W-:-:S04]  /*5f70*/  UISETP.LT.AND UP0, UPT, UR8, 0x1, UPT ;  /* 0x000000010800788c */ /* 0x000fc8000bf01270 */
[----:B------:R-:W-:Y:S01]  /*5f80*/  USEL UR8, UR8, 0x1, !UP0 ;  /* 0x0000000108087887 */ /* 0x000fe2000c000000 */
[----:B------:R-:W-:-:S03]  /*5f90*/  VIADD R18, R18, 0x4 ;  /* 0x0000000412127836 */ /* 0x000fc60000000000 */
[----:B------:R-:W-:-:S06]  /*5fa0*/  ULOP3.LUT UR8, UR8, 0xc, URZ, 0xc0, !UPT ;  /* 0x0000000c08087892 */ /* 0x000fcc000f8ec0ff */
[----:B------:R-:W-:Y:S01]  /*5fb0*/  ISETP.NE.AND P0, PT, R18, UR8, PT ;  /* 0x0000000812007c0c */ /* 0x000fe2000bf05270 */
[----:B---3--:R-:W-:Y:S04]  /*5fc0*/  MOVM.16.MT88 R22, R24 ;  /* 0x000000001816723a */ /* 0x008fe80000000000 */
[----:B----4-:R-:W-:Y:S04]  /*5fd0*/  MOVM.16.MT88 R23, R34 ;  /* 0x000000002217723a */ /* 0x010fe80000000000 */
[----:B-----5:R-:W-:Y:S04]  /*5fe0*/  MOVM.16.MT88 R26, R26 ;  /* 0x000000001a1a723a */ /* 0x020fe80000000000 */
[----:B------:R-:W2:Y:S02]  /*5ff0*/  MOVM.16.MT88 R27, R27 ;  /* 0x000000001b1b723a */ /* 0x000ea40000000000 */
[C---:B--2---:R-:W-:Y:S08]  /*6000*/  HMMA.16816.F32.BF16 R4, R12.reuse, R26, R4 ;  /* 0x0000001a0c04723c */ /* 0x044ff00000041804 */
[----:B------:R-:W-:Y:S01]  /*6010*/  HMMA.16816.F32.BF16 R8, R12, R22, R8 ;  /* 0x000000160c08723c */ /* 0x000fe20000041808 */
[----:B------:R-:W-:-:S04]  /*6020*/  NOP ;  /* 0x0000000000007918 */ /* 0x000fc80000000000 */
[----:B------:R-:W-:-:S15]  /*6030*/  @P0 BRA `(.L_x_156) ;  /* 0xfffffff8006c0947 */ /* 0x000fde000383ffff */
[----:B------:R-:W-:-:S07]  /*6040*/  IMAD.U32 R30, RZ, RZ, UR8 ;  /* 0x00000008ff1e7e24 */ /* 0x000fce000f8e00ff */
.L_x_155:
[----:B------:R-:W-:-:S04]  /*6050*/  UIADD3 UR7, UPT, UPT, UR5, 0xf, URZ ;  /* 0x0000000f05077890 */ /* 0x000fc8000fffe0ff */
[----:B------:R-:W-:-:S04]  /*6060*/  USHF.R.S32.HI UR8, URZ, 0x1f, UR7 ;  /* 0x0000001fff087899 */ /* 0x000fc80008011407 */
[----:B------:R-:W-:-:S04]  /*6070*/  ULEA.HI UR8, UR8, UR7, URZ, 0x4 ;  /* 0x0000000708087291 */ /* 0x000fc8000f8f20ff */
[----:B------:R-:W-:-:S06]  /*6080*/  USHF.R.S32.HI UR8, URZ, 0x4, UR8 ;  /* 0x00000004ff087899 */ /* 0x000fcc0008011408 */
[----:B------:R-:W-:-:S05]  /*6090*/  IMAD.U32 R0, RZ, RZ, UR8 ;  /* 0x00000008ff007e24 */ /* 0x000fca000f8e00ff */
[----:B------:R-:W-:-:S04]  /*60a0*/  VIMNMX R0, PT, PT, R0, 0x1, !PT ;  /* 0x0000000100007848 */ /* 0x000fc80007fe0100 */
[----:B------:R-:W-:-:S04]  /*60b0*/  LOP3.LUT R24, R0, 0x3, RZ, 0xc0, !PT ;  /* 0x0000000300187812 */ /* 0x000fc800078ec0ff */
[----:B------:R-:W-:-:S13]  /*60c0*/  ISETP.NE.AND P0, PT, R24, RZ, PT ;  /* 0x000000ff1800720c */ /* 0x000fda0003f05270 */
[----:B------:R-:W-:Y:S05]  /*60d0*/  @!P0 BRA `(.L_x_154) ;  /* 0x00000004007c8947 */ /* 0x000fea0003800000 */
[----:B------:R-:W1:Y:S01]  /*60e0*/  S2R R13, SR_CgaCtaId ;  /* 0x00000000000d7919 */ /* 0x000e620000008800 */
[----:B------:R-:W-:Y:S01]  /*60f0*/  MOV R2, 0x400 ;  /* 0x0000040000027802 */ /* 0x000fe20000000f00 */
[----:B------:R-:W-:Y:S01]  /*6100*/  IMAD.SHL.U32 R3, R30, 0x800, RZ ;  /* 0x000008001e037824 */ /* 0x000fe200078e00ff */
[----:B------:R-:W-:Y:S01]  /*6110*/  MOV R23, RZ ;  /* 0x000000ff00177202 */ /* 0x000fe20000000f00 */
[----:B0-----:R-:W0:Y:S03]  /*6120*/  S2R R14, SR_LANEID ;  /* 0x00000000000e7919 */ /* 0x001e260000000000 */
[----:B------:R-:W-:Y:S01]  /*6130*/  LOP3.LUT R18, R3, R20, RZ, 0xfc, !PT ;  /* 0x0000001403127212 */ /* 0x000fe200078efcff */
[----:B------:R-:W2:Y:S01]  /*6140*/  S2R R15, SR_SWINHI ;  /* 0x00000000000f7919 */ /* 0x000ea20000002f00 */
[----:B------:R-:W3:Y:S01]  /*6150*/  S2R R12, SR_LANEID ;  /* 0x00000000000c7919 */ /* 0x000ee20000000000 */
[----:B-1----:R-:W-:-:S02]  /*6160*/  LEA R2, R13, R2, 0x18 ;  /* 0x000000020d027211 */ /* 0x002fc400078ec0ff */
[----:B0-----:R-:W-:Y:S02]  /*6170*/  LOP3.LUT R22, R14, 0x3, RZ, 0xc0, !PT ;  /* 0x000000030e167812 */ /* 0x001fe400078ec0ff */
        /* <DEDUP_REMOVED lines=8> */
[----:B------:R-:W4:Y:S04]  /*6200*/  LD.E R31, desc[UR12][R14.64+0xc800] ;  /* 0x00c8000c0e1f7980 */ /* 0x000f28000c101900 */
[----:B------:R-:W5:Y:S04]  /*6210*/  LD.E R28, desc[UR12][R14.64+0xc010] ;  /* 0x00c0100c0e1c7980 */ /* 0x000f68000c101900 */
[----:B------:R-:W5:Y:S01]  /*6220*/  LD.E R29, desc[UR12][R14.64+0xc810] ;  /* 0x00c8100c0e1d7980 */ /* 0x000f62000c101900 */
[----:B---3--:R-:W-:Y:S01]  /*6230*/  LOP3.LUT R16, R12, 0x3, RZ, 0xc0, !PT ;  /* 0x000000030c107812 */ /* 0x008fe200078ec0ff */
[----:B------:R-:W-:Y:S01]  /*6240*/  IMAD R13, R30, 0x10, R17 ;  /* 0x000000101e0d7824 */ /* 0x000fe200078e0211 */
[----:B------:R-:W-:Y:S01]  /*6250*/  SHF.R.U32.HI R27, RZ, 0x2, R12 ;  /* 0x00000002ff1b7819 */ /* 0x000fe2000001160c */
[----:B------:R-:W-:-:S02]  /*6260*/  IMAD.MOV.U32 R17, RZ, RZ, RZ ;  /* 0x000000ffff117224 */ /* 0x000fc400078e00ff */
[----:B------:R-:W-:-:S04]  /*6270*/  IMAD.WIDE.U32 R12, R13, 0x2, R2 ;  /* 0x000000020d0c7825 */ /* 0x000fc800078e0002 */
[----:B------:R-:W-:-:S03]  /*6280*/  IMAD.WIDE.U32 R16, R27, 0x20, R16 ;  /* 0x000000201b107825 */ /* 0x000fc600078e0010 */
[----:B------:R-:W-:-:S04]  /*6290*/  LEA R26, P0, R16, R12, 0x2 ;  /* 0x0000000c101a7211 */ /* 0x000fc800078010ff */
[----:B------:R-:W-:-:S05]  /*62a0*/  LEA.HI.X R27, R16, R13, R17, 0x2, P0 ;  /* 0x0000000d101b7211 */ /* 0x000fca00000f1411 */
[----:B------:R-:W3:Y:S04]  /*62b0*/  LD.E R12, desc[UR12][R26.64+0x2a200] ;  /* 0x02a2000c1a0c7980 */ /* 0x000ee8000c101900 */
[----:B------:R-:W3:Y:S04]  /*62c0*/  LD.E R13, desc[UR12][R26.64+0x2a600] ;  /* 0x02a6000c1a0d7980 */ /* 0x000ee8000c101900 */
[----:B------:R-:W3:Y:S04]  /*62d0*/  LD.E R14, desc[UR12][R26.64+0x2a210] ;  /* 0x02a2100c1a0e7980 */ /* 0x000ee8000c101900 */
[----:B------:R2:W3:Y:S01]  /*62e0*/  LD.E R15, desc[UR12][R26.64+0x2a610] ;  /* 0x02a6100c1a0f7980 */ /* 0x0004e2000c101900 */
[----:B------:R-:W-:Y:S05]  /*62f0*/  WARPSYNC.ALL ;  /* 0x0000000000007948 */ /* 0x000fea0003800000 */
[----:B------:R-:W-:Y:S01]  /*6300*/  ISETP.NE.AND P0, PT, R24, 0x1, PT ;  /* 0x000000011800780c */ /* 0x000fe20003f05270 */
[----:B--2---:R-:W-:Y:S04]  /*6310*/  MOVM.16.MT88 R26, R32 ;  /* 0x00000000201a723a */ /* 0x004fe80000000000 */
[----:B----4-:R-:W3:Y:S04]  /*6320*/  MOVM.16.MT88 R27, R31 ;  /* 0x000000001f1b723a */ /* 0x010ee80000000000 */
[----:B-----5:R-:W-:Y:S04]  /*6330*/  MOVM.16.MT88 R28, R28 ;  /* 0x000000001c1c723a */ /* 0x020fe80000000000 */
[----:B------:R-:W0:Y:S01]  /*6340*/  MOVM.16.MT88 R29, R29 ;  /* 0x000000001d1d723a */ /* 0x000e220000000000 */
[C---:B---3--:R-:W-:Y:S08]  /*6350*/  HMMA.16816.F32.BF16 R4, R12.reuse, R26, R4 ;  /* 0x0000001a0c04723c */ /* 0x048ff00000041804 */
[----:B0-----:R-:W-:Y:S01]  /*6360*/  HMMA.16816.F32.BF16 R8, R12, R28, R8 ;  /* 0x0000001c0c08723c */ /* 0x001fe20000041808 */
[----:B------:R-:W-:-:S04]  /*6370*/  NOP ;  /* 0x0000000000007918 */ /* 0x000fc80000000000 */
[----:B------:R-:W-:-:S15]  /*6380*/  @!P0 BRA `(.L_x_154) ;  /* 0x0000000000d08947 */ /* 0x000fde0003800000 */
[----:B------:R-:W-:Y:S01]  /*6390*/  VIADD R13, R18, 0x800 ;  /* 0x00000800120d7836 */ /* 0x000fe20000000000 */
[----:B------:R-:W-:-:S03]  /*63a0*/  SHF.R.U32.HI R14, RZ, 0x3, R19 ;  /* 0x00000003ff0e7819 */ /* 0x000fc60000011613 */
[----:B------:R-:W-:-:S04]  /*63b0*/  IMAD.WIDE.U32 R12, R13, 0x2, R2 ;  /* 0x000000020d0c7825 */ /* 0x000fc800078e0002 */
[----:B------:R-:W-:Y:S01]  /*63c0*/  IMAD.SHL.U32 R15, R14, 0x400, RZ ;  /* 0x000004000e0f7824 */ /* 0x000fe200078e00ff */
[----:B------:R-:W-:-:S04]  /*63d0*/  LEA R32, P0, R22, R12, 0x2 ;  /* 0x0000000c16207211 */ /* 0x000fc800078010ff */
[----:B------:R-:W-:Y:S02]  /*63e0*/  LEA.HI.X R33, R22, R13, R23, 0x2, P0 ;  /* 0x0000000d16217211 */ /* 0x000fe400000f1417 */
[----:B------:R-:W-:-:S03]  /*63f0*/  LEA R30, R30, R15, 0x4 ;  /* 0x0000000f1e1e7211 */ /* 0x000fc600078e20ff */
        /* <DEDUP_REMOVED lines=11> */
[----:B------:R-:W5:Y:S01]  /*64b0*/  LD.E R15, desc[UR12][R28.64+0x2a610] ;  /* 0x02a6100c1c0f7980 */ /* 0x000f62000c101900 */
        /* <DEDUP_REMOVED lines=33> */
.L_x_154:
[----:B------:R-:W1:Y:S01]  /*66d0*/  S2R R0, SR_LANEID ;  /* 0x0000000000007919 */ /* 0x000e620000000000 */
[----:B------:R-:W-:Y:S01]  /*66e0*/  IMAD.SHL.U32 R12, R19, 0x2, RZ ;  /* 0x00000002130c7824 */ /* 0x000fe200078e00ff */
[----:B------:R-:W-:Y:S05]  /*66f0*/  WARPSYNC.ALL ;  /* 0x0000000000007948 */ /* 0x000fea0003800000 */
[----:B------:R-:W0:Y:S01]  /*6700*/  S2R R13, SR_TID.X ;  /* 0x00000000000d7919 */ /* 0x000e220000002100 */
[----:B------:R-:W-:Y:S01]  /*6710*/  BSSY.RECONVERGENT B0, `(.L_x_157) ;  /* 0x0000048000007945 */ /* 0x000fe20003800200 */
[----:B------:R-:W-:Y:S02]  /*6720*/  LOP3.LUT R12, R12, 0xfffffff0, RZ, 0xc0, !PT ;  /* 0xfffffff00c0c7812 */ /* 0x000fe400078ec0ff */
[----:B-1----:R-:W-:-:S02]  /*6730*/  SHF.R.U32.HI R2, RZ, 0x2, R0 ;  /* 0x00000002ff027819 */ /* 0x002fc40000011600 */
[----:B------:R-:W-:Y:S01]  /*6740*/  LOP3.LUT R3, R0, 0x3, RZ, 0xc0, !PT ;  /* 0x0000000300037812 */ /* 0x000fe200078ec0ff */
[----:B------:R-:W-:-:S03]  /*6750*/  VIADD R0, R21, 0x28200 ;  /* 0x0002820015007836 */ /* 0x000fc60000000000 */
[----:B------:R-:W-:Y:S02]  /*6760*/  LEA R3, R2, R3, 0x3 ;  /* 0x0000000302037211 */ /* 0x000fe400078e18ff */
        /* <DEDUP_REMOVED lines=9> */
.L_x_166:
        /* <DEDUP_REMOVED lines=18> */
[----:B------:R-:W-:-:S05]  /*6920*/  IMAD.U32 R7, RZ, RZ, UR4 ;  /* 0x00000004ff077e24 */ /* 0x000fca000f8e00ff */
[----:B------:R-:W-:-:S05]  /*6930*/  LEA R6, R7, R6, 0x6 ;  /* 0x0000000607067211 */ /* 0x000fca00078e30ff */
[----:B------:R-:W-:-:S05]  /*6940*/  IMAD.SHL.U32 R7, R6, 0x80, RZ ;  /* 0x0000008006077824 */ /* 0x000fca00078e00ff */
[----:B------:R-:W-:-:S05]  /*6950*/  LOP3.LUT R7, R7, R4, RZ, 0xfc, !PT ;  /* 0x0000000407077212 */ /* 0x000fca00078efcff */
[----:B0-----:R-:W-:-:S05]  /*6960*/  IMAD.WIDE.U32 R6, R7, 0x4, R2 ;  /* 0x0000000407067825 */ /* 0x001fca00078e0002 */
[----:B-1----:R1:W-:Y:S02]  /*6970*/  REDG.E.ADD.F32.FTZ.RN.STRONG.GPU desc[UR12][R6.64], R9 ;  /* 0x00000009060079a6 */ /* 0x0023e4000c12f30c */
.L_x_159:
[----:B------:R-:W-:Y:S05]  /*6980*/  BSYNC.RECONVERGENT B1 ;  /* 0x0000000000017941 */ /* 0x000fea0003800200 */
.L_x_158:
        /* <DEDUP_REMOVED lines=9> */
.L_x_161:
[----:B------:R-:W-:Y:S05]  /*6a20*/  BSYNC.RECONVERGENT B1 ;  /* 0x0000000000017941 */ /* 0x000fea0003800200 */
.L_x_160:
[----:B------:R-:W-:Y:S04]  /*6a30*/  BSSY.RECONVERGENT B1, `(.L_x_162) ;  /* 0x0000009000017945 */ /* 0x000fe80003800200 */
[----:B------:R-:W-:Y:S05]  /*6a40*/  @P2 BRA `(.L_x_163) ;  /* 0x00000000001c2947 */ /* 0x000fea0003800000 */
[----:B-12---:R-:W1:Y:S01]  /*6a50*/  LDS R9, [R8+0x28300] ;  /* 0x0283000008097984 */ /* 0x006e620000000800 */
[----:B------:R-:W-:-:S05]  /*6a60*/  MOV R6, UR4 ;  /* 0x0000000400067c02 */ /* 0x000fca0008000f00 */
[----:B------:R-:W-:-:S04]  /*6a70*/  IMAD R6, R6, 0x40, R11 ;  /* 0x0000004006067824 */ /* 0x000fc800078e020b */
[----:B------:R-:W-:-:S05]  /*6a80*/  IMAD.SHL.U32 R7, R6, 0x80, RZ ;  /* 0x0000008006077824 */ /* 0x000fca00078e00ff */
[----:B------:R-:W-:-:S05]  /*6a90*/  LOP3.LUT R7, R7, R4, RZ, 0xfc, !PT ;  /* 0x0000000407077212 */ /* 0x000fca00078efcff */
[----:B0-----:R-:W-:-:S05]  /*6aa0*/  IMAD.WIDE.U32 R6, R7, 0x4, R2 ;  /* 0x0000000407067825 */ /* 0x001fca00078e0002 */
[----:B-1----:R3:W-:Y:S02]  /*6ab0*/  REDG.E.ADD.F32.FTZ.RN.STRONG.GPU desc[UR12][R6.64], R9 ;  /* 0x00000009060079a6 */ /* 0x0027e4000c12f30c */
.L_x_163:
[----:B------:R-:W-:Y:S05]  /*6ac0*/  BSYNC.RECONVERGENT B1 ;  /* 0x0000000000017941 */ /* 0x000fea0003800200 */
.L_x_162:
[----:B------:R-:W-:Y:S04]  /*6ad0*/  BSSY.RECONVERGENT B1, `(.L_x_164) ;  /* 0x0000009000017945 */ /* 0x000fe80003800200 */
[----:B------:R-:W-:Y:S05]  /*6ae0*/  @P3 BRA `(.L_x_165) ;  /* 0x00000000001c3947 */ /* 0x000fea0003800000 */
[----:B-123--:R-:W1:Y:S01]  /*6af0*/  LDS R7, [R8+0x28380] ;  /* 0x0283800008077984 */ /* 0x00ee620000000800 */
[----:B------:R-:W-:-:S04]  /*6b00*/  IMAD.U32 R6, RZ, RZ, UR4 ;  /* 0x00000004ff067e24 */ /* 0x000fc8000f8e00ff */
[----:B------:R-:W-:-:S05]  /*6b10*/  IMAD R5, R6, 0x40, R5 ;  /* 0x0000004006057824 */ /* 0x000fca00078e0205 */
[----:B------:R-:W-:-:S04]  /*6b20*/  SHF.L.U32 R5, R5, 0x7, RZ ;  /* 0x0000000705057819 */ /* 0x000fc800000006ff */
[----:B------:R-:W-:-:S05]  /*6b30*/  LOP3.LUT R5, R5, R4, RZ, 0xfc, !PT ;  /* 0x0000000405057212 */ /* 0x000fca00078efcff */
[----:B0-----:R-:W-:-:S05]  /*6b40*/  IMAD.WIDE.U32 R4, R5, 0x4, R2 ;  /* 0x0000000405047825 */ /* 0x001fca00078e0002 */
[----:B-1----:R4:W-:Y:S02]  /*6b50*/  REDG.E.ADD.F32.FTZ.RN.STRONG.GPU desc[UR12][R4.64], R7 ;  /* 0x00000007040079a6 */ /* 0x0029e4000c12f30c */
.L_x_165:
[----:B------:R-:W-:Y:S05]  /*6b60*/  BSYNC.RECONVERGENT B1 ;  /* 0x0000000000017941 */ /* 0x000fea0003800200 */
.L_x_164:
[----:B------:R-:W-:Y:S01]  /*6b70*/  VIADD R14, R14, 0x80 ;  /* 0x000000800e0e7836 */ /* 0x000fe20000000000 */
[----:B------:R-:W-:Y:S06]  /*6b80*/  @P4 BRA `(.L_x_166) ;  /* 0xfffffffc001c4947 */ /* 0x000fec000383ffff */
[----:B------:R-:W-:Y:S05]  /*6b90*/  BSYNC.RECONVERGENT B0 ;  /* 0x0000000000007941 */ /* 0x000fea0003800200 */
.L_x_157:
[----:B------:R-:W-:Y:S01]  /*6ba0*/  IMAD.U32 R0, RZ, RZ, UR10 ;  /* 0x0000000aff007e24 */ /* 0x000fe2000f8e00ff */
[----:B------:R-:W-:-:S03]  /*6bb0*/  NOP ;  /* 0x0000000000007918 */ /* 0x000fc60000000000 */
[----:B------:R-:W-:Y:S02]  /*6bc0*/  VIADD R0, R0, 0xf ;  /* 0x0000000f00007836 */ /* 0x000fe40000000000 */
[----:B------:R-:W-:-:S03]  /*6bd0*/  VIADD R19, R19, 0x8 ;  /* 0x0000000813137836 */ /* 0x000fc60000000000 */
[----:B0-----:R-:W-:-:S04]  /*6be0*/  SHF.R.S32.HI R3, RZ, 0x1f, R0 ;  /* 0x0000001fff037819 */ /* 0x001fc80000011400 */
[----:B------:R-:W-:-:S04]  /*6bf0*/  LEA.HI R3, R3, R0, RZ, 0x4 ;  /* 0x0000000003037211 */ /* 0x000fc800078f20ff */
[----:B------:R-:W-:-:S04]  /*6c00*/  SHF.R.S32.HI R3, RZ, 0x4, R3 ;  /* 0x00000004ff037819 */ /* 0x000fc80000011403 */
[----:B------:R-:W-:-:S04]  /*6c10*/  SHF.L.U32 R0, R3, 0x3, RZ ;  /* 0x0000000303007819 */ /* 0x000fc800000006ff */
[----:B------:R-:W-:-:S13]  /*6c20*/  ISETP.GE.AND P0, PT, R19, R0, PT ;  /* 0x000000001300720c */ /* 0x000fda0003f06270 */
[----:B------:R-:W-:Y:S05]  /*6c30*/  @!P0 BRA `(.L_x_167) ;  /* 0xffffffe800bc8947 */ /* 0x000fea000383ffff */
.L_x_153:
[----:B------:R-:W-:Y:S05]  /*6c40*/  WARPSYNC.ALL ;  /* 0x0000000000007948 */ /* 0x000fea0003800000 */
[----:B------:R-:W5:Y:S01]  /*6c50*/  LDCU UR7, c[0x0][0x3cc] ;  /* 0x00007980ff0777ac */ /* 0x000f620008000800 */
[----:B------:R-:W-:Y:S02]  /*6c60*/  UIADD3 UR4, UPT, UPT, UR4, 0x1, URZ ;  /* 0x0000000104047890 */ /* 0x000fe4000fffe0ff */
[----:B-----5:R-:W-:-:S04]  /*6c70*/  UIADD3 UR7, UPT, UPT, UR7, 0x3f, URZ ;  /* 0x0000003f07077890 */ /* 0x020fc8000fffe0ff */
[----:B------:R-:W-:-:S04]  /*6c80*/  USHF.R.U32.HI UR7, URZ, 0x6, UR7 ;  /* 0x00000006ff077899 */ /* 0x000fc80008011607 */
[----:B------:R-:W-:Y:S01]  /*6c90*/  UISETP.NE.AND UP0, UPT, UR4, UR7, UPT ;  /* 0x000000070400728c */ /* 0x000fe2000bf05270 */
[----:B------:R-:W-:Y:S08]  /*6ca0*/  BAR.SYNC.DEFER_BLOCKING 0x0 ;  /* 0x0000000000007b1d */ /* 0x000ff00000010000 */
[----:B------:R-:W-:Y:S05]  /*6cb0*/  BRA.U UP0, `(.L_x_168) ;  /* 0xffffff9900ec7547 */ /* 0x000fea000b83ffff */
.L_x_98:
[----:B------:R-:W-:-:S13]  /*6cc0*/  ISETP.GE.AND P0, PT, R25, UR5, PT ;  /* 0x0000000519007c0c */ /* 0x000fda000bf06270 */
[----:B------:R-:W-:Y:S05]  /*6cd0*/  @P0 EXIT ;  /* 0x000000000000094d */ /* 0x000fea0003800000 */
[----:B------:R-:W1:Y:S01]  /*6ce0*/  S2R R0, SR_TID.X ;  /* 0x0000000000007919 */ /* 0x000e620000002100 */
[----:B------:R-:W5:Y:S01]  /*6cf0*/  S2UR UR6, SR_CgaCtaId ;  /* 0x00000000000679c3 */ /* 0x000f620000008800 */
[----:B------:R-:W-:Y:S01]  /*6d00*/  UMOV UR4, 0x400 ;  /* 0x0000040000047882 */ /* 0x000fe20000000000 */
[----:B------:R-:W-:Y:S01]  /*6d10*/  IMAD.U32 R12, RZ, RZ, UR14 ;  /* 0x0000000eff0c7e24 */ /* 0x000fe2000f8e00ff */
[----:B-----5:R-:W-:Y:S01]  /*6d20*/  ULEA UR4, UR6, UR4, 0x18 ;  /* 0x0000000406047291 */ /* 0x020fe2000f8ec0ff */
[----:B-123--:R-:W-:-:S05]  /*6d30*/  LOP3.LUT R9, R0, 0x1f, RZ, 0xc0, !PT ;  /* 0x0000001f00097812 */ /* 0x00efca00078ec0ff */
[C---:B------:R-:W-:Y:S01]  /*6d40*/  LEA R0, R9.reuse, UR4, 0x3 ;  /* 0x0000000409007c11 */ /* 0x040fe2000f8e18ff */
[----:B------:R-:W-:-:S04]  /*6d50*/  IMAD.SHL.U32 R9, R9, 0x2, RZ ;  /* 0x0000000209097824 */ /* 0x000fc800078e00ff */
[----:B------:R-:W-:Y:S02]  /*6d60*/  VIADD R0, R0, 0x20200 ;  /* 0x0002020000007836 */ /* 0x000fe40000000000 */
[----:B------:R-:W-:-:S07]  /*6d70*/  IMAD R12, R12, 0x2000, R9 ;  /* 0x000020000c0c7824 */ /* 0x000fce00078e0209 */
.L_x_171:
[----:B----4-:R-:W1:Y:S01]  /*6d80*/  LDC.64 R4, c[0x0][0x3b0] ;  /* 0x0000ec00ff047b82 */ /* 0x010e620000000a00 */
[----:B------:R-:W-:Y:S01]  /*6d90*/  BSSY.RECONVERGENT B0, `(.L_x_169) ;  /* 0x000000d000007945 */ /* 0x000fe20003800200 */
[C---:B------:R-:W-:Y:S01]  /*6da0*/  LEA R7, R25.reuse, R12, 0x7 ;  /* 0x0000000c19077211 */ /* 0x040fe200078e38ff */
[----:B0-----:R-:W-:Y:S02]  /*6db0*/  IMAD R6, R25, 0x200, R0 ;  /* 0x0000020019067824 */ /* 0x001fe400078e0200 */
[----:B------:R-:W-:-:S07]  /*6dc0*/  IMAD.MOV.U32 R8, RZ, RZ, R9 ;  /* 0x000000ffff087224 */ /* 0x000fce00078e0009 */
.L_x_170:
[----:B0-----:R0:W2:Y:S01]  /*6dd0*/  LDS.64 R10, [R6] ;  /* 0x00000000060a7984 */ /* 0x0010a20000000a00 */
[----:B-1----:R-:W-:Y:S01]  /*6de0*/  IMAD.WIDE.U32 R2, R7, 0x2, R4 ;  /* 0x0000000207027825 */ /* 0x002fe200078e0004 */
[----:B------:R-:W-:-:S03]  /*6df0*/  ISETP.GE.U32.AND P0, PT, R8, 0x40, PT ;  /* 0x000000400800780c */ /* 0x000fc60003f06070 */
[----:B------:R-:W-:Y:S02]  /*6e00*/  VIADD R8, R8, 0x40 ;  /* 0x0000004008087836 */ /* 0x000fe40000000000 */
[----:B------:R-:W-:Y:S01]  /*6e10*/  VIADD R7, R7, 0x40 ;  /* 0x0000004007077836 */ /* 0x000fe20000000000 */
[----:B0-----:R-:W-:Y:S02]  /*6e20*/  IADD3 R6, PT, PT, R6, 0x100, RZ ;  /* 0x0000010006067810 */ /* 0x001fe40007ffe0ff */
[----:B--2---:R-:W-:-:S05]  /*6e30*/  F2FP.BF16.F32.PACK_AB R11, R11, R10 ;  /* 0x0000000a0b0b723e */ /* 0x004fca00000010ff */
[----:B------:R0:W-:Y:S01]  /*6e40*/  STG.E desc[UR12][R2.64], R11 ;  /* 0x0000000b02007986 */ /* 0x0001e2000c10190c */
[----:B------:R-:W-:Y:S05]  /*6e50*/  @!P0 BRA `(.L_x_170) ;  /* 0xfffffffc00dc8947 */ /* 0x000fea000383ffff */
[----:B------:R-:W-:Y:S05]  /*6e60*/  BSYNC.RECONVERGENT B0 ;  /* 0x0000000000007941 */ /* 0x000fea0003800200 */
.L_x_169:
[----:B------:R-:W-:-:S05]  /*6e70*/  VIADD R25, R25, 0x8 ;  /* 0x0000000819197836 */ /* 0x000fca0000000000 */
[----:B------:R-:W-:-:S13]  /*6e80*/  ISETP.GE.AND P0, PT, R25, UR5, PT ;  /* 0x0000000519007c0c */ /* 0x000fda000bf06270 */
[----:B------:R-:W-:Y:S05]  /*6e90*/  @!P0 BRA `(.L_x_171) ;  /* 0xfffffffc00b88947 */ /* 0x000fea000383ffff */
[----:B------:R-:W-:Y:S05]  /*6ea0*/  EXIT ;  /* 0x000000000000794d */ /* 0x000fea0003800000 */
.L_x_96:
[----:B------:R-:W-:Y:S01]  /*6eb0*/  BSSY B0, `(.L_x_172) ;  /* 0x0000008000007945 */ /* 0x000fe20003800000 */
[----:B------:R-:W-:Y:S01]  /*6ec0*/  IMAD.MOV.U32 R3, RZ, RZ, R2 ;  /* 0x000000ffff037224 */ /* 0x000fe200078e0002 */
[----:B------:R-:W-:Y:S01]  /*6ed0*/  MOV R8, 0xffffffff ;  /* 0xffffffff00087802 */ /* 0x000fe20000000f00 */
[----:B------:R-:W-:Y:S02]  /*6ee0*/  IMAD.MOV.U32 R9, RZ, RZ, 0x10 ;  /* 0x00000010ff097424 */ /* 0x000fe400078e00ff */
[----:B------:R-:W-:-:S07]  /*6ef0*/  IMAD.MOV.U32 R12, RZ, RZ, 0x1f ;  /* 0x0000001fff0c7424 */ /* 0x000fce00078e00ff */
[----:B------:R-:W-:Y:S05]  /*6f00*/  WARPSYNC.COLLECTIVE R8, `(.L_x_173) ;  /* 0x0000000008087348 */ /* 0x000fea0003c00000 */
[----:B------:R0:W1:Y:S02]  /*6f10*/  SHFL.DOWN P1, R7, R3, R9, R12 ;  /* 0x0800000903077389 */ /* 0x000064000002000c */
[----:B01----:R-:W-:Y:S05]  /*6f20*/  ENDCOLLECTIVE ;  /* 0x000000000000791b */ /* 0x003fea0003800000 */
.L_x_173:
[----:B------:R-:W-:Y:S05]  /*6f30*/  BSYNC B0 ;  /* 0x0000000000007941 */ /* 0x000fea0003800000 */
.L_x_172:
[----:B------:R-:W-:Y:S02]  /*6f40*/  IMAD.MOV.U32 R3, RZ, RZ, R7 ;  /* 0x000000ffff037224 */ /* 0x000fe400078e0007 */
[----:B------:R-:W-:Y:S02]  /*6f50*/  IMAD.MOV.U32 R9, RZ, RZ, 0x8 ;  /* 0x00000008ff097424 */ /* 0x000fe400078e00ff */
[----:B------:R-:W-:Y:S01]  /*6f60*/  FADD R3, R2, R3 ;  /* 0x0000000302037221 */ /* 0x000fe20000000000 */
[----:B------:R-:W-:Y:S02]  /*6f70*/  IMAD.MOV.U32 R12, RZ, RZ, 0x1f ;  /* 0x0000001fff0c7424 */ /* 0x000fe400078e00ff */
[----:B------:R-:W-:-:S07]  /*6f80*/  IMAD.MOV.U32 R8, RZ, RZ, -0x1 ;  /* 0xffffffffff087424 */ /* 0x000fce00078e00ff */
[----:B------:R-:W-:Y:S05]  /*6f90*/  WARPSYNC.COLLECTIVE R8, `(.L_x_174) ;  /* 0x0000000008087348 */ /* 0x000fea0003c00000 */
[----:B------:R0:W1:Y:S02]  /*6fa0*/  SHFL.DOWN P1, R7, R3, R9, R12 ;  /* 0x0800000903077389 */ /* 0x000064000002000c */
[----:B01----:R-:W-:Y:S05]  /*6fb0*/  ENDCOLLECTIVE ;  /* 0x000000000000791b */ /* 0x003fea0003800000 */
.L_x_174:
[----:B------:R-:W-:Y:S01]  /*6fc0*/  IMAD.MOV.U32 R9, RZ, RZ, 0x4 ;  /* 0x00000004ff097424 */ /* 0x000fe200078e00ff */
[----:B------:R-:W-:-:S05]  /*6fd0*/  MOV R4, R7 ;  /* 0x0000000700047202 */ /* 0x000fca0000000f00 */
[----:B------:R-:W-:-:S04]  /*6fe0*/  FADD R4, R3, R4 ;  /* 0x0000000403047221 */ /* 0x000fc80000000000 */
[----:B------:R-:W-:-:S07]  /*6ff0*/  IMAD.MOV.U32 R3, RZ, RZ, R4 ;  /* 0x000000ffff037224 */ /* 0x000fce00078e0004 */
[----:B------:R-:W-:Y:S05]  /*7000*/  WARPSYNC.COLLECTIVE R8, `(.L_x_175) ;  /* 0x0000000008087348 */ /* 0x000fea0003c00000 */
[----:B------:R0:W1:Y:S02]  /*7010*/  SHFL.DOWN P1, R7, R3, R9, R12 ;  /* 0x0800000903077389 */ /* 0x000064000002000c */
[----:B01----:R-:W-:Y:S05]  /*7020*/  ENDCOLLECTIVE ;  /* 0x000000000000791b */ /* 0x003fea0003800000 */
.L_x_175:
[----:B------:R-:W-:Y:S01]  /*7030*/  MOV R9, 0x2 ;  /* 0x0000000200097802 */ /* 0x000fe20000000f00 */
[----:B------:R-:W-:-:S04]  /*7040*/  IMAD.MOV.U32 R5, RZ, RZ, R7 ;  /* 0x000000ffff057224 */ /* 0x000fc800078e0007 */
[----:B------:R-:W-:-:S04]  /*7050*/  FADD R5, R4, R5 ;  /* 0x0000000504057221 */ /* 0x000fc80000000000 */
[----:B------:R-:W-:-:S07]  /*7060*/  IMAD.MOV.U32 R3, RZ, RZ, R5 ;  /* 0x000000ffff037224 */ /* 0x000fce00078e0005 */
[----:B------:R-:W-:Y:S05]  /*7070*/  WARPSYNC.COLLECTIVE R8, `(.L_x_176) ;  /* 0x0000000008087348 */ /* 0x000fea0003c00000 */
[----:B------:R0:W1:Y:S02]  /*7080*/  SHFL.DOWN P1, R7, R3, R9, R12 ;  /* 0x0800000903077389 */ /* 0x000064000002000c */
[----:B01----:R-:W-:Y:S05]  /*7090*/  ENDCOLLECTIVE ;  /* 0x000000000000791b */ /* 0x003fea0003800000 */
.L_x_176:
[----:B------:R-:W-:Y:S02]  /*70a0*/  IMAD.MOV.U32 R9, RZ, RZ, 0x1 ;  /* 0x00000001ff097424 */ /* 0x000fe400078e00ff */
[----:B------:R-:W-:-:S04]  /*70b0*/  IMAD.MOV.U32 R6, RZ, RZ, R7 ;  /* 0x000000ffff067224 */ /* 0x000fc800078e0007 */
[----:B------:R-:W-:-:S04]  /*70c0*/  FADD R6, R5, R6 ;  /* 0x0000000605067221 */ /* 0x000fc80000000000 */
[----:B------:R-:W-:-:S07]  /*70d0*/  IMAD.MOV.U32 R3, RZ, RZ, R6 ;  /* 0x000000ffff037224 */ /* 0x000fce00078e0006 */
[----:B------:R-:W-:Y:S05]  /*70e0*/  WARPSYNC.COLLECTIVE R8, `(.L_x_177) ;  /* 0x0000000008087348 */ /* 0x000fea0003c00000 */
[----:B------:R0:W1:Y:S02]  /*70f0*/  SHFL.DOWN P1, R7, R3, R9, R12 ;  /* 0x0800000903077389 */ /* 0x000064000002000c */
[----:B01----:R-:W-:Y:S05]  /*7100*/  ENDCOLLECTIVE ;  /* 0x000000000000791b */ /* 0x003fea0003800000 */
.L_x_177:
[----:B------:R-:W-:Y:S05]  /*7110*/  BRA `(.L_x_178) ;  /* 0xffffff94009c7947 */ /* 0x000fea000383ffff */
.L_x_179:
        /* <DEDUP_REMOVED lines=14> */
.L_x_625:


//--------------------- .text._Z25kernel_full_backward_tileILi32ELi64ELi128ELi8EEvPK13__nv_bfloat16S2_S2_S2_S2_PKfPS0_PfS6_iif --------------------------
	.section	.text._Z25kernel_full_backward_tileILi32ELi64ELi128ELi8EEvPK13__nv_bfloat16S2_S2_S2_S2_PKfPS0_PfS6_iif,"ax",@progbits
	.align	128
        .global         _Z25kernel_full_backward_tileILi32ELi64ELi128ELi8EEvPK13__nv_bfloat16S2_S2_S2_S2_PKfPS0_PfS6_iif
        .type           _Z25kernel_full_backward_tileILi32ELi64ELi128ELi8EEvPK13__nv_bfloat16S2_S2_S2_S2_PKfPS0_PfS6_iif,@function
        .size           _Z25kernel_full_backward_tileILi32ELi64ELi128ELi8EEvPK13__nv_bfloat16S2_S2_S2_S2_PKfPS0_PfS6_iif,(.L_x_626 - _Z25kernel_full_backward_tileILi32ELi64ELi128ELi8EEvPK13__nv_bfloat16S2_S2_S2_S2_PKfPS0_PfS6_iif)
        .other          _Z25kernel_full_backward_tileILi32ELi64ELi128ELi8EEvPK13__nv_bfloat16S2_S2_S2_S2_PKfPS0_PfS6_iif,@"STO_CUDA_ENTRY STV_DEFAULT"
_Z25kernel_full_backward_tileILi32ELi64ELi128ELi8EEvPK13__nv_bfloat16S2_S2_S2_S2_PKfPS0_PfS6_iif:
.text._Z25kernel_full_backward_tileILi32ELi64ELi128ELi8EEvPK13__nv_bfloat16S2_S2_S2_S2_PKfPS0_PfS6_iif:
        /* <DEDUP_REMOVED lines=17> */
[----:B------:R-:W-:Y:S02]  /*0110*/  IMAD.SHL.U32 R0, R18, 0x2, RZ ;  /* 0x0000000212007824 */ /* 0x000fe400078e00ff */
[----:B------:R-:W-:-:S07]  /*0120*/  IMAD.MOV.U32 R14, RZ, RZ, R35 ;  /* 0x000000ffff0e7224 */ /* 0x000fce00078e0023 */
.L_x_184:
[----:B0-----:R-:W0:Y:S01]  /*0130*/  S2R R17, SR_CgaCtaId ;  /* 0x0000000000117919 */ /* 0x001e220000008800 */
[----:B------:R-:W1:Y:S01]  /*0140*/  LDC.64 R6, c[0x0][0x380] ;  /* 0x0000e000ff067b82 */ /* 0x000e620000000a00 */
[----:B------:R-:W-:Y:S01]  /*0150*/  IMAD.MOV.U32 R20, RZ, RZ, R14 ;  /* 0x000000ffff147224 */ /* 0x000fe200078e000e */
[----:B------:R-:W-:Y:S01]  /*0160*/  MOV R8, 0x400 ;  /* 0x0000040000087802 */ /* 0x000fe20000000f00 */
[C---:B------:R-:W-:Y:S01]  /*0170*/  VIADD R22, R14.reuse, UR4 ;  /* 0x000000040e167c36 */ /* 0x040fe20008000000 */
[----:B------:R-:W-:Y:S01]  /*0180*/  IADD3 R14, PT, PT, R14, 0x8, RZ ;  /* 0x000000080e0e7810 */ /* 0x000fe20007ffe0ff */
[----:B------:R-:W-:Y:S01]  /*0190*/  BSSY.RECONVERGENT B1, `(.L_x_182) ;  /* 0x0000015000017945 */ /* 0x000fe20003800200 */
[----:B------:R-:W-:Y:S02]  /*01a0*/  IMAD.MOV.U32 R15, RZ, RZ, R0 ;  /* 0x000000ffff0f7224 */ /* 0x000fe400078e0000 */
[----:B------:R-:W2:Y:S01]  /*01b0*/  LDC.64 R4, c[0x0][0x398] ;  /* 0x0000e600ff047b82 */ /* 0x000ea20000000a00 */
[----:B------:R-:W-:-:S07]  /*01c0*/  ISETP.GE.AND P1, PT, R14, UR11, PT ;  /* 0x0000000b0e007c0c */ /* 0x000fce000bf26270 */
[----:B------:R-:W3:Y:S01]  /*01d0*/  LDC.64 R2, c[0x0][0x3a0] ;  /* 0x0000e800ff027b82 */ /* 0x000ee20000000a00 */
[----:B0-----:R-:W-:-:S07]  /*01e0*/  LEA R17, R17, R8, 0x18 ;  /* 0x0000000811117211 */ /* 0x001fce00078ec0ff */
.L_x_183:
[----:B0-----:R-:W-:-:S04]  /*01f0*/  IMAD R13, R22, 0x80, R15 ;  /* 0x00000080160d7824 */ /* 0x001fc800078e020f */
[----:B-1----:R-:W-:-:S04]  /*0200*/  IMAD.WIDE.U32 R8, R13, 0x2, R6 ;  /* 0x000000020d087825 */ /* 0x002fc800078e0006 */
[C---:B--2---:R-:W-:Y:S02]  /*0210*/  IMAD.WIDE.U32 R10, R13.reuse, 0x2, R4 ;  /* 0x000000020d0a7825 */ /* 0x044fe400078e0004 */
[----:B------:R-:W2:Y:S02]  /*0220*/  LDG.E.CONSTANT R9, desc[UR12][R8.64] ;  /* 0x0000000c08097981 */ /* 0x000ea4000c1e9900 */
[----:B---3--:R-:W-:Y:S02]  /*0230*/  IMAD.WIDE.U32 R12, R13, 0x2, R2 ;  /* 0x000000020d0c7825 */ /* 0x008fe400078e0002 */
[----:B------:R-:W3:Y:S04]  /*0240*/  LDG.E.CONSTANT R11, desc[UR12][R10.64] ;  /* 0x0000000c0a0b7981 */ /* 0x000ee8000c1e9900 */
[----:B------:R-:W4:Y:S01]  /*0250*/  LDG.E.CONSTANT R13, desc[UR12][R12.64] ;  /* 0x0000000c0c0d7981 */ /* 0x000f22000c1e9900 */
[----:B------:R-:W-:-:S04]  /*0260*/  IMAD R16, R20, 0x80, R15 ;  /* 0x0000008014107824 */ /* 0x000fc800078e020f */
[----:B------:R-:W-:Y:S01]  /*0270*/  IMAD R16, R16, 0x2, R17 ;  /* 0x0000000210107824 */ /* 0x000fe200078e0211 */
[C---:B------:R-:W-:Y:S02]  /*0280*/  ISETP.GE.U32.AND P0, PT, R15.reuse, 0x40, PT ;  /* 0x000000400f00780c */ /* 0x040fe40003f06070 */
[----:B------:R-:W-:Y:S02]  /*0290*/  IADD3 R15, PT, PT, R15, 0x40, RZ ;  /* 0x000000400f0f7810 */ /* 0x000fe40007ffe0ff */
[----:B--2---:R0:W-:Y:S04]  /*02a0*/  STS [R16], R9 ;  /* 0x0000000910007388 */ /* 0x0041e80000000800 */
[----:B---3--:R0:W-:Y:S04]  /*02b0*/  STS [R16+0xa000], R11 ;  /* 0x00a0000b10007388 */ /* 0x0081e80000000800 */
[----:B----4-:R0:W-:Y:S01]  /*02c0*/  STS [R16+0xc000], R13 ;  /* 0x00c0000d10007388 */ /* 0x0101e20000000800 */
[----:B------:R-:W-:Y:S05]  /*02d0*/  @!P0 BRA `(.L_x_183) ;  /* 0xfffffffc00c48947 */ /* 0x000fea000383ffff */
[----:B------:R-:W-:Y:S05]  /*02e0*/  BSYNC.RECONVERGENT B1 ;  /* 0x0000000000017941 */ /* 0x000fea0003800200 */
.L_x_182:
[----:B------:R-:W-:Y:S05]  /*02f0*/  @!P1 BRA `(.L_x_184) ;  /* 0xfffffffc008c9947 */ /* 0x000fea000383ffff */
.L_x_181:
[----:B------:R-:W-:Y:S05]  /*0300*/  BSYNC.RECONVERGENT B0 ;  /* 0x0000000000007941 */ /* 0x000fea0003800200 */
.L_x_180:
[----:B------:R-:W-:-:S13]  /*0310*/  ISETP.GE.AND P0, PT, R33, UR11, PT ;  /* 0x0000000b21007c0c */ /* 0x000fda000bf06270 */
[----:B------:R-:W1:Y:S01]  /*0320*/  @!P0 LDC.64 R2, c[0x0][0x3a8] ;  /* 0x0000ea00ff028b82 */ /* 0x000e620000000a00 */
[----:B------:R-:W-:-:S04]  /*0330*/  @!P0 VIADD R5, R33, UR4 ;  /* 0x0000000421058c36 */ /* 0x000fc80008000000 */
[----:B-1----:R-:W-:-:S06]  /*0340*/  @!P0 IMAD.WIDE.U32 R2, R5, 0x4, R2 ;  /* 0x0000000405028825 */ /* 0x002fcc00078e0002 */
[----:B------:R-:W2:Y:S01]  /*0350*/  @!P0 LDG.E.CONSTANT R2, desc[UR12][R2.64] ;  /* 0x0000000c02028981 */ /* 0x000ea2000c1e9900 */
[----:B------:R-:W-:Y:S01]  /*0360*/  MOV R0, 0x400 ;  /* 0x0000040000007802 */ /* 0x000fe20000000f00 */
[----:B------:R-:W-:Y:S01]  /*0370*/  BSSY.RECONVERGENT B0, `(.L_x_185) ;  /* 0x000000b000007945 */ /* 0x000fe20003800200 */
[----:B------:R-:W0:Y:S02]  /*0380*/  S2R R5, SR_CgaCtaId ;  /* 0x0000000000057919 */ /* 0x000e240000008800 */
[----:B0-----:R-:W-:Y:S01]  /*0390*/  LEA R11, R5, R0, 0x18 ;  /* 0x00000000050b7211 */ /* 0x001fe200078ec0ff */
[----:B------:R-:W-:-:S04]  /*03a0*/  IMAD.MOV.U32 R0, RZ, RZ, R33 ;  /* 0x000000ffff007224 */ /* 0x000fc800078e0021 */
[----:B------:R-:W-:-:S05]  /*03b0*/  @!P0 IMAD R5, R33, 0x4, R11 ;  /* 0x0000000421058824 */ /* 0x000fca00078e020b */
[----:B--2---:R0:W-:Y:S02]  /*03c0*/  @!P0 STS [R5+0x14000], R2 ;  /* 0x0140000205008388 */ /* 0x0041e40000000800 */
.L_x_186:
[C---:B0-----:R-:W-:Y:S01]  /*03d0*/  IMAD R2, R0.reuse, 0x4, R11 ;  /* 0x0000000400027824 */ /* 0x041fe200078e020b */
[C---:B------:R-:W-:Y:S02]  /*03e0*/  ISETP.GE.U32.AND P0, PT, R0.reuse, 0xf00, PT ;  /* 0x00000f000000780c */ /* 0x040fe40003f06070 */
[----:B------:R-:W-:Y:S02]  /*03f0*/  IADD3 R0, PT, PT, R0, 0x100, RZ ;  /* 0x0000010000007810 */ /* 0x000fe40007ffe0ff */
[----:B------:R1:W-:Y:S09]  /*0400*/  STS [R2+0x14100], RZ ;  /* 0x014100ff02007388 */ /* 0x0003f20000000800 */
[----:B-1----:R-:W-:Y:S05]  /*0410*/  @!P0 BRA `(.L_x_186) ;  /* 0xfffffffc00ec8947 */ /* 0x002fea000383ffff */
[----:B------:R-:W-:Y:S05]  /*0420*/  BSYNC.RECONVERGENT B0 ;  /* 0x0000000000007941 */ /* 0x000fea0003800200 */
.L_x_185:
[----:B------:R-:W-:Y:S01]  /*0430*/  BAR.SYNC.DEFER_BLOCKING 0x0 ;  /* 0x0000000000007b1d */ /* 0x000fe20000010000 */
[----:B------:R-:W-:-:S13]  /*0440*/  ISETP.GE.AND P0, PT, R35, UR11, PT ;  /* 0x0000000b23007c0c */ /* 0x000fda000bf06270 */
[----:B------:R-:W-:Y:S05]  /*0450*/  @P0 BRA `(.L_x_187) ;  /* 0x00000000009c0947 */ /* 0x000fea0003800000 */
[----:B------:R-:W-:Y:S02]  /*0460*/  IMAD.SHL.U32 R10, R18, 0x2, RZ ;  /* 0x00000002120a7824 */ /* 0x000fe400078e00ff */
[----:B------:R-:W-:-:S07]  /*0470*/  IMAD.MOV.U32 R0, RZ, RZ, R35 ;  /* 0x000000ffff007224 */ /* 0x000fce00078e0023 */
.L_x_191:
[----:B------:R-:W-:Y:S01]  /*0480*/  BSSY.RECONVERGENT B0, `(.L_x_188) ;  /* 0x0000012000007945 */ /* 0x000fe20003800200 */
[----:B-1----:R-:W-:Y:S02]  /*0490*/  IMAD.MOV.U32 R2, RZ, RZ, RZ ;  /* 0x000000ffff027224 */ /* 0x002fe400078e00ff */
[----:B0-----:R-:W-:-:S07]  /*04a0*/  IMAD.MOV.U32 R3, RZ, RZ, R10 ;  /* 0x000000ffff037224 */ /* 0x001fce00078e000a */
.L_x_189:
[----:B------:R-:W-:Y:S02]  /*04b0*/  LEA R4, R0, R3, 0x7 ;  /* 0x0000000300047211 */ /* 0x000fe400078e38ff */
[C---:B------:R-:W-:Y:S01]  /*04c0*/  ISETP.GE.U32.AND P0, PT, R3.reuse, 0x40, PT ;  /* 0x000000400300780c */ /* 0x040fe20003f06070 */
[----:B------:R-:W-:Y:S02]  /*04d0*/  VIADD R3, R3, 0x40 ;  /* 0x0000004003037836 */ /* 0x000fe40000000000 */
[----:B------:R-:W-:-:S05]  /*04e0*/  IMAD R4, R4, 0x2, R11 ;  /* 0x0000000204047824 */ /* 0x000fca00078e020b */
        /* <DEDUP_REMOVED lines=12> */
.L_x_188:
        /* <DEDUP_REMOVED lines=12> */
.L_x_268:
[----:B-1----:R-:W-:Y:S01]  /*0670*/  FADD R7, R6, R7 ;  /* 0x0000000706077221 */ /* 0x002fe20000000000 */
[C---:B------:R-:W-:Y:S02]  /*0680*/  @!P0 IMAD R2, R0.reuse, 0x4, R11 ;  /* 0x0000000400028824 */ /* 0x040fe400078e020b */
[----:B------:R-:W-:-:S03]  /*0690*/  VIADD R0, R0, 0x8 ;  /* 0x0000000800007836 */ /* 0x000fc60000000000 */
[----:B------:R1:W-:Y:S02]  /*06a0*/  @!P0 STS [R2+0x14080], R7 ;  /* 0x0140800702008388 */ /* 0x0003e40000000800 */
[----:B------:R-:W-:-:S13]  /*06b0*/  ISETP.GE.AND P0, PT, R0, UR11, PT ;  /* 0x0000000b00007c0c */ /* 0x000fda000bf06270 */
[----:B------:R-:W-:Y:S05]  /*06c0*/  @!P0 BRA `(.L_x_191) ;  /* 0xfffffffc006c8947 */ /* 0x000fea000383ffff */
.L_x_187:
[----:B------:R-:W-:Y:S05]  /*06d0*/  WARPSYNC.ALL ;  /* 0x0000000000007948 */ /* 0x000fea0003800000 */
[----:B------:R-:W2:Y:S02]  /*06e0*/  LDCU UR4, c[0x0][0x3cc] ;  /* 0x00007980ff0477ac */ /* 0x000ea40008000800 */
[----:B--2---:R-:W-:Y:S01]  /*06f0*/  UISETP.GE.AND UP0, UPT, UR4, 0x1, UPT ;  /* 0x000000010400788c */ /* 0x004fe2000bf06270 */
[----:B------:R-:W-:Y:S08]  /*0700*/  BAR.SYNC.DEFER_BLOCKING 0x0 ;  /* 0x0000000000007b1d */ /* 0x000ff00000010000 */
[----:B------:R-:W-:Y:S05]  /*0710*/  BRA.U !UP0, `(.L_x_192) ;  /* 0x0000004d08807547 */ /* 0x000fea000b800000 */
[----:B------:R-:W2:Y:S01]  /*0720*/  S2R R0, SR_SWINHI ;  /* 0x0000000000007919 */ /* 0x000ea20000002f00 */
[C---:B------:R-:W-:Y:S01]  /*0730*/  IMAD.SHL.U32 R25, R35.reuse, 0x10, RZ ;  /* 0x0000001023197824 */ /* 0x040fe200078e00ff */
[----:B------:R-:W-:Y:S01]  /*0740*/  LEA R32, R35, R11, 0xa ;  /* 0x0000000b23207211 */ /* 0x000fe200078e50ff */
[----:B------:R-:W-:-:S03]  /*0750*/  UMOV UR4, URZ ;  /* 0x000000ff00047c82 */ /* 0x000fc60008000000 */
[----:B------:R-:W-:Y:S02]  /*0760*/  LOP3.LUT R24, R25, 0xf, R33, 0xf8, !PT ;  /* 0x0000000f19187812 */ /* 0x000fe400078ef821 */
[----:B------:R-:W-:Y:S02]  /*0770*/  MOV R38, R11 ;  /* 0x0000000b00267202 */ /* 0x000fe40000000f00 */
[----:B--2---:R-:W-:-:S03]  /*0780*/  MOV R39, R0 ;  /* 0x0000000000277202 */ /* 0x004fc60000000f00 */
[----:B------:R-:W-:-:S07]  /*0790*/  IMAD.WIDE.U32 R38, R25, 0x2, R38 ;  /* 0x0000000219267825 */ /* 0x000fce00078e0026 */
.L_x_258:
        /* <DEDUP_REMOVED lines=8> */
.L_x_197:
[----:B0-----:R-:W2:Y:S01]  /*0820*/  S2R R8, SR_TID.X ;  /* 0x0000000000087919 */ /* 0x001ea20000002100 */
[----:B------:R-:W3:Y:S01]  /*0830*/  LDC.64 R4, c[0x0][0x388] ;  /* 0x0000e200ff047b82 */ /* 0x000ee20000000a00 */
[----:B------:R-:W-:Y:S01]  /*0840*/  IMAD.U32 R15, RZ, RZ, UR4 ;  /* 0x00000004ff0f7e24 */ /* 0x000fe2000f8e00ff */
[----:B0-----:R-:W-:Y:S01]  /*0850*/  MOV R6, 0x400 ;  /* 0x0000040000067802 */ /* 0x001fe20000000f00 */
[----:B-1----:R-:W0:Y:S01]  /*0860*/  S2R R7, SR_CgaCtaId ;  /* 0x0000000000077919 */ /* 0x002e220000008800 */
[--C-:B------:R-:W-:Y:S01]  /*0870*/  IMAD.MOV.U32 R13, RZ, RZ, R0.reuse ;  /* 0x000000ffff0d7224 */ /* 0x100fe200078e0000 */
[----:B------:R-:W-:Y:S01]  /*0880*/  BSSY.RECONVERGENT B1, `(.L_x_195) ;  /* 0x0000014000017945 */ /* 0x000fe20003800200 */
[----:B------:R-:W-:Y:S01]  /*0890*/  IMAD R15, R15, 0x40, R0 ;  /* 0x000000400f0f7824 */ /* 0x000fe200078e0200 */
[----:B------:R-:W-:Y:S01]  /*08a0*/  IADD3 R0, PT, PT, R0, 0x8, RZ ;  /* 0x0000000800007810 */ /* 0x000fe20007ffe0ff */
[----:B------:R-:W1:Y:S03]  /*08b0*/  LDC.64 R2, c[0x0][0x390] ;  /* 0x0000e400ff027b82 */ /* 0x000e660000000a00 */
[----:B------:R-:W-:-:S02]  /*08c0*/  ISETP.GE.AND P1, PT, R0, UR8, PT ;  /* 0x0000000800007c0c */ /* 0x000fc4000bf26270 */
[----:B--2---:R-:W-:Y:S02]  /*08d0*/  LOP3.LUT R8, R8, 0x1f, RZ, 0xc0, !PT ;  /* 0x0000001f08087812 */ /* 0x004fe400078ec0ff */
[----:B0-----:R-:W-:-:S03]  /*08e0*/  LEA R12, R7, R6, 0x18 ;  /* 0x00000006070c7211 */ /* 0x001fc600078ec0ff */
[----:B------:R-:W-:-:S07]  /*08f0*/  IMAD.SHL.U32 R10, R8, 0x2, RZ ;  /* 0x00000002080a7824 */ /* 0x000fce00078e00ff */
.L_x_196:
[----:B------:R-:W-:-:S04]  /*0900*/  IMAD R9, R15, 0x80, R10 ;  /* 0x000000800f097824 */ /* 0x000fc800078e020a */
[----:B0--3--:R-:W-:-:S04]  /*0910*/  IMAD.WIDE.U32 R6, R9, 0x2, R4 ;  /* 0x0000000209067825 */ /* 0x009fc800078e0004 */
[----:B-1----:R-:W-:Y:S02]  /*0920*/  IMAD.WIDE.U32 R8, R9, 0x2, R2 ;  /* 0x0000000209087825 */ /* 0x002fe400078e0002 */
[----:B------:R-:W2:Y:S04]  /*0930*/  LDG.E.CONSTANT R6, desc[UR12][R6.64] ;  /* 0x0000000c06067981 */ /* 0x000ea8000c1e9900 */
[----:B------:R-:W3:Y:S01]  /*0940*/  LDG.E.CONSTANT R8, desc[UR12][R8.64] ;  /* 0x0000000c08087981 */ /* 0x000ee2000c1e9900 */
[----:B------:R-:W-:Y:S01]  /*0950*/  IMAD R11, R13, 0x80, R10 ;  /* 0x000000800d0b7824 */ /* 0x000fe200078e020a */
[C---:B------:R-:W-:Y:S02]  /*0960*/  ISETP.GE.U32.AND P0, PT, R10.reuse, 0x40, PT ;  /* 0x000000400a00780c */ /* 0x040fe40003f06070 */
[----:B------:R-:W-:Y:S01]  /*0970*/  IADD3 R10, PT, PT, R10, 0x40, RZ ;  /* 0x000000400a0a7810 */ /* 0x000fe20007ffe0ff */
[----:B------:R-:W-:-:S05]  /*0980*/  IMAD R11, R11, 0x2, R12 ;  /* 0x000000020b0b7824 */ /* 0x000fca00078e020c */
[----:B--2---:R0:W-:Y:S04]  /*0990*/  STS [R11+0x2000], R6 ;  /* 0x002000060b007388 */ /* 0x0041e80000000800 */
[----:B---3--:R0:W-:Y:S01]  /*09a0*/  STS [R11+0x6000], R8 ;  /* 0x006000080b007388 */ /* 0x0081e20000000800 */
[----:B------:R-:W-:Y:S05]  /*09b0*/  @!P0 BRA `(.L_x_196) ;  /* 0xfffffffc00d08947 */ /* 0x000fea000383ffff */
[----:B------:R-:W-:Y:S05]  /*09c0*/  BSYNC.RECONVERGENT B1 ;  /* 0x0000000000017941 */ /* 0x000fea0003800200 */
.L_x_195:
[----:B------:R-:W-:Y:S05]  /*09d0*/  @!P1 BRA `(.L_x_197) ;  /* 0xfffffffc00909947 */ /* 0x000fea000383ffff */
.L_x_194:
[----:B------:R-:W-:Y:S05]  /*09e0*/  BSYNC.RECONVERGENT B0 ;  /* 0x0000000000007941 */ /* 0x000fea0003800200 */
.L_x_193:
[----:B------:R-:W-:Y:S01]  /*09f0*/  IMAD.U32 R0, RZ, RZ, UR8 ;  /* 0x00000008ff007e24 */ /* 0x000fe2000f8e00ff */
[----:B------:R-:W-:Y:S01]  /*0a00*/  UIADD3 UR6, UPT, UPT, UR11, 0xf, URZ ;  /* 0x0000000f0b067890 */ /* 0x000fe2000fffe0ff */
[----:B------:R-:W-:Y:S02]  /*0a10*/  BAR.SYNC.DEFER_BLOCKING 0x0 ;  /* 0x0000000000007b1d */ /* 0x000fe40000010000 */
[----:B------:R-:W-:Y:S01]  /*0a20*/  VIADD R0, R0, 0xf ;  /* 0x0000000f00007836 */ /* 0x000fe20000000000 */
[----:B------:R-:W-:-:S04]  /*0a30*/  USHF.R.S32.HI UR7, URZ, 0x1f, UR6 ;  /* 0x0000001fff077899 */ /* 0x000fc80008011406 */
[----:B------:R-:W-:Y:S01]  /*0a40*/  SHF.R.S32.HI R3, RZ, 0x1f, R0 ;  /* 0x0000001fff037819 */ /* 0x000fe20000011400 */
[----:B------:R-:W-:-:S03]  /*0a50*/  ULEA.HI UR9, UR7, UR6, URZ, 0x4 ;  /* 0x0000000607097291 */ /* 0x000fc6000f8f20ff */
[----:B------:R-:W-:Y:S01]  /*0a60*/  LEA.HI R3, R3, R0, RZ, 0x4 ;  /* 0x0000000003037211 */ /* 0x000fe200078f20ff */
[----:B------:R-:W-:-:S03]  /*0a70*/  USHF.R.S32.HI UR10, URZ, 0x4, UR9 ;  /* 0x00000004ff0a7899 */ /* 0x000fc60008011409 */
[----:B-1----:R-:W-:-:S05]  /*0a80*/  SHF.R.S32.HI R7, RZ, 0x4, R3 ;  /* 0x00000004ff077819 */ /* 0x002fca0000011403 */
[----:B------:R-:W-:-:S05]  /*0a90*/  IMAD R0, R7, UR10, RZ ;  /* 0x0000000a07007c24 */ /* 0x000fca000f8e02ff */
[----:B------:R-:W-:-:S13]  /*0aa0*/  ISETP.GE.AND P0, PT, R35, R0, PT ;  /* 0x000000002300720c */ /* 0x000fda0003f06270 */
[----:B------:R-:W-:Y:S05]  /*0ab0*/  @P0 BRA `(.L_x_198) ;  /* 0x00000008004c0947 */ /* 0x000fea0003800000 */
[----:B------:R-:W1:Y:S01]  /*0ac0*/  S2R R9, SR_LANEID ;  /* 0x0000000000097919 */ /* 0x000e620000000000 */
[----:B------:R-:W-:Y:S01]  /*0ad0*/  IMAD.MOV.U32 R3, RZ, RZ, RZ ;  /* 0x000000ffff037224 */ /* 0x000fe200078e00ff */
[----:B------:R-:W-:Y:S01]  /*0ae0*/  MOV R0, 0x400 ;  /* 0x0000040000007802 */ /* 0x000fe20000000f00 */
[----:B------:R-:W-:Y:S01]  /*0af0*/  IMAD.MOV.U32 R36, RZ, RZ, R35 ;  /* 0x000000ffff247224 */ /* 0x000fe200078e0023 */
[----:B0-----:R-:W0:Y:S01]  /*0b00*/  S2R R11, SR_CgaCtaId ;  /* 0x00000000000b7919 */ /* 0x001e220000008800 */
[----:B------:R-:W-:Y:S02]  /*0b10*/  ISETP.NE.AND P0, PT, R7, RZ, PT ;  /* 0x000000ff0700720c */ /* 0x000fe40003f05270 */
[----:B------:R-:W-:Y:S01]  /*0b20*/  IABS R6, R7 ;  /* 0x0000000700067213 */ /* 0x000fe20000000000 */
[----:B------:R-:W2:Y:S01]  /*0b30*/  S2R R13, SR_SWINHI ;  /* 0x00000000000d7919 */ /* 0x000ea20000002f00 */
[----:B-1----:R-:W-:Y:S02]  /*0b40*/  LOP3.LUT R2, R9, 0x3, RZ, 0xc0, !PT ;  /* 0x0000000309027812 */ /* 0x002fe400078ec0ff */
[----:B------:R-:W-:-:S02]  /*0b50*/  SHF.R.U32.HI R9, RZ, 0x2, R9 ;  /* 0x00000002ff097819 */ /* 0x000fc40000011609 */
[----:B0-----:R-:W-:-:S03]  /*0b60*/  LEA R0, R11, R0, 0x18 ;  /* 0x000000000b007211 */ /* 0x001fc600078ec0ff */
[C---:B------:R-:W-:Y:S01]  /*0b70*/  IMAD.WIDE.U32 R4, R9.reuse, 0x40, R2 ;  /* 0x0000004009047825 */ /* 0x040fe200078e0002 */
[----:B------:R-:W-:Y:S02]  /*0b80*/  MOV R40, R0 ;  /* 0x0000000000287202 */ /* 0x000fe40000000f00 */
[----:B--2---:R-:W-:Y:S01]  /*0b90*/  MOV R41, R13 ;  /* 0x0000000d00297202 */ /* 0x004fe20000000f00 */
[----:B------:R-:W-:Y:S01]  /*0ba0*/  IMAD R34, R9, 0x20, R2 ;  /* 0x0000002009227824 */ /* 0x000fe200078e0202 */
[C---:B------:R-:W-:Y:S02]  /*0bb0*/  SHF.L.U64.HI R30, R4.reuse, 0x2, R5 ;  /* 0x00000002041e7819 */ /* 0x040fe40000010205 */
[----:B------:R-:W-:Y:S01]  /*0bc0*/  SHF.L.U32 R31, R4, 0x2, RZ ;  /* 0x00000002041f7819 */ /* 0x000fe200000006ff */
[----:B------:R-:W-:-:S07]  /*0bd0*/  IMAD.SHL.U32 R34, R34, 0x8, RZ ;  /* 0x0000000822227824 */ /* 0x000fce00078e00ff */
.L_x_199:
[----:B------:R-:W0:Y:S01]  /*0be0*/  I2F.RP R4, R6 ;  /* 0x0000000600047306 */ /* 0x000e220000209400 */
[----:B------:R-:W-:Y:S02]  /*0bf0*/  IABS R5, R36 ;  /* 0x0000002400057213 */ /* 0x000fe40000000000 */
[-C--:B------:R-:W-:Y:S02]  /*0c00*/  IABS R10, R7.reuse ;  /* 0x00000007000a7213 */ /* 0x080fe40000000000 */
[----:B------:R-:W-:-:S03]  /*0c10*/  LOP3.LUT R37, RZ, R7, RZ, 0x33, !PT ;  /* 0x00000007ff257212 */ /* 0x000fc600078e33ff */
[----:B0-----:R-:W0:Y:S02]  /*0c20*/  MUFU.RCP R4, R4 ;  /* 0x0000000400047308 */ /* 0x001e240000001000 */
[----:B0-----:R-:W-:Y:S01]  /*0c30*/  VIADD R2, R4, 0xffffffe ;  /* 0x0ffffffe04027836 */ /* 0x001fe20000000000 */
[----:B------:R-:W-:-:S05]  /*0c40*/  IABS R4, R7 ;  /* 0x0000000700047213 */ /* 0x000fca0000000000 */
[----:B------:R0:W1:Y:S02]  /*0c50*/  F2I.FTZ.U32.TRUNC.NTZ R3, R2 ;  /* 0x0000000200037305 */ /* 0x000064000021f000 */
[----:B0-----:R-:W-:Y:S01]  /*0c60*/  MOV R2, RZ ;  /* 0x000000ff00027202 */ /* 0x001fe20000000f00 */
[----:B-1----:R-:W-:-:S04]  /*0c70*/  IMAD.MOV R9, RZ, RZ, -R3 ;  /* 0x000000ffff097224 */ /* 0x002fc800078e0a03 */
[----:B------:R-:W-:-:S04]  /*0c80*/  IMAD R9, R9, R6, RZ ;  /* 0x0000000609097224 */ /* 0x000fc800078e02ff */
[----:B------:R-:W-:-:S04]  /*0c90*/  IMAD.HI.U32 R8, R3, R9, R2 ;  /* 0x0000000903087227 */ /* 0x000fc800078e0002 */
[----:B------:R-:W-:Y:S02]  /*0ca0*/  IMAD.MOV R3, RZ, RZ, -R10 ;  /* 0x000000ffff037224 */ /* 0x000fe400078e0a0a */
[----:B------:R-:W-:-:S04]  /*0cb0*/  IMAD.HI.U32 R2, R8, R5, RZ ;  /* 0x0000000508027227 */ /* 0x000fc800078e00ff */
[----:B------:R-:W-:-:S05]  /*0cc0*/  IMAD R3, R2, R3, R5 ;  /* 0x0000000302037224 */ /* 0x000fca00078e0205 */
[----:B------:R-:W-:-:S13]  /*0cd0*/  ISETP.GT.U32.AND P2, PT, R6, R3, PT ;  /* 0x000000030600720c */ /* 0x000fda0003f44070 */
[----:B------:R-:W-:Y:S02]  /*0ce0*/  @!P2 IMAD.IADD R3, R3, 0x1, -R4 ;  /* 0x000000010303a824 */ /* 0x000fe400078e0a04 */
[----:B------:R-:W-:-:S03]  /*0cf0*/  @!P2 VIADD R2, R2, 0x1 ;  /* 0x000000010202a836 */ /* 0x000fc60000000000 */
[----:B------:R-:W-:Y:S02]  /*0d00*/  ISETP.GE.U32.AND P1, PT, R3, R6, PT ;  /* 0x000000060300720c */ /* 0x000fe40003f26070 */
[----:B------:R-:W-:-:S04]  /*0d10*/  LOP3.LUT R3, R36, R7, RZ, 0x3c, !PT ;  /* 0x0000000724037212 */ /* 0x000fc800078e3cff */
[----:B------:R-:W-:-:S07]  /*0d20*/  ISETP.GE.AND P3, PT, R3, RZ, PT ;  /* 0x000000ff0300720c */ /* 0x000fce0003f66270 */
[----:B------:R-:W-:-:S06]  /*0d30*/  @P1 VIADD R2, R2, 0x1 ;  /* 0x0000000102021836 */ /* 0x000fcc0000000000 */
[----:B------:R-:W-:-:S04]  /*0d40*/  @!P3 IADD3 R2, PT, PT, -R2, RZ, RZ ;  /* 0x000000ff0202b210 */ /* 0x000fc80007ffe1ff */
[----:B------:R-:W-:-:S05]  /*0d50*/  SEL R37, R37, R2, !P0 ;  /* 0x0000000225257207 */ /* 0x000fca0004000000 */
[----:B------:R-:W-:Y:S02]  /*0d60*/  IMAD.MOV R4, RZ, RZ, -R37 ;  /* 0x000000ffff047224 */ /* 0x000fe400078e0a25 */
[----:B------:R-:W-:Y:S02]  /*0d70*/  IMAD.SHL.U32 R3, R37, 0x800, RZ ;  /* 0x0000080025037824 */ /* 0x000fe400078e00ff */
[----:B------:R-:W-:Y:S02]  /*0d80*/  IMAD R4, R7, R4, R36 ;  /* 0x0000000407047224 */ /* 0x000fe400078e0224 */
[----:B------:R-:W-:-:S04]  /*0d90*/  IMAD.WIDE R2, R3, 0x2, R40 ;  /* 0x0000000203027825 */ /* 0x000fc800078e0228 */
[----:B------:R-:W-:Y:S01]  /*0da0*/  IMAD.SHL.U32 R5, R4, 0x800, RZ ;  /* 0x0000080004057824 */ /* 0x000fe200078e00ff */
[----:B------:R-:W-:-:S03]  /*0db0*/  IADD3 R44, P1, PT, R2, R31, RZ ;  /* 0x0000001f022c7210 */ /* 0x000fc60007f3e0ff */
[----:B------:R-:W-:-:S04]  /*0dc0*/  IMAD.WIDE.U32 R4, R5, 0x2, R40 ;  /* 0x0000000205047825 */ /* 0x000fc800078e0028 */
[----:B------:R-:W-:Y:S01]  /*0dd0*/  IMAD.X R45, R3, 0x1, R30, P1 ;  /* 0x00000001032d7824 */ /* 0x000fe200008e061e */
[----:B------:R-:W-:-:S04]  /*0de0*/  IADD3 R42, P1, PT, R4, R31, RZ ;  /* 0x0000001f042a7210 */ /* 0x000fc80007f3e0ff */
[----:B------:R-:W-:Y:S01]  /*0df0*/  IADD3.X R43, PT, PT, R5, R30, RZ, P1, !PT ;  /* 0x0000001e052b7210 */ /* 0x000fe20000ffe4ff */
[----:B------:R-:W2:Y:S04]  /*0e00*/  LD.E R12, desc[UR12][R44.64] ;  /* 0x0000000c2c0c7980 */ /* 0x000ea8000c101900 */
[----:B------:R-:W2:Y:S04]  /*0e10*/  LD.E R13, desc[UR12][R44.64+0x800] ;  /* 0x0008000c2c0d7980 */ /* 0x000ea8000c101900 */
[----:B------:R-:W2:Y:S04]  /*0e20*/  LD.E R14, desc[UR12][R44.64+0x10] ;  /* 0x0000100c2c0e7980 */ /* 0x000ea8000c101900 */
[----:B------:R-:W2:Y:S04]  /*0e30*/  LD.E R15, desc[UR12][R44.64+0x810] ;  /* 0x0008100c2c0f7980 */ /* 0x000ea8000c101900 */
[----:B------:R-:W2:Y:S04]  /*0e40*/  LD.E R20, desc[UR12][R42.64+0x2000] ;  /* 0x0020000c2a147980 */ /* 0x000ea8000c101900 */
[----:B------:R-:W2:Y:S04]  /*0e50*/  LD.E R21, desc[UR12][R42.64+0x2010] ;  /* 0x0020100c2a157980 */ /* 0x000ea8000c101900 */
[----:B------:R-:W3:Y:S04]  /*0e60*/  LD.E R8, desc[UR12][R44.64+0x20] ;  /* 0x0000200c2c087980 */ /* 0x000ee8000c101900 */
[----:B------:R-:W3:Y:S04]  /*0e70*/  LD.E R9, desc[UR12][R44.64+0x820] ;  /* 0x0008200c2c097980 */ /* 0x000ee8000c101900 */
[----:B------:R-:W3:Y:S04]  /*0e80*/  LD.E R10, desc[UR12][R44.64+0x30] ;  /* 0x0000300c2c0a7980 */ /* 0x000ee8000c101900 */
[----:B------:R-:W3:Y:S04]  /*0e90*/  LD.E R11, desc[UR12][R44.64+0x830] ;  /* 0x0008300c2c0b7980 */ /* 0x000ee8000c101900 */
[----:B------:R-:W4:Y:S04]  /*0ea0*/  LD.E R16, desc[UR12][R42.64+0x2800] ;  /* 0x0028000c2a107980 */ /* 0x000f28000c101900 */
[----:B------:R-:W4:Y:S04]  /*0eb0*/  LD.E R17, desc[UR12][R42.64+0x2810] ;  /* 0x0028100c2a117980 */ /* 0x000f28000c101900 */
[----:B------:R-:W3:Y:S04]  /*0ec0*/  LD.E R4, desc[UR12][R42.64+0x2020] ;  /* 0x0020200c2a047980 */ /* 0x000ee8000c101900 */
[----:B------:R-:W3:Y:S04]  /*0ed0*/  LD.E R5, desc[UR12][R42.64+0x2030] ;  /* 0x0020300c2a057980 */ /* 0x000ee8000c101900 */
[----:B------:R-:W5:Y:S04]  /*0ee0*/  LD.E R2, desc[UR12][R42.64+0x2820] ;  /* 0x0028200c2a027980 */ /* 0x000f68000c101900 */
[----:B------:R-:W5:Y:S01]  /*0ef0*/  LD.E R3, desc[UR12][R42.64+0x2830] ;  /* 0x0028300c2a037980 */ /* 0x000f62000c101900 */
[----:B------:R-:W-:Y:S05]  /*0f00*/  WARPSYNC.ALL ;  /* 0x0000000000007948 */ /* 0x000fea0003800000 */
[----:B------:R-:W5:Y:S04]  /*0f10*/  LD.E R18, desc[UR12][R44.64+0x50] ;  /* 0x0000500c2c127980 */ /* 0x000f68000c101900 */
[----:B------:R-:W5:Y:S04]  /*0f20*/  LD.E R19, desc[UR12][R44.64+0x850] ;  /* 0x0008500c2c137980 */ /* 0x000f68000c101900 */
[----:B------:R-:W5:Y:S04]  /*0f30*/  LD.E R28, desc[UR12][R42.64+0x28c0] ;  /* 0x0028c00c2a1c7980 */ /* 0x000f68000c101900 */
[----:B------:R-:W5:Y:S04]  /*0f40*/  LD.E R29, desc[UR12][R42.64+0x28d0] ;  /* 0x0028d00c2a1d7980 */ /* 0x000f68000c101900 */
[----:B------:R-:W5:Y:S04]  /*0f50*/  LD.E R26, desc[UR12][R42.64+0x20e0] ;  /* 0x0020e00c2a1a7980 */ /* 0x000f68000c101900 */
[----:B------:R-:W5:Y:S01]  /*0f60*/  LD.E R27, desc[UR12][R42.64+0x20f0] ;  /* 0x0020f00c2a1b7980 */ /* 0x000f62000c101900 */
[C---:B--2---:R-:W-:Y:S08]  /*0f70*/  HMMA.16816.F32.BF16 R20, R12.reuse, R20, RZ ;  /* 0x000000140c14723c */ /* 0x044ff000000418ff */
[----:B----4-:R-:W-:Y:S01]  /*0f80*/  HMMA.16816.F32.BF16 R12, R12, R16, RZ ;  /* 0x000000100c0c723c */ /* 0x010fe200000418ff */
[----:B------:R-:W2:Y:S04]  /*0f90*/  LD.E R16, desc[UR12][R44.64+0x40] ;  /* 0x0000400c2c107980 */ /* 0x000ea8000c101900 */
[----:B------:R-:W2:Y:S07]  /*0fa0*/  LD.E R17, desc[UR12][R44.64+0x840] ;  /* 0x0008400c2c117980 */ /* 0x000eae000c101900 */
[C---:B---3--:R-:W-:Y:S01]  /*0fb0*/  HMMA.16816.F32.BF16 R20, R8.reuse, R4, R20 ;  /* 0x000000040814723c */ /* 0x048fe20000041814 */
[----:B------:R-:W2:Y:S04]  /*0fc0*/  LD.E R4, desc[UR12][R42.64+0x2040] ;  /* 0x0020400c2a047980 */ /* 0x000ea8000c101900 */
[----:B------:R-:W2:Y:S03]  /*0fd0*/  LD.E R5, desc[UR12][R42.64+0x2050] ;  /* 0x0020500c2a057980 */ /* 0x000ea6000c101900 */
[----:B-----5:R-:W-:Y:S01]  /*0fe0*/  HMMA.16816.F32.BF16 R8, R8, R2, R12 ;  /* 0x000000020808723c */ /* 0x020fe2000004180c */
[----:B------:R-:W3:Y:S04]  /*0ff0*/  LD.E R2, desc[UR12][R42.64+0x2840] ;  /* 0x0028400c2a027980 */ /* 0x000ee8000c101900 */
[----:B------:R-:W3:Y:S04]  /*1000*/  LD.E R3, desc[UR12][R42.64+0x2850] ;  /* 0x0028500c2a037980 */ /* 0x000ee8000c101900 */
[----:B------:R-:W4:Y:S04]  /*1010*/  LD.E R12, desc[UR12][R44.64+0x60] ;  /* 0x0000600c2c0c7980 */ /* 0x000f28000c101900 */
[----:B------:R-:W4:Y:S04]  /*1020*/  LD.E R13, desc[UR12][R44.64+0x860] ;  /* 0x0008600c2c0d7980 */ /* 0x000f28000c101900 */
[----:B------:R-:W4:Y:S04]  /*1030*/  LD.E R14, desc[UR12][R44.64+0x70] ;  /* 0x0000700c2c0e7980 */ /* 0x000f28000c101900 */
[----:B------:R-:W4:Y:S01]  /*1040*/  LD.E R15, desc[UR12][R44.64+0x870] ;  /* 0x0008700c2c0f7980 */ /* 0x000f22000c101900 */
[C---:B--2---:R-:W-:Y:S03]  /*1050*/  HMMA.16816.F32.BF16 R20, R16.reuse, R4, R20 ;  /* 0x000000041014723c */ /* 0x044fe60000041814 */
[----:B------:R-:W4:Y:S04]  /*1060*/  LD.E R4, desc[UR12][R42.64+0x2060] ;  /* 0x0020600c2a047980 */ /* 0x000f28000c101900 */
[----:B------:R-:W4:Y:S01]  /*1070*/  LD.E R5, desc[UR12][R42.64+0x2070] ;  /* 0x0020700c2a057980 */ /* 0x000f22000c101900 */
[----:B---3--:R-:W-:Y:S03]  /*1080*/  HMMA.16816.F32.BF16 R16, R16, R2, R8 ;  /* 0x000000021010723c */ /* 0x008fe60000041808 */
[----:B------:R-:W2:Y:S04]  /*1090*/  LD.E R2, desc[UR12][R42.64+0x2860] ;  /* 0x0028600c2a027980 */ /* 0x000ea8000c101900 */
[----:B------:R-:W2:Y:S04]  /*10a0*/  LD.E R3, desc[UR12][R42.64+0x2870] ;  /* 0x0028700c2a037980 */ /* 0x000ea8000c101900 */
[----:B------:R-:W3:Y:S04]  /*10b0*/  LD.E R8, desc[UR12][R44.64+0x80] ;  /* 0x0000800c2c087980 */ /* 0x000ee8000c101900 */
[----:B------:R-:W3:Y:S04]  /*10c0*/  LD.E R9, desc[UR12][R44.64+0x880] ;  /* 0x0008800c2c097980 */ /* 0x000ee8000c101900 */
[----:B------:R-:W3:Y:S04]  /*10d0*/  LD.E R10, desc[UR12][R44.64+0x90] ;  /* 0x0000900c2c0a7980 */ /* 0x000ee8000c101900 */
[----:B------:R-:W3:Y:S01]  /*10e0*/  LD.E R11, desc[UR12][R44.64+0x890] ;  /* 0x0008900c2c0b7980 */ /* 0x000ee2000c101900 */
[C---:B----4-:R-:W-:Y:S03]  /*10f0*/  HMMA.16816.F32.BF16 R20, R12.reuse, R4, R20 ;  /* 0x000000040c14723c */ /* 0x050fe60000041814 */
[----:B------:R-:W3:Y:S04]  /*1100*/  LD.E R4, desc[UR12][R42.64+0x2080] ;  /* 0x0020800c2a047980 */ /* 0x000ee8000c101900 */
[----:B------:R-:W3:Y:S01]  /*1110*/  LD.E R5, desc[UR12][R42.64+0x2090] ;  /* 0x0020900c2a057980 */ /* 0x000ee2000c101900 */
[----:B--2---:R-:W-:Y:S03]  /*1120*/  HMMA.16816.F32.BF16 R12, R12, R2, R16 ;  /* 0x000000020c0c723c */ /* 0x004fe60000041810 */
[----:B------:R-:W2:Y:S04]  /*1130*/  LD.E R2, desc[UR12][R42.64+0x2880] ;  /* 0x0028800c2a027980 */ /* 0x000ea8000c101900 */
[----:B------:R-:W2:Y:S04]  /*1140*/  LD.E R3, desc[UR12][R42.64+0x2890] ;  /* 0x0028900c2a037980 */ /* 0x000ea8000c101900 */
[----:B------:R-:W4:Y:S04]  /*1150*/  LD.E R16, desc[UR12][R44.64+0xa0] ;  /* 0x0000a00c2c107980 */ /* 0x000f28000c101900 */
[----:B------:R-:W4:Y:S04]  /*1160*/  LD.E R17, desc[UR12][R44.64+0x8a0] ;  /* 0x0008a00c2c117980 */ /* 0x000f28000c101900 */
[----:B------:R-:W4:Y:S04]  /*1170*/  LD.E R18, desc[UR12][R44.64+0xb0] ;  /* 0x0000b00c2c127980 */ /* 0x000f28000c101900 */
[----:B------:R-:W4:Y:S01]  /*1180*/  LD.E R19, desc[UR12][R44.64+0x8b0] ;  /* 0x0008b00c2c137980 */ /* 0x000f22000c101900 */
[C---:B---3--:R-:W-:Y:S03]  /*1190*/  HMMA.16816.F32.BF16 R20, R8.reuse, R4, R20 ;  /* 0x000000040814723c */ /* 0x048fe60000041814 */
[----:B------:R-:W4:Y:S04]  /*11a0*/  LD.E R4, desc[UR12][R42.64+0x20a0] ;  /* 0x0020a00c2a047980 */ /* 0x000f28000c101900 */
[----:B------:R-:W4:Y:S01]  /*11b0*/  LD.E R5, desc[UR12][R42.64+0x20b0] ;  /* 0x0020b00c2a057980 */ /* 0x000f22000c101900 */
[----:B--2---:R-:W-:Y:S03]  /*11c0*/  HMMA.16816.F32.BF16 R12, R8, R2, R12 ;  /* 0x00000002080c723c */ /* 0x004fe6000004180c */
[----:B------:R-:W2:Y:S04]  /*11d0*/  LD.E R2, desc[UR12][R42.64+0x28a0] ;  /* 0x0028a00c2a027980 */ /* 0x000ea8000c101900 */
[----:B------:R-:W2:Y:S04]  /*11e0*/  LD.E R3, desc[UR12][R42.64+0x28b0] ;  /* 0x0028b00c2a037980 */ /* 0x000ea8000c101900 */
[----:B------:R-:W3:Y:S04]  /*11f0*/  LD.E R8, desc[UR12][R44.64+0xc0] ;  /* 0x0000c00c2c087980 */ /* 0x000ee8000c101900 */
[----:B------:R-:W3:Y:S04]  /*1200*/  LD.E R9, desc[UR12][R44.64+0x8c0] ;  /* 0x0008c00c2c097980 */ /* 0x000ee8000c101900 */
[----:B------:R-:W3:Y:S04]  /*1210*/  LD.E R10, desc[UR12][R44.64+0xd0] ;  /* 0x0000d00c2c0a7980 */ /* 0x000ee8000c101900 */
[----:B------:R-:W3:Y:S01]  /*1220*/  LD.E R11, desc[UR12][R44.64+0x8d0] ;  /* 0x0008d00c2c0b7980 */ /* 0x000ee2000c101900 */
[C---:B----4-:R-:W-:Y:S03]  /*1230*/  HMMA.16816.F32.BF16 R20, R16.reuse, R4, R20 ;  /* 0x000000041014723c */ /* 0x050fe60000041814 */
[----:B------:R-:W4:Y:S04]  /*1240*/  LD.E R4, desc[UR12][R42.64+0x20c0] ;  /* 0x0020c00c2a047980 */ /* 0x000f28000c101900 */
[----:B------:R-:W4:Y:S01]  /*1250*/  LD.E R5, desc[UR12][R42.64+0x20d0] ;  /* 0x0020d00c2a057980 */ /* 0x000f22000c101900 */
[----:B--2---:R-:W-:Y:S03]  /*1260*/  HMMA.16816.F32.BF16 R16, R16, R2, R12 ;  /* 0x000000021010723c */ /* 0x004fe6000004180c */
[----:B------:R-:W2:Y:S04]  /*1270*/  LD.E R12, desc[UR12][R44.64+0xe0] ;  /* 0x0000e00c2c0c7980 */ /* 0x000ea8000c101900 */
[----:B------:R-:W2:Y:S04]  /*1280*/  LD.E R13, desc[UR12][R44.64+0x8e0] ;  /* 0x0008e00c2c0d7980 */ /* 0x000ea8000c101900 */
[----:B------:R-:W2:Y:S04]  /*1290*/  LD.E R14, desc[UR12][R44.64+0xf0] ;  /* 0x0000f00c2c0e7980 */ /* 0x000ea8000c101900 */
[----:B------:R-:W2:Y:S04]  /*12a0*/  LD.E R15, desc[UR12][R44.64+0x8f0] ;  /* 0x0008f00c2c0f7980 */ /* 0x000ea8000c101900 */
[----:B------:R-:W5:Y:S04]  /*12b0*/  LD.E R2, desc[UR12][R42.64+0x28e0] ;  /* 0x0028e00c2a027980 */ /* 0x000f68000c101900 */
[----:B------:R-:W5:Y:S01]  /*12c0*/  LD.E R3, desc[UR12][R42.64+0x28f0] ;  /* 0x0028f00c2a037980 */ /* 0x000f62000c101900 */
[C---:B---3--:R-:W-:Y:S08]  /*12d0*/  HMMA.16816.F32.BF16 R16, R8.reuse, R28, R16 ;  /* 0x0000001c0810723c */ /* 0x048ff00000041810 */
[----:B----4-:R-:W-:Y:S01]  /*12e0*/  HMMA.16816.F32.BF16 R20, R8, R4, R20 ;  /* 0x000000040814723c */ /* 0x010fe20000041814 */
[----:B------:R-:W-:-:S04]  /*12f0*/  IMAD.MOV R4, RZ, RZ, -R37 ;  /* 0x000000ffff047224 */ /* 0x000fc800078e0a25 */
[----:B------:R-:W-:-:S04]  /*1300*/  IMAD R4, R7, R4, R36 ;  /* 0x0000000407047224 */ /* 0x000fc800078e0224 */
[----:B------:R-:W-:-:S11]  /*1310*/  IMAD R37, R37, 0x40, R4 ;  /* 0x0000004025257824 */ /* 0x000fd600078e0204 */
[C---:B--2---:R-:W-:Y:S08]  /*1320*/  HMMA.16816.F32.BF16 R20, R12.reuse, R26, R20 ;  /* 0x0000001a0c14723c */ /* 0x044ff00000041814 */
[----:B-----5:R-:W-:Y:S01]  /*1330*/  HMMA.16816.F32.BF16 R16, R12, R2, R16 ;  /* 0x000000020c10723c */ /* 0x020fe20000041810 */
[----:B------:R-:W-:-:S04]  /*1340*/  IMAD.SHL.U32 R3, R37, 0x10, RZ ;  /* 0x0000001025037824 */ /* 0x000fc800078e00ff */
[----:B------:R-:W-:-:S05]  /*1350*/  IMAD R3, R3, 0x4, R0 ;  /* 0x0000000403037824 */ /* 0x000fca00078e0200 */
[----:B------:R-:W-:Y:S01]  /*1360*/  IADD3 R3, PT, PT, R34, 0xe000, R3 ;  /* 0x0000e00022037810 */ /* 0x000fe20007ffe003 */
[----:B------:R-:W-:Y:S01]  /*1370*/  IMAD R5, R7, UR10, RZ ;  /* 0x0000000a07057c24 */ /* 0x000fe2000f8e02ff */
[----:B------:R-:W-:-:S03]  /*1380*/  IADD3 R36, PT, PT, R36, 0x8, RZ ;  /* 0x0000000824247810 */ /* 0x000fc60007ffe0ff */
[----:B------:R1:W-:Y:S04]  /*1390*/  STS.64 [R3], R20 ;  /* 0x0000001403007388 */ /* 0x0003e80000000a00 */
[----:B------:R1:W-:Y:S04]  /*13a0*/  STS.64 [R3+0x800], R22 ;  /* 0x0008001603007388 */ /* 0x0003e80000000a00 */
[----:B------:R1:W-:Y:S04]  /*13b0*/  STS.64 [R3+0x20], R16 ;  /* 0x0000201003007388 */ /* 0x0003e80000000a00 */
[----:B------:R1:W-:Y:S01]  /*13c0*/  STS.64 [R3+0x820], R18 ;  /* 0x0008201203007388 */ /* 0x0003e20000000a00 */
[----:B------:R-:W-:-:S13]  /*13d0*/  ISETP.GE.AND P1, PT, R36, R5, PT ;  /* 0x000000052400720c */ /* 0x000fda0003f26270 */
[----:B-1----:R-:W-:Y:S05]  /*13e0*/  @!P1 BRA `(.L_x_199) ;  /* 0xfffffff400fc9947 */ /* 0x002fea000383ffff */
.L_x_198:
[----:B------:R-:W-:Y:S05]  /*13f0*/  WARPSYNC.ALL ;  /* 0x0000000000007948 */ /* 0x000fea0003800000 */
[----:B------:R-:W-:Y:S01]  /*1400*/  IMAD.U32 R0, RZ, RZ, UR11 ;  /* 0x0000000bff007e24 */ /* 0x000fe2000f8e00ff */
[----:B------:R-:W-:Y:S01]  /*1410*/  BAR.SYNC.DEFER_BLOCKING 0x0 ;  /* 0x0000000000007b1d */ /* 0x000fe20000010000 */
[----:B------:R-:W-:Y:S02]  /*1420*/  IMAD.U32 R2, RZ, RZ, UR11 ;  /* 0x0000000bff027e24 */ /* 0x000fe4000f8e00ff */
[----:B------:R-:W-:-:S03]  /*1430*/  IMAD R0, R0, UR8, RZ ;  /* 0x0000000800007c24 */ /* 0x000fc6000f8e02ff */
[----:B------:R-:W1:Y:S01]  /*1440*/  LDCU UR10, c[0x0][0x3d0] ;  /* 0x00007a00ff0a77ac */ /* 0x000e620008000800 */
[----:B------:R-:W-:Y:S01]  /*1450*/  BSSY.RECONVERGENT B0, `(.L_x_200) ;  /* 0x0000037000007945 */ /* 0x000fe20003800200 */
[----:B------:R-:W-:-:S13]  /*1460*/  ISETP.GE.AND P0, PT, R33, R0, PT ;  /* 0x000000002100720c */ /* 0x000fda0003f06270 */
[----:B------:R-:W-:Y:S05]  /*1470*/  @P0 BRA `(.L_x_201) ;  /* 0x0000000000d00947 */ /* 0x000fea0003800000 */
[----:B------:R-:W-:Y:S01]  /*1480*/  IABS R3, UR8 ;  /* 0x0000000800037c13 */ /* 0x000fe20008000000 */
[----:B------:R-:W2:Y:S01]  /*1490*/  S2R R13, SR_CgaCtaId ;  /* 0x00000000000d7919 */ /* 0x000ea20000008800 */
[----:B------:R-:W-:Y:S02]  /*14a0*/  MOV R4, 0x400 ;  /* 0x0000040000047802 */ /* 0x000fe40000000f00 */
[----:B------:R-:W3:Y:S01]  /*14b0*/  I2F.RP R5, R3 ;  /* 0x0000000300057306 */ /* 0x000ee20000209400 */
[----:B------:R-:W-:Y:S02]  /*14c0*/  ISETP.NE.AND P3, PT, RZ, UR8, PT ;  /* 0x00000008ff007c0c */ /* 0x000fe4000bf65270 */
[----:B------:R-:W-:-:S05]  /*14d0*/  LOP3.LUT R17, RZ, UR8, RZ, 0x33, !PT ;  /* 0x00000008ff117c12 */ /* 0x000fca000f8e33ff */
[----:B---3--:R-:W0:Y:S01]  /*14e0*/  MUFU.RCP R5, R5 ;  /* 0x0000000500057308 */ /* 0x008e220000001000 */
[----:B--2---:R-:W-:Y:S01]  /*14f0*/  LEA R4, R13, R4, 0x18 ;  /* 0x000000040d047211 */ /* 0x004fe200078ec0ff */
[----:B0-----:R-:W-:Y:S02]  /*1500*/  VIADD R8, R5, 0xffffffe ;  /* 0x0ffffffe05087836 */ /* 0x001fe40000000000 */
[----:B------:R-:W-:-:S04]  /*1510*/  IMAD.MOV.U32 R5, RZ, RZ, R33 ;  /* 0x000000ffff057224 */ /* 0x000fc800078e0021 */
[----:B------:R0:W2:Y:S02]  /*1520*/  F2I.FTZ.U32.TRUNC.NTZ R9, R8 ;  /* 0x0000000800097305 */ /* 0x0000a4000021f000 */
[----:B0-----:R-:W-:Y:S01]  /*1530*/  MOV R8, RZ ;  /* 0x000000ff00087202 */ /* 0x001fe20000000f00 */
[----:B--2---:R-:W-:-:S04]  /*1540*/  IMAD.MOV R6, RZ, RZ, -R9 ;  /* 0x000000ffff067224 */ /* 0x004fc800078e0a09 */
[----:B------:R-:W-:-:S04]  /*1550*/  IMAD R11, R6, R3, RZ ;  /* 0x00000003060b7224 */ /* 0x000fc800078e02ff */
[----:B------:R-:W-:-:S07]  /*1560*/  IMAD.HI.U32 R10, R9, R11, R8 ;  /* 0x0000000b090a7227 */ /* 0x000fce00078e0008 */
.L_x_202:
[----:B------:R-:W-:Y:S01]  /*1570*/  IABS R6, UR8 ;  /* 0x0000000800067c13 */ /* 0x000fe20008000000 */
[----:B------:R-:W-:Y:S01]  /*1580*/  IMAD.MOV.U32 R13, RZ, RZ, 0x3bbb989d ;  /* 0x3bbb989dff0d7424 */ /* 0x000fe200078e00ff */
[----:B------:R-:W-:Y:S01]  /*1590*/  IABS R9, R5 ;  /* 0x0000000500097213 */ /* 0x000fe20000000000 */
[----:B------:R-:W-:Y:S02]  /*15a0*/  IMAD.MOV.U32 R15, RZ, RZ, 0x437c0000 ;  /* 0x437c0000ff0f7424 */ /* 0x000fe400078e00ff */
[----:B--2---:R-:W-:Y:S02]  /*15b0*/  IMAD.MOV R8, RZ, RZ, -R6 ;  /* 0x000000ffff087224 */ /* 0x004fe400078e0a06 */
        /* <DEDUP_REMOVED lines=15> */
[C---:B------:R-:W-:Y:S02]  /*16b0*/  IMAD R11, R9.reuse, 0x40, R6 ;  /* 0x00000040090b7824 */ /* 0x040fe400078e0206 */
[----:B------:R-:W-:Y:S01]  /*16c0*/  IMAD R9, R9, 0x4, R4 ;  /* 0x0000000409097824 */ /* 0x000fe200078e0204 */
[----:B------:R-:W-:Y:S02]  /*16d0*/  ISETP.GE.AND P0, PT, R5, R0, PT ;  /* 0x000000000500720c */ /* 0x000fe40003f06270 */
[----:B------:R-:W-:-:S03]  /*16e0*/  LEA R11, R11, R4, 0x2 ;  /* 0x000000040b0b7211 */ /* 0x000fc600078e10ff */
[----:B------:R-:W-:Y:S04]  /*16f0*/  LDS R9, [R9+0x14000] ;  /* 0x0140000009097984 */ /* 0x000fe80000000800 */
[----:B------:R-:W1:Y:S02]  /*1700*/  LDS R6, [R11+0xe000] ;  /* 0x00e000000b067984 */ /* 0x000e640000000800 */
[----:B-1----:R-:W-:-:S04]  /*1710*/  FFMA R6, R6, UR10, -R9 ;  /* 0x0000000a06067c23 */ /* 0x002fc80008000809 */
        /* <DEDUP_REMOVED lines=10> */
.L_x_201:
[----:B-1----:R-:W-:Y:S05]  /*17c0*/  BSYNC.RECONVERGENT B0 ;  /* 0x0000000000007941 */ /* 0x002fea0003800200 */
.L_x_200:
[----:B------:R-:W-:Y:S01]  /*17d0*/  USHF.R.S32.HI UR9, URZ, 0x4, UR9 ;  /* 0x00000004ff097899 */ /* 0x000fe20008011409 */
[----:B------:R-:W-:Y:S01]  /*17e0*/  IMAD R0, R2, UR8, RZ ;  /* 0x0000000802007c24 */ /* 0x000fe2000f8e02ff */
[----:B------:R-:W-:Y:S04]  /*17f0*/  BAR.SYNC.DEFER_BLOCKING 0x0 ;  /* 0x0000000000007b1d */ /* 0x000fe80000010000 */
[----:B------:R-:W-:Y:S01]  /*1800*/  IMAD R2, R7, UR9, RZ ;  /* 0x0000000907027c24 */ /* 0x000fe2000f8e02ff */
[CC--:B------:R-:W-:Y:S02]  /*1810*/  ISETP.GE.AND P1, PT, R33.reuse, R0.reuse, PT ;  /* 0x000000002100720c */ /* 0x0c0fe40003f26270 */
[----:B------:R-:W-:Y:S02]  /*1820*/  ISETP.GE.AND P0, PT, R33, R0, PT ;  /* 0x000000002100720c */ /* 0x000fe40003f06270 */
[----:B------:R-:W-:Y:S01]  /*1830*/  ISETP.GE.AND P2, PT, R35, R2, PT ;  /* 0x000000022300720c */ /* 0x000fe20003f46270 */
[----:B------:R-:W1:-:S12]  /*1840*/  LDCU UR9, c[0x0][0x3d0] ;  /* 0x00007a00ff0977ac */ /* 0x000e580008000800 */
[----:B------:R-:W-:Y:S05]  /*1850*/  @P2 BRA `(.L_x_203) ;  /* 0x0000000800402947 */ /* 0x000fea0003800000 */
[----:B------:R-:W3:Y:S01]  /*1860*/  S2R R3, SR_LANEID ;  /* 0x0000000000037919 */ /* 0x000ee20000000000 */
[----:B------:R-:W-:Y:S01]  /*1870*/  MOV R5, RZ ;  /* 0x000000ff00057202 */ /* 0x000fe20000000f00 */
[----:B------:R-:W-:Y:S01]  /*1880*/  IMAD.MOV.U32 R34, RZ, RZ, R35 ;  /* 0x000000ffff227224 */ /* 0x000fe200078e0023 */
[----:B------:R-:W-:Y:S01]  /*1890*/  ISETP.NE.AND P2, PT, R7, RZ, PT ;  /* 0x000000ff0700720c */ /* 0x000fe20003f45270 */
[----:B0-----:R-:W0:Y:S01]  /*18a0*/  S2R R6, SR_CgaCtaId ;  /* 0x0000000000067919 */ /* 0x001e220000008800 */
[----:B------:R-:W4:Y:S01]  /*18b0*/  S2R R10, SR_SWINHI ;  /* 0x00000000000a7919 */ /* 0x000f220000002f00 */
[----:B---3--:R-:W-:Y:S02]  /*18c0*/  LOP3.LUT R4, R3, 0x3, RZ, 0xc0, !PT ;  /* 0x0000000303047812 */ /* 0x008fe400078ec0ff */
[----:B--2---:R-:W-:Y:S02]  /*18d0*/  SHF.R.U32.HI R11, RZ, 0x2, R3 ;  /* 0x00000002ff0b7819 */ /* 0x004fe40000011603 */
[----:B------:R-:W-:-:S03]  /*18e0*/  MOV R3, 0x400 ;  /* 0x0000040000037802 */ /* 0x000fc60000000f00 */
[----:B------:R-:W-:Y:S01]  /*18f0*/  IMAD.WIDE.U32 R8, R11, 0x40, R4 ;  /* 0x000000400b087825 */ /* 0x000fe200078e0004 */
[----:B0-----:R-:W-:-:S03]  /*1900*/  LEA R3, R6, R3, 0x18 ;  /* 0x0000000306037211 */ /* 0x001fc600078ec0ff */
[----:B------:R-:W-:Y:S01]  /*1910*/  IMAD R6, R11, 0x20, R4 ;  /* 0x000000200b067824 */ /* 0x000fe200078e0204 */
[C---:B------:R-:W-:Y:S01]  /*1920*/  SHF.L.U64.HI R4, R8.reuse, 0x2, R9 ;  /* 0x0000000208047819 */ /* 0x040fe20000010209 */
[----:B------:R-:W-:Y:S01]  /*1930*/  IMAD.SHL.U32 R5, R8, 0x4, RZ ;  /* 0x0000000408057824 */ /* 0x000fe200078e00ff */
[----:B------:R-:W-:Y:S02]  /*1940*/  MOV R40, R3 ;  /* 0x0000000300287202 */ /* 0x000fe40000000f00 */
[----:B----4-:R-:W-:Y:S01]  /*1950*/  MOV R41, R10 ;  /* 0x0000000a00297202 */ /* 0x010fe20000000f00 */
[----:B------:R-:W-:-:S07]  /*1960*/  IMAD.SHL.U32 R6, R6, 0x8, RZ ;  /* 0x0000000806067824 */ /* 0x000fce00078e00ff */
.L_x_204:
        /* <DEDUP_REMOVED lines=8> */
[----:B---3--:R0:W2:Y:S02]  /*19f0*/  F2I.FTZ.U32.TRUNC.NTZ R9, R8 ;  /* 0x0000000800097305 */ /* 0x0080a4000021f000 */
[----:B0-----:R-:W-:Y:S02]  /*1a00*/  IMAD.MOV.U32 R8, RZ, RZ, RZ ;  /* 0x000000ffff087224 */ /* 0x001fe400078e00ff */
[----:B--2---:R-:W-:-:S04]  /*1a10*/  IMAD.MOV R13, RZ, RZ, -R9 ;  /* 0x000000ffff0d7224 */ /* 0x004fc800078e0a09 */
[----:B------:R-:W-:-:S04]  /*1a20*/  IMAD R13, R13, R12, RZ ;  /* 0x0000000c0d0d7224 */ /* 0x000fc800078e02ff */
[----:B------:R-:W-:-:S04]  /*1a30*/  IMAD.HI.U32 R14, R9, R13, R8 ;  /* 0x0000000d090e7227 */ /* 0x000fc800078e0008 */
[----:B------:R-:W-:Y:S02]  /*1a40*/  IMAD.MOV R9, RZ, RZ, -R15 ;  /* 0x000000ffff097224 */ /* 0x000fe400078e0a0f */
[----:B------:R-:W-:-:S04]  /*1a50*/  IMAD.HI.U32 R8, R14, R11, RZ ;  /* 0x0000000b0e087227 */ /* 0x000fc800078e00ff */
[----:B------:R-:W-:-:S05]  /*1a60*/  IMAD R9, R8, R9, R11 ;  /* 0x0000000908097224 */ /* 0x000fca00078e020b */
[----:B------:R-:W-:-:S13]  /*1a70*/  ISETP.GT.U32.AND P4, PT, R12, R9, PT ;  /* 0x000000090c00720c */ /* 0x000fda0003f84070 */
[----:B------:R-:W-:Y:S01]  /*1a80*/  @!P4 IMAD.IADD R9, R9, 0x1, -R10 ;  /* 0x000000010909c824 */ /* 0x000fe200078e0a0a */
[----:B------:R-:W-:-:S04]  /*1a90*/  @!P4 IADD3 R8, PT, PT, R8, 0x1, RZ ;  /* 0x000000010808c810 */ /* 0x000fc80007ffe0ff */
[----:B------:R-:W-:Y:S02]  /*1aa0*/  ISETP.GE.U32.AND P3, PT, R9, R12, PT ;  /* 0x0000000c0900720c */ /* 0x000fe40003f66070 */
[----:B------:R-:W-:-:S04]  /*1ab0*/  LOP3.LUT R9, R34, R7, RZ, 0x3c, !PT ;  /* 0x0000000722097212 */ /* 0x000fc800078e3cff */
[----:B------:R-:W-:-:S07]  /*1ac0*/  ISETP.GE.AND P5, PT, R9, RZ, PT ;  /* 0x000000ff0900720c */ /* 0x000fce0003fa6270 */
[----:B------:R-:W-:-:S06]  /*1ad0*/  @P3 VIADD R8, R8, 0x1 ;  /* 0x0000000108083836 */ /* 0x000fcc0000000000 */
[----:B------:R-:W-:-:S05]  /*1ae0*/  @!P5 IMAD.MOV R8, RZ, RZ, -R8 ;  /* 0x000000ffff08d224 */ /* 0x000fca00078e0a08 */
[----:B------:R-:W-:-:S05]  /*1af0*/  SEL R37, R37, R8, !P2 ;  /* 0x0000000825257207 */ /* 0x000fca0005000000 */
[----:B------:R-:W-:Y:S02]  /*1b00*/  IMAD.MOV R36, RZ, RZ, -R37 ;  /* 0x000000ffff247224 */ /* 0x000fe400078e0a25 */
        /* <DEDUP_REMOVED lines=31> */
[----:B---3--:R-:W-:Y:S01]  /*1d00*/  HMMA.16816.F32.BF16 R16, R16, R26, RZ ;  /* 0x0000001a1010723c */ /* 0x008fe200000418ff */
[----:B------:R-:W2:Y:S04]  /*1d10*/  LD.E R26, desc[UR12][R42.64+0x6880] ;  /* 0x0068800c2a1a7980 */ /* 0x000ea8000c101900 */
[----:B------:R-:W2:Y:S07]  /*1d20*/  LD.E R27, desc[UR12][R42.64+0x6890] ;  /* 0x0068900c2a1b7980 */ /* 0x000eae000c101900 */
[C---:B----4-:R-:W-:Y:S01]  /*1d30*/  HMMA.16816.F32.BF16 R12, R8.reuse, R20, R12 ;  /* 0x00000014080c723c */ /* 0x050fe2000004180c */
[----:B------:R-:W3:Y:S04]  /*1d40*/  LD.E R20, desc[UR12][R44.64+0xa040] ;  /* 0x00a0400c2c147980 */ /* 0x000ee8000c101900 */
[----:B------:R-:W3:Y:S03]  /*1d50*/  LD.E R21, desc[UR12][R44.64+0xa840] ;  /* 0x00a8400c2c157980 */ /* 0x000ee6000c101900 */
[----:B-----5:R-:W-:Y:S01]  /*1d60*/  HMMA.16816.F32.BF16 R8, R8, R22, R16 ;  /* 0x000000160808723c */ /* 0x020fe20000041810 */
[----:B------:R-:W3:Y:S04]  /*1d70*/  LD.E R22, desc[UR12][R44.64+0xa050] ;  /* 0x00a0500c2c167980 */ /* 0x000ee8000c101900 */
[----:B------:R-:W3:Y:S04]  /*1d80*/  LD.E R23, desc[UR12][R44.64+0xa850] ;  /* 0x00a8500c2c177980 */ /* 0x000ee8000c101900 */
[----:B------:R-:W3:Y:S04]  /*1d90*/  LD.E R16, desc[UR12][R42.64+0x6040] ;  /* 0x0060400c2a107980 */ /* 0x000ee8000c101900 */
[----:B------:R-:W3:Y:S04]  /*1da0*/  LD.E R17, desc[UR12][R42.64+0x6050] ;  /* 0x0060500c2a117980 */ /* 0x000ee8000c101900 */
[----:B------:R-:W4:Y:S04]  /*1db0*/  LD.E R18, desc[UR12][R42.64+0x6840] ;  /* 0x0068400c2a127980 */ /* 0x000f28000c101900 */
[----:B------:R-:W4:Y:S01]  /*1dc0*/  LD.E R19, desc[UR12][R42.64+0x6850] ;  /* 0x0068500c2a137980 */ /* 0x000f22000c101900 */
[C---:B---3--:R-:W-:Y:S03]  /*1dd0*/  HMMA.16816.F32.BF16 R12, R20.reuse, R16, R12 ;  /* 0x00000010140c723c */ /* 0x048fe6000004180c */
[----:B------:R-:W3:Y:S04]  /*1de0*/  LD.E R16, desc[UR12][R44.64+0xa060] ;  /* 0x00a0600c2c107980 */ /* 0x000ee8000c101900 */
[----:B------:R-:W3:Y:S01]  /*1df0*/  LD.E R17, desc[UR12][R44.64+0xa860] ;  /* 0x00a8600c2c117980 */ /* 0x000ee2000c101900 */
[----:B----4-:R-:W-:Y:S03]  /*1e00*/  HMMA.16816.F32.BF16 R20, R20, R18, R8 ;  /* 0x000000121414723c */ /* 0x010fe60000041808 */
[----:B------:R-:W3:Y:S04]  /*1e10*/  LD.E R18, desc[UR12][R44.64+0xa070] ;  /* 0x00a0700c2c127980 */ /* 0x000ee8000c101900 */
[----:B------:R-:W3:Y:S04]  /*1e20*/  LD.E R19, desc[UR12][R44.64+0xa870] ;  /* 0x00a8700c2c137980 */ /* 0x000ee8000c101900 */
[----:B------:R-:W3:Y:S04]  /*1e30*/  LD.E R8, desc[UR12][R42.64+0x6060] ;  /* 0x0060600c2a087980 */ /* 0x000ee8000c101900 */
[----:B------:R-:W3:Y:S04]  /*1e40*/  LD.E R9, desc[UR12][R42.64+0x6070] ;  /* 0x0060700c2a097980 */ /* 0x000ee8000c101900 */
[----:B------:R-:W4:Y:S04]  /*1e50*/  LD.E R10, desc[UR12][R42.64+0x6860] ;  /* 0x0068600c2a0a7980 */ /* 0x000f28000c101900 */
[----:B------:R-:W4:Y:S01]  /*1e60*/  LD.E R11, desc[UR12][R42.64+0x6870] ;  /* 0x0068700c2a0b7980 */ /* 0x000f22000c101900 */
[C---:B---3--:R-:W-:Y:S03]  /*1e70*/  HMMA.16816.F32.BF16 R12, R16.reuse, R8, R12 ;  /* 0x00000008100c723c */ /* 0x048fe6000004180c */
[----:B------:R-:W2:Y:S04]  /*1e80*/  LD.E R8, desc[UR12][R44.64+0xa080] ;  /* 0x00a0800c2c087980 */ /* 0x000ea8000c101900 */
[----:B------:R-:W2:Y:S01]  /*1e90*/  LD.E R9, desc[UR12][R44.64+0xa880] ;  /* 0x00a8800c2c097980 */ /* 0x000ea2000c101900 */
[----:B----4-:R-:W-:Y:S03]  /*1ea0*/  HMMA.16816.F32.BF16 R20, R16, R10, R20 ;  /* 0x0000000a1014723c */ /* 0x010fe60000041814 */
[----:B------:R-:W2:Y:S04]  /*1eb0*/  LD.E R10, desc[UR12][R44.64+0xa090] ;  /* 0x00a0900c2c0a7980 */ /* 0x000ea8000c101900 */
[----:B------:R-:W2:Y:S04]  /*1ec0*/  LD.E R11, desc[UR12][R44.64+0xa890] ;  /* 0x00a8900c2c0b7980 */ /* 0x000ea8000c101900 */
[----:B------:R-:W3:Y:S04]  /*1ed0*/  LD.E R16, desc[UR12][R42.64+0x6080] ;  /* 0x0060800c2a107980 */ /* 0x000ee8000c101900 */
[----:B------:R-:W3:Y:S05]  /*1ee0*/  LD.E R17, desc[UR12][R42.64+0x6090] ;  /* 0x0060900c2a117980 */ /* 0x000eea000c101900 */
[C---:B--2---:R-:W-:Y:S01]  /*1ef0*/  HMMA.16816.F32.BF16 R20, R8.reuse, R26, R20 ;  /* 0x0000001a0814723c */ /* 0x044fe20000041814 */
[----:B------:R-:W2:Y:S04]  /*1f00*/  LD.E R26, desc[UR12][R42.64+0x68e0] ;  /* 0x0068e00c2a1a7980 */ /* 0x000ea8000c101900 */
[----:B------:R-:W2:Y:S03]  /*1f10*/  LD.E R27, desc[UR12][R42.64+0x68f0] ;  /* 0x0068f00c2a1b7980 */ /* 0x000ea6000c101900 */
[----:B---3--:R-:W-:Y:S01]  /*1f20*/  HMMA.16816.F32.BF16 R16, R8, R16, R12 ;  /* 0x000000100810723c */ /* 0x008fe2000004180c */
[----:B------:R-:W3:Y:S04]  /*1f30*/  LD.E R12, desc[UR12][R44.64+0xa0a0] ;  /* 0x00a0a00c2c0c7980 */ /* 0x000ee8000c101900 */
[----:B------:R-:W3:Y:S04]  /*1f40*/  LD.E R13, desc[UR12][R44.64+0xa8a0] ;  /* 0x00a8a00c2c0d7980 */ /* 0x000ee8000c101900 */
        /* <DEDUP_REMOVED lines=17> */
[----:B------:R-:W4:Y:S04]  /*2060*/  LD.E R12, desc[UR12][R44.64+0xa0e0] ;  /* 0x00a0e00c2c0c7980 */ /* 0x000f28000c101900 */
[----:B------:R-:W4:Y:S01]  /*2070*/  LD.E R13, desc[UR12][R44.64+0xa8e0] ;  /* 0x00a8e00c2c0d7980 */ /* 0x000f22000c101900 */
[----:B------:R-:W-:Y:S01]  /*2080*/  HMMA.16816.F32.BF16 R20, R8, R28, R20 ;  /* 0x0000001c0814723c */ /* 0x000fe20000041814 */
[----:B------:R-:W-:-:S04]  /*2090*/  IMAD R8, R37, 0x40, R36 ;  /* 0x0000004025087824 */ /* 0x000fc800078e0224 */
[----:B------:R-:W-:-:S05]  /*20a0*/  IMAD.SHL.U32 R8, R8, 0x10, RZ ;  /* 0x0000001008087824 */ /* 0x000fca00078e00ff */
[----:B------:R-:W-:-:S04]  /*20b0*/  LEA R9, R8, R3, 0x2 ;  /* 0x0000000308097211 */ /* 0x000fc800078e10ff */
[----:B------:R-:W-:Y:S01]  /*20c0*/  IADD3 R9, PT, PT, R6, 0x12000, R9 ;  /* 0x0001200006097810 */ /* 0x000fe20007ffe009 */
[----:B------:R-:W-:-:S05]  /*20d0*/  VIADD R34, R34, 0x8 ;  /* 0x0000000822227836 */ /* 0x000fca0000000000 */
[----:B------:R-:W-:Y:S01]  /*20e0*/  ISETP.GE.AND P3, PT, R34, R2, PT ;  /* 0x000000022200720c */ /* 0x000fe20003f66270 */
[C---:B----4-:R-:W-:Y:S08]  /*20f0*/  HMMA.16816.F32.BF16 R16, R12.reuse, R30, R16 ;  /* 0x0000001e0c10723c */ /* 0x050ff00000041810 */
[----:B--2---:R-:W-:Y:S11]  /*2100*/  HMMA.16816.F32.BF16 R20, R12, R26, R20 ;  /* 0x0000001a0c14723c */ /* 0x004ff60000041814 */
[----:B------:R3:W-:Y:S04]  /*2110*/  STS.64 [R9], R16 ;  /* 0x0000001009007388 */ /* 0x0007e80000000a00 */
[----:B------:R3:W-:Y:S04]  /*2120*/  STS.64 [R9+0x800], R18 ;  /* 0x0008001209007388 */ /* 0x0007e80000000a00 */
[----:B------:R3:W-:Y:S04]  /*2130*/  STS.64 [R9+0x20], R20 ;  /* 0x0000201409007388 */ /* 0x0007e80000000a00 */
[----:B------:R3:W-:Y:S01]  /*2140*/  STS.64 [R9+0x820], R22 ;  /* 0x0008201609007388 */ /* 0x0007e20000000a00 */
[----:B------:R-:W-:Y:S05]  /*2150*/  @!P3 BRA `(.L_x_204) ;  /* 0xfffffff80004b947 */ /* 0x000fea000383ffff */
.L_x_203:
[----:B------:R-:W-:Y:S05]  /*2160*/  WARPSYNC.ALL ;  /* 0x0000000000007948 */ /* 0x000fea0003800000 */
[----:B------:R-:W-:Y:S06]  /*2170*/  BAR.SYNC.DEFER_BLOCKING 0x0 ;  /* 0x0000000000007b1d */ /* 0x000fec0000010000 */
[----:B------:R-:W-:Y:S04]  /*2180*/  BSSY.RECONVERGENT B0, `(.L_x_205) ;  /* 0x000002f000007945 */ /* 0x000fe80003800200 */
[----:B------:R-:W-:Y:S05]  /*2190*/  @P1 BRA `(.L_x_206) ;  /* 0x0000000000b41947 */ /* 0x000fea0003800000 */
[----:B------:R-:W-:Y:S01]  /*21a0*/  IABS R2, UR8 ;  /* 0x0000000800027c13 */ /* 0x000fe20008000000 */
[----:B0-2---:R-:W0:Y:S01]  /*21b0*/  S2R R11, SR_CgaCtaId ;  /* 0x00000000000b7919 */ /* 0x005e220000008800 */
[----:B------:R-:W-:Y:S02]  /*21c0*/  MOV R6, 0x400 ;  /* 0x0000040000067802 */ /* 0x000fe40000000f00 */
[----:B------:R-:W2:Y:S01]  /*21d0*/  I2F.RP R3, R2 ;  /* 0x0000000200037306 */ /* 0x000ea20000209400 */
[----:B------:R-:W-:-:S07]  /*21e0*/  ISETP.NE.AND P4, PT, RZ, UR8, PT ;  /* 0x00000008ff007c0c */ /* 0x000fce000bf85270 */
[----:B--2---:R-:W2:Y:S01]  /*21f0*/  MUFU.RCP R3, R3 ;  /* 0x0000000300037308 */ /* 0x004ea20000001000 */
[----:B0-----:R-:W-:Y:S02]  /*2200*/  LEA R12, R11, R6, 0x18 ;  /* 0x000000060b0c7211 */ /* 0x001fe400078ec0ff */
[----:B------:R-:W-:Y:S01]  /*2210*/  LOP3.LUT R11, RZ, UR8, RZ, 0x33, !PT ;  /* 0x00000008ff0b7c12 */ /* 0x000fe2000f8e33ff */
[----:B--2---:R-:W-:Y:S01]  /*2220*/  VIADD R4, R3, 0xffffffe ;  /* 0x0ffffffe03047836 */ /* 0x004fe20000000000 */
[----:B------:R-:W-:-:S03]  /*2230*/  MOV R3, R33 ;  /* 0x0000002100037202 */ /* 0x000fc60000000f00 */
[----:B------:R0:W3:Y:S02]  /*2240*/  F2I.FTZ.U32.TRUNC.NTZ R5, R4 ;  /* 0x0000000400057305 */ /* 0x0000e4000021f000 */
[----:B0-----:R-:W-:Y:S02]  /*2250*/  IMAD.MOV.U32 R4, RZ, RZ, RZ ;  /* 0x000000ffff047224 */ /* 0x001fe400078e00ff */
[----:B---3--:R-:W-:-:S04]  /*2260*/  IMAD.MOV R9, RZ, RZ, -R5 ;  /* 0x000000ffff097224 */ /* 0x008fc800078e0a05 */
[----:B------:R-:W-:-:S04]  /*2270*/  IMAD R9, R9, R2, RZ ;  /* 0x0000000209097224 */ /* 0x000fc800078e02ff */
[----:B------:R-:W-:-:S07]  /*2280*/  IMAD.HI.U32 R10, R5, R9, R4 ;  /* 0x00000009050a7227 */ /* 0x000fce00078e0004 */
.L_x_207:
[----:B------:R-:W-:Y:S02]  /*2290*/  IABS R4, UR8 ;  /* 0x0000000800047c13 */ /* 0x000fe40008000000 */
[----:B----4-:R-:W-:-:S03]  /*22a0*/  IABS R5, R3 ;  /* 0x0000000300057213 */ /* 0x010fc60000000000 */
        /* <DEDUP_REMOVED lines=13> */
[----:B------:R-:W-:Y:S02]  /*2380*/  IMAD.MOV R6, RZ, RZ, -R4 ;  /* 0x000000ffff067224 */ /* 0x000fe400078e0a04 */
[----:B------:R-:W-:Y:S02]  /*2390*/  IMAD R8, R4, 0x4, R12 ;  /* 0x0000000404087824 */ /* 0x000fe400078e020c */
[----:B------:R-:W-:Y:S01]  /*23a0*/  IMAD R5, R6, UR8, R3 ;  /* 0x0000000806057c24 */ /* 0x000fe2000f8e0203 */
[----:B------:R-:W-:Y:S02]  /*23b0*/  IADD3 R3, PT, PT, R3, 0x100, RZ ;  /* 0x0000010003037810 */ /* 0x000fe40007ffe0ff */
[----:B------:R-:W-:Y:S01]  /*23c0*/  LDS R9, [R8+0x14080] ;  /* 0x0140800008097984 */ /* 0x000fe20000000800 */
[----:B------:R-:W-:Y:S01]  /*23d0*/  IMAD R5, R4, 0x40, R5 ;  /* 0x0000004004057824 */ /* 0x000fe200078e0205 */
[----:B------:R-:W-:-:S03]  /*23e0*/  ISETP.GE.AND P1, PT, R3, R0, PT ;  /* 0x000000000300720c */ /* 0x000fc60003f26270 */
[----:B------:R-:W-:-:S05]  /*23f0*/  IMAD R5, R5, 0x4, R12 ;  /* 0x0000000405057824 */ /* 0x000fca00078e020c */
[----:B------:R-:W0:Y:S04]  /*2400*/  LDS R4, [R5+0x12000] ;  /* 0x0120000005047984 */ /* 0x000e280000000800 */
[----:B------:R-:W2:Y:S01]  /*2410*/  LDS R6, [R5+0x10000] ;  /* 0x0100000005067984 */ /* 0x000ea20000000800 */
[----:B0-----:R-:W-:-:S04]  /*2420*/  FADD R9, R4, -R9 ;  /* 0x8000000904097221 */ /* 0x001fc80000000000 */
[----:B--2---:R-:W-:-:S04]  /*2430*/  FMUL R6, R6, R9 ;  /* 0x0000000906067220 */ /* 0x004fc80000400000 */
[----:B-1----:R-:W-:-:S05]  /*2440*/  FMUL R6, R6, UR9 ;  /* 0x0000000906067c20 */ /* 0x002fca0008400000 */
[----:B------:R4:W-:Y:S01]  /*2450*/  STS [R5+0x12000], R6 ;  /* 0x0120000605007388 */ /* 0x0009e20000000800 */
[----:B------:R-:W-:Y:S05]  /*2460*/  @!P1 BRA `(.L_x_207) ;  /* 0xfffffffc00889947 */ /* 0x000fea000383ffff */
.L_x_206:
[----:B-1----:R-:W-:Y:S05]  /*2470*/  BSYNC.RECONVERGENT B0 ;  /* 0x0000000000007941 */ /* 0x002fea0003800200 */
.L_x_205:
[----:B------:R-:W-:Y:S06]  /*2480*/  BAR.SYNC.DEFER_BLOCKING 0x0 ;  /* 0x0000000000007b1d */ /* 0x000fec0000010000 */
[----:B------:R-:W-:Y:S04]  /*2490*/  BSSY.RECONVERGENT B0, `(.L_x_208) ;  /* 0x000000e000007945 */ /* 0x000fe80003800200 */
[----:B------:R-:W-:Y:S05]  /*24a0*/  @P0 BRA `(.L_x_209) ;  /* 0x0000000000300947 */ /* 0x000fea0003800000 */
[----:B----4-:R-:W0:Y:S01]  /*24b0*/  S2R R5, SR_CgaCtaId ;  /* 0x0000000000057919 */ /* 0x010e220000008800 */
[----:B------:R-:W-:Y:S01]  /*24c0*/  MOV R2, 0x400 ;  /* 0x0000040000027802 */ /* 0x000fe20000000f00 */
[----:B------:R-:W-:-:S03]  /*24d0*/  IMAD.MOV.U32 R3, RZ, RZ, R33 ;  /* 0x000000ffff037224 */ /* 0x000fc600078e0021 */
[----:B0-----:R-:W-:-:S07]  /*24e0*/  LEA R6, R5, R2, 0x18 ;  /* 0x0000000205067211 */ /* 0x001fce00078ec0ff */
.L_x_210:
[C-C-:B------:R-:W-:Y:S02]  /*24f0*/  IMAD R2, R3.reuse, 0x4, R6.reuse ;  /* 0x0000000403027824 */ /* 0x140fe400078e0206 */
[C---:B-1----:R-:W-:Y:S02]  /*2500*/  IMAD R5, R3.reuse, 0x2, R6 ;  /* 0x0000000203057824 */ /* 0x042fe400078e0206 */
[----:B------:R-:W-:Y:S02]  /*2510*/  VIADD R3, R3, 0x100 ;  /* 0x0000010003037836 */ /* 0x000fe40000000000 */
[----:B------:R-:W0:Y:S03]  /*2520*/  LDS R2, [R2+0x12000] ;  /* 0x0120000002027984 */ /* 0x000e260000000800 */
[----:B------:R-:W-:Y:S02]  /*2530*/  ISETP.GE.AND P0, PT, R3, R0, PT ;  /* 0x000000000300720c */ /* 0x000fe40003f06270 */
[----:B0-----:R-:W-:-:S05]  /*2540*/  F2FP.BF16.F32.PACK_AB R4, RZ, R2 ;  /* 0x00000002ff04723e */ /* 0x001fca00000010ff */
[----:B------:R1:W-:Y:S06]  /*2550*/  STS.U16 [R5+0x1a100], R4 ;  /* 0x01a1000405007388 */ /* 0x0003ec0000000400 */
[----:B------:R-:W-:Y:S05]  /*2560*/  @!P0 BRA `(.L_x_210) ;  /* 0xfffffffc00e08947 */ /* 0x000fea000383ffff */
.L_x_209:
[----:B------:R-:W-:Y:S05]  /*2570*/  BSYNC.RECONVERGENT B0 ;  /* 0x0000000000007941 */ /* 0x000fea0003800200 */
.L_x_208:
[----:B------:R-:W-:Y:S01]  /*2580*/  ULEA.HI UR6, UR7, UR6, URZ, 0x4 ;  /* 0x0000000607067291 */ /* 0x000fe2000f8f20ff */
[----:B------:R-:W-:Y:S03]  /*2590*/  BAR.SYNC.DEFER_BLOCKING 0x0 ;  /* 0x0000000000007b1d */ /* 0x000fe60000010000 */
[----:B------:R-:W-:-:S04]  /*25a0*/  USHF.R.S32.HI UR6, URZ, 0x4, UR6 ;  /* 0x00000004ff067899 */ /* 0x000fc80008011406 */
[----:B------:R-:W-:-:S06]  /*25b0*/  USHF.L.U32 UR10, UR6, 0x3, URZ ;  /* 0x00000003060a7899 */ /* 0x000fcc00080006ff */
[----:B------:R-:W-:-:S13]  /*25c0*/  ISETP.GE.AND P0, PT, R35, UR10, PT ;  /* 0x0000000a23007c0c */ /* 0x000fda000bf06270 */
[----:B------:R-:W-:Y:S05]  /*25d0*/  @P0 BRA `(.L_x_211) ;  /* 0x0000001000f00947 */ /* 0x000fea0003800000 */
[----:B------:R-:W-:Y:S02]  /*25e0*/  VIMNMX R2, PT, PT, R7, 0x1, !PT ;  /* 0x0000000107027848 */ /* 0x000fe40007fe0100 */
[----:B---3--:R-:W-:Y:S02]  /*25f0*/  MOV R16, R35 ;  /* 0x0000002300107202 */ /* 0x008fe40000000f00 */
[C---:B------:R-:W-:Y:S02]  /*2600*/  LOP3.LUT R3, R2.reuse, 0x3, RZ, 0xc0, !PT ;  /* 0x0000000302037812 */ /* 0x040fe400078ec0ff */
[----:B------:R-:W-:-:S07]  /*2610*/  LOP3.LUT R2, R2, 0xc, RZ, 0xc0, !PT ;  /* 0x0000000c02027812 */ /* 0x000fce00078ec0ff */
.L_x_225:
[----:B---3--:R-:W3:Y:S01]  /*2620*/  LDCU UR6, c[0x0][0x3cc] ;  /* 0x00007980ff0677ac */ /* 0x008ee20008000800 */
[----:B------:R-:W-:Y:S01]  /*2630*/  SHF.R.U32.HI R0, RZ, 0x3, R16 ;  /* 0x00000003ff007819 */ /* 0x000fe20000011610 */
[----:B------:R-:W-:Y:S01]  /*2640*/  VIADD R16, R16, 0x8 ;  /* 0x0000000810107836 */ /* 0x000fe20000000000 */
[----:B0-2---:R-:W-:Y:S02]  /*2650*/  CS2R R10, SRZ ;  /* 0x00000000000a7805 */ /* 0x005fe4000001ff00 */
[----:B------:R-:W-:Y:S02]  /*2660*/  CS2R R8, SRZ ;  /* 0x0000000000087805 */ /* 0x000fe4000001ff00 */
[----:B----4-:R-:W-:Y:S02]  /*2670*/  CS2R R6, SRZ ;  /* 0x0000000000067805 */ /* 0x010fe4000001ff00 */
[----:B-1----:R-:W-:Y:S02]  /*2680*/  CS2R R4, SRZ ;  /* 0x0000000000047805 */ /* 0x002fe4000001ff00 */
[----:B------:R-:W-:Y:S01]  /*2690*/  ISETP.GE.AND P0, PT, R16, UR10, PT ;  /* 0x0000000a10007c0c */ /* 0x000fe2000bf06270 */
[----:B---3--:R-:W-:-:S04]  /*26a0*/  UIMAD UR6, UR4, -0x40, UR6 ;  /* 0xffffffc0040678a4 */ /* 0x008fc8000f8e0206 */
[----:B------:R-:W-:-:S09]  /*26b0*/  UISETP.GE.AND UP0, UPT, UR6, 0x1, UPT ;  /* 0x000000010600788c */ /* 0x000fd2000bf06270 */
[----:B------:R-:W-:Y:S05]  /*26c0*/  BRA.U !UP0, `(.L_x_212) ;  /* 0x0000000d085c7547 */ /* 0x000fea000b800000 */
[----:B------:R-:W-:Y:S01]  /*26d0*/  UISETP.GE.AND UP0, UPT, UR6, 0x31, UPT ;  /* 0x000000310600788c */ /* 0x000fe2000bf06270 */
[----:B------:R-:W-:Y:S02]  /*26e0*/  IMAD.SHL.U32 R19, R0, 0x400, RZ ;  /* 0x0000040000137824 */ /* 0x000fe400078e00ff */
[----:B------:R-:W-:Y:S02]  /*26f0*/  IMAD.MOV.U32 R14, RZ, RZ, RZ ;  /* 0x000000ffff0e7224 */ /* 0x000fe400078e00ff */
[----:B------:R-:W-:-:S04]  /*2700*/  IMAD.MOV.U32 R11, RZ, RZ, RZ ;  /* 0x000000ffff0b7224 */ /* 0x000fc800078e00ff */
[----:B------:R-:W-:Y:S05]  /*2710*/  BRA.U !UP0, `(.L_x_213) ;  /* 0x0000000508f07547 */ /* 0x000fea000b800000 */
[----:B------:R-:W0:Y:S01]  /*2720*/  S2R R5, SR_LANEID ;  /* 0x0000000000057919 */ /* 0x000e220000000000 */
[----:B------:R-:W1:Y:S01]  /*2730*/  S2UR UR7, SR_CgaCtaId ;  /* 0x00000000000779c3 */ /* 0x000e620000008800 */
[----:B------:R-:W-:Y:S01]  /*2740*/  UMOV UR6, 0x400 ;  /* 0x0000040000067882 */ /* 0x000fe20000000000 */
[----:B------:R-:W-:Y:S01]  /*2750*/  IMAD.MOV.U32 R28, RZ, RZ, RZ ;  /* 0x000000ffff1c7224 */ /* 0x000fe200078e00ff */
[----:B------:R-:W-:-:S05]  /*2760*/  CS2R R10, SRZ ;  /* 0x00000000000a7805 */ /* 0x000fca000001ff00 */
[----:B------:R-:W2:Y:S01]  /*2770*/  S2UR UR9, SR_SWINHI ;  /* 0x00000000000979c3 */ /* 0x000ea20000002f00 */
[----:B-1----:R-:W-:Y:S01]  /*2780*/  ULEA UR6, UR7, UR6, 0x18 ;  /* 0x0000000607067291 */ /* 0x002fe2000f8ec0ff */
[----:B0-----:R-:W-:-:S06]  /*2790*/  LOP3.LUT R4, R5, 0x3, RZ, 0xc0, !PT ;  /* 0x0000000305047812 */ /* 0x001fcc00078ec0ff */
[----:B------:R-:W-:Y:S01]  /*27a0*/  UMOV UR6, UR6 ;  /* 0x0000000600067c82 */ /* 0x000fe20008000000 */
[----:B--2---:R-:W-:Y:S01]  /*27b0*/  UMOV UR7, UR9 ;  /* 0x0000000900077c82 */ /* 0x004fe20008000000 */
[----:B------:R-:W-:Y:S01]  /*27c0*/  SHF.R.U32.HI R9, RZ, 0x2, R5 ;  /* 0x00000002ff097819 */ /* 0x000fe20000011605 */
[----:B------:R-:W-:Y:S01]  /*27d0*/  UIADD3 UR9, UP0, UPT, UR6, 0x1a100, URZ ;  /* 0x0001a10006097890 */ /* 0x000fe2000ff1e0ff */
[----:B------:R-:W-:Y:S01]  /*27e0*/  MOV R5, RZ ;  /* 0x000000ff00057202 */ /* 0x000fe20000000f00 */
[----:B------:R-:W-:Y:S02]  /*27f0*/  UIADD3 UR16, UP1, UPT, UR6, 0x2000, URZ ;  /* 0x0000200006107890 */ /* 0x000fe4000ff3e0ff */
[----:B------:R-:W-:Y:S01]  /*2800*/  UIADD3.X UR15, UPT, UPT, URZ, UR7, URZ, UP0, !UPT ;  /* 0x00000007ff0f7290 */ /* 0x000fe200087fe4ff */
[C-C-:B------:R-:W-:Y:S01]  /*2810*/  IMAD.WIDE.U32 R6, R9.reuse, 0x20, R4.reuse ;  /* 0x0000002009067825 */ /* 0x140fe200078e0004 */
[----:B------:R-:W-:Y:S02]  /*2820*/  UIADD3.X UR6, UPT, UPT, URZ, UR7, URZ, UP1, !UPT ;  /* 0x00000007ff067290 */ /* 0x000fe40008ffe4ff */
[----:B------:R-:W-:Y:S01]  /*2830*/  MOV R36, UR16 ;  /* 0x0000001000247c02 */ /* 0x000fe20008000f00 */
[----:B------:R-:W-:Y:S01]  /*2840*/  IMAD.WIDE.U32 R4, R9, 0x40, R4 ;  /* 0x0000004009047825 */ /* 0x000fe200078e0004 */
[----:B------:R-:W-:-:S02]  /*2850*/  SHF.L.U64.HI R22, R6, 0x2, R7 ;  /* 0x0000000206167819 */ /* 0x000fc40000010207 */
[----:B------:R-:W-:Y:S01]  /*2860*/  CS2R R8, SRZ ;  /* 0x0000000000087805 */ /* 0x000fe2000001ff00 */
[----:B------:R-:W-:Y:S01]  /*2870*/  IMAD.SHL.U32 R23, R6, 0x4, RZ ;  /* 0x0000000406177824 */ /* 0x000fe200078e00ff */
[C---:B------:R-:W-:Y:S01]  /*2880*/  SHF.L.U64.HI R18, R4.reuse, 0x2, R5 ;  /* 0x0000000204127819 */ /* 0x040fe20000010205 */
[----:B------:R-:W-:Y:S01]  /*2890*/  IMAD.SHL.U32 R17, R4, 0x4, RZ ;  /* 0x0000000404117824 */ /* 0x000fe200078e00ff */
[----:B------:R-:W-:Y:S02]  /*28a0*/  CS2R R6, SRZ ;  /* 0x0000000000067805 */ /* 0x000fe4000001ff00 */
[----:B------:R-:W-:Y:S01]  /*28b0*/  CS2R R4, SRZ ;  /* 0x0000000000047805 */ /* 0x000fe2000001ff00 */
[----:B------:R-:W-:Y:S02]  /*28c0*/  IMAD.U32 R40, RZ, RZ, UR9 ;  /* 0x00000009ff287e24 */ /* 0x000fe4000f8e00ff */
[----:B------:R-:W-:Y:S02]  /*28d0*/  IMAD.U32 R41, RZ, RZ, UR15 ;  /* 0x0000000fff297e24 */ /* 0x000fe4000f8e00ff */
[----:B------:R-:W-:-:S07]  /*28e0*/  IMAD.U32 R37, RZ, RZ, UR6 ;  /* 0x00000006ff257e24 */ /* 0x000fce000f8e00ff */
.L_x_214:
[----:B------:R-:W-:-:S05]  /*28f0*/  IMAD.SHL.U32 R30, R28, 0x800, RZ ;  /* 0x000008001c1e7824 */ /* 0x000fca00078e00ff */
[----:B------:R-:W-:-:S05]  /*2900*/  LOP3.LUT R30, R30, R25, RZ, 0xfc, !PT ;  /* 0x000000191e1e7212 */ /* 0x000fca00078efcff */
[----:B------:R-:W-:-:S03]  /*2910*/  IMAD.WIDE.U32 R12, R30, 0x2, R36 ;  /* 0x000000021e0c7825 */ /* 0x000fc600078e0024 */
[----:B------:R-:W-:-:S05]  /*2920*/  IADD3 R42, P1, PT, R12, R17, RZ ;  /* 0x000000110c2a7210 */ /* 0x000fca0007f3e0ff */
[----:B------:R-:W-:Y:S01]  /*2930*/  IMAD.X R43, R13, 0x1, R18, P1 ;  /* 0x000000010d2b7824 */ /* 0x000fe200008e0612 */
[----:B------:R-:W-:-:S04]  /*2940*/  LEA R29, R28, R19, 0x4 ;  /* 0x000000131c1d7211 */ /* 0x000fc800078e20ff */
[----:B------:R-:W2:Y:S04]  /*2950*/  LD.E R20, desc[UR12][R42.64+0x10] ;  /* 0x0000100c2a147980 */ /* 0x000ea8000c101900 */
[----:B------:R-:W3:Y:S04]  /*2960*/  LD.E R21, desc[UR12][R42.64+0x810] ;  /* 0x0008100c2a157980 */ /* 0x000ee8000c101900 */
[----:B------:R-:W4:Y:S04]  /*2970*/  LD.E R34, desc[UR12][R42.64] ;  /* 0x0000000c2a227980 */ /* 0x000f28000c101900 */
[----:B------:R0:W5:Y:S01]  /*2980*/  LD.E R31, desc[UR12][R42.64+0x800] ;  /* 0x0008000c2a1f7980 */ /* 0x000162000c101900 */
[----:B------:R-:W-:-:S03]  /*2990*/  IMAD.WIDE.U32 R12, R29, 0x2, R40 ;  /* 0x000000021d0c7825 */ /* 0x000fc600078e0028 */
[----:B------:R-:W-:-:S05]  /*29a0*/  IADD3 R44, P1, PT, R12, R23, RZ ;  /* 0x000000170c2c7210 */ /* 0x000fca0007f3e0ff */
[----:B------:R-:W-:-:S05]  /*29b0*/  IMAD.X R45, R13, 0x1, R22, P1 ;  /* 0x000000010d2d7824 */ /* 0x000fca00008e0616 */
[----:B------:R-:W5:Y:S04]  /*29c0*/  LD.E R12, desc[UR12][R44.64] ;  /* 0x0000000c2c0c7980 */ /* 0x000f68000c101900 */
[----:B------:R-:W5:Y:S04]  /*29d0*/  LD.E R13, desc[UR12][R44.64+0x400] ;  /* 0x0004000c2c0d7980 */ /* 0x000f68000c101900 */
[----:B------:R-:W5:Y:S04]  /*29e0*/  LD.E R14, desc[UR12][R44.64+0x10] ;  /* 0x0000100c2c0e7980 */ /* 0x000f68000c101900 */
[----:B------:R-:W5:Y:S01]  /*29f0*/  LD.E R15, desc[UR12][R44.64+0x410] ;  /* 0x0004100c2c0f7980 */ /* 0x000f62000c101900 */
[----:B------:R-:W-:Y:S05]  /*2a00*/  WARPSYNC.ALL ;  /* 0x0000000000007948 */ /* 0x000fea0003800000 */
[----:B0-----:R-:W-:-:S04]  /*2a10*/  VIADD R43, R30, 0x800 ;  /* 0x000008001e2b7836 */ /* 0x001fc80000000000 */
[----:B------:R-:W-:-:S03]  /*2a20*/  IMAD.WIDE.U32 R42, R43, 0x2, R36 ;  /* 0x000000022b2a7825 */ /* 0x000fc600078e0024 */
[----:B------:R-:W-:-:S05]  /*2a30*/  IADD3 R42, P1, PT, R42, R17, RZ ;  /* 0x000000112a2a7210 */ /* 0x000fca0007f3e0ff */
[----:B------:R-:W-:Y:S01]  /*2a40*/  IMAD.X R43, R43, 0x1, R18, P1 ;  /* 0x000000012b2b7824 */ /* 0x000fe200008e0612 */
[----:B--2---:R-:W-:Y:S04]  /*2a50*/  MOVM.16.MT88 R20, R20 ;  /* 0x000000001414723a */ /* 0x004fe80000000000 */
[----:B---3--:R-:W0:Y:S04]  /*2a60*/  MOVM.16.MT88 R21, R21 ;  /* 0x000000001515723a */ /* 0x008e280000000000 */
[----:B----4-:R-:W-:Y:S04]  /*2a70*/  MOVM.16.MT88 R26, R34 ;  /* 0x00000000221a723a */ /* 0x010fe80000000000 */
[----:B-----5:R-:W1:Y:S01]  /*2a80*/  MOVM.16.MT88 R27, R31 ;  /* 0x000000001f1b723a */ /* 0x020e620000000000 */
[C---:B0-----:R-:W-:Y:S03]  /*2a90*/  HMMA.16816.F32.BF16 R8, R12.reuse, R20, R8 ;  /* 0x000000140c08723c */ /* 0x041fe60000041808 */
[----:B------:R-:W2:Y:S04]  /*2aa0*/  LD.E R20, desc[UR12][R42.64+0x10] ;  /* 0x0000100c2a147980 */ /* 0x000ea8000c101900 */
[----:B------:R-:W3:Y:S01]  /*2ab0*/  LD.E R21, desc[UR12][R42.64+0x810] ;  /* 0x0008100c2a157980 */ /* 0x000ee2000c101900 */
[----:B-1----:R-:W-:Y:S03]  /*2ac0*/  HMMA.16816.F32.BF16 R4, R12, R26, R4 ;  /* 0x0000001a0c04723c */ /* 0x002fe60000041804 */
[----:B------:R-:W4:Y:S01]  /*2ad0*/  LD.E R26, desc[UR12][R42.64] ;  /* 0x0000000c2a1a7980 */ /* 0x000f22000c101900 */
[----:B------:R-:W-:-:S03]  /*2ae0*/  VIADD R13, R29, 0x10 ;  /* 0x000000101d0d7836 */ /* 0x000fc60000000000 */
[----:B------:R0:W5:Y:S01]  /*2af0*/  LD.E R27, desc[UR12][R42.64+0x800] ;  /* 0x0008000c2a1b7980 */ /* 0x000162000c101900 */
[----:B------:R-:W-:-:S03]  /*2b00*/  IMAD.WIDE.U32 R12, R13, 0x2, R40 ;  /* 0x000000020d0c7825 */ /* 0x000fc600078e0028 */
[----:B------:R-:W-:-:S04]  /*2b10*/  IADD3 R44, P1, PT, R12, R23, RZ ;  /* 0x000000170c2c7210 */ /* 0x000fc80007f3e0ff */
[----:B------:R-:W-:-:S05]  /*2b20*/  IADD3.X R45, PT, PT, R13, R22, RZ, P1, !PT ;  /* 0x000000160d2d7210 */ /* 0x000fca0000ffe4ff */
[----:B------:R-:W5:Y:S04]  /*2b30*/  LD.E R12, desc[UR12][R44.64] ;  /* 0x0000000c2c0c7980 */ /* 0x000f68000c101900 */
[----:B------:R-:W5:Y:S04]  /*2b40*/  LD.E R13, desc[UR12][R44.64+0x400] ;  /* 0x0004000c2c0d7980 */ /* 0x000f68000c101900 */
[----:B------:R-:W5:Y:S04]  /*2b50*/  LD.E R14, desc[UR12][R44.64+0x10] ;  /* 0x0000100c2c0e7980 */ /* 0x000f68000c101900 */
[----:B------:R-:W5:Y:S01]  /*2b60*/  LD.E R15, desc[UR12][R44.64+0x410] ;  /* 0x0004100c2c0f7980 */ /* 0x000f62000c101900 */
[----:B0-----:R-:W-:-:S04]  /*2b70*/  VIADD R43, R30, 0x1000 ;  /* 0x000010001e2b7836 */ /* 0x001fc80000000000 */
[----:B------:R-:W-:-:S03]  /*2b80*/  IMAD.WIDE.U32 R42, R43, 0x2, R36 ;  /* 0x000000022b2a7825 */ /* 0x000fc600078e0024 */
[----:B------:R-:W-:-:S05]  /*2b90*/  IADD3 R42, P1, PT, R42, R17, RZ ;  /* 0x000000112a2a7210 */ /* 0x000fca0007f3e0ff */
[----:B------:R-:W-:-:S05]  /*2ba0*/  IMAD.X R43, R43, 0x1, R18, P1 ;  /* 0x000000012b2b7824 */ /* 0x000fca00008e0612 */
[----:B------:R-:W5:Y:S04]  /*2bb0*/  LD.E R31, desc[UR12][R42.64] ;  /* 0x0000000c2a1f7980 */ /* 0x000f68000c101900 */
[----:B------:R-:W5:Y:S04]  /*2bc0*/  LD.E R34, desc[UR12][R42.64+0x810] ;  /* 0x0008100c2a227980 */ /* 0x000f68000c101900 */
[----:B--2---:R-:W-:Y:S04]  /*2bd0*/  MOVM.16.MT88 R20, R20 ;  /* 0x000000001414723a */ /* 0x004fe80000000000 */
[----:B---3--:R-:W0:Y:S04]  /*2be0*/  MOVM.16.MT88 R21, R21 ;  /* 0x000000001515723a */ /* 0x008e280000000000 */
[----:B----4-:R-:W-:Y:S04]  /*2bf0*/  MOVM.16.MT88 R26, R26 ;  /* 0x000000001a1a723a */ /* 0x010fe80000000000 */
[----:B-----5:R-:W1:Y:S01]  /*2c00*/  MOVM.16.MT88 R27, R27 ;  /* 0x000000001b1b723a */ /* 0x020e620000000000 */
[C---:B0-----:R-:W-:Y:S03]  /*2c10*/  HMMA.16816.F32.BF16 R8, R12.reuse, R20, R8 ;  /* 0x000000140c08723c */ /* 0x041fe60000041808 */
[----:B------:R-:W2:Y:S05]  /*2c20*/  LD.E R21, desc[UR12][R42.64+0x800] ;  /* 0x0008000c2a157980 */ /* 0x000eaa000c101900 */
[----:B-1----:R-:W-:Y:S01]  /*2c30*/  HMMA.16816.F32.BF16 R4, R12, R26, R4 ;  /* 0x0000001a0c04723c */ /* 0x002fe20000041804 */
[----:B------:R-:W-:-:S04]  /*2c40*/  VIADD R13, R29, 0x20 ;  /* 0x000000201d0d7836 */ /* 0x000fc80000000000 */
[----:B------:R-:W-:-:S03]  /*2c50*/  IMAD.WIDE.U32 R12, R13, 0x2, R40 ;  /* 0x000000020d0c7825 */ /* 0x000fc600078e0028 */
[----:B------:R-:W-:-:S05]  /*2c60*/  IADD3 R26, P1, PT, R12, R23, RZ ;  /* 0x000000170c1a7210 */ /* 0x000fca0007f3e0ff */
[----:B------:R-:W-:-:S05]  /*2c70*/  IMAD.X R27, R13, 0x1, R22, P1 ;  /* 0x000000010d1b7824 */ /* 0x000fca00008e0616 */
[----:B------:R-:W3:Y:S04]  /*2c80*/  LD.E R12, desc[UR12][R26.64] ;  /* 0x0000000c1a0c7980 */ /* 0x000ee8000c101900 */
[----:B------:R-:W3:Y:S04]  /*2c90*/  LD.E R13, desc[UR12][R26.64+0x400] ;  /* 0x0004000c1a0d7980 */ /* 0x000ee8000c101900 */
[----:B------:R-:W3:Y:S04]  /*2ca0*/  LD.E R14, desc[UR12][R26.64+0x10] ;  /* 0x0000100c1a0e7980 */ /* 0x000ee8000c101900 */
[----:B------:R-:W3:Y:S04]  /*2cb0*/  LD.E R15, desc[UR12][R26.64+0x410] ;  /* 0x0004100c1a0f7980 */ /* 0x000ee8000c101900 */
[----:B------:R0:W4:Y:S04]  /*2cc0*/  LD.E R26, desc[UR12][R42.64+0x10] ;  /* 0x0000100c2a1a7980 */ /* 0x000128000c101900 */
[----:B------:R1:W-:Y:S01]  /*2cd0*/  MOVM.16.MT88 R20, R31 ;  /* 0x000000001f14723a */ /* 0x0003e20000000000 */
[----:B------:R-:W-:-:S05]  /*2ce0*/  IADD3 R45, PT, PT, R30, 0x1800, RZ ;  /* 0x000018001e2d7810 */ /* 0x000fca0007ffe0ff */
[----:B-1----:R-:W-:-:S03]  /*2cf0*/  IMAD.WIDE.U32 R30, R45, 0x2, R36 ;  /* 0x000000022d1e7825 */ /* 0x002fc600078e0024 */
[----:B------:R-:W-:-:S05]  /*2d00*/  IADD3 R44, P1, PT, R30, R17, RZ ;  /* 0x000000111e2c7210 */ /* 0x000fca0007f3e0ff */
[----:B------:R-:W-:-:S05]  /*2d10*/  IMAD.X R45, R31, 0x1, R18, P1 ;  /* 0x000000011f2d7824 */ /* 0x000fca00008e0612 */
[----:B------:R-:W5:Y:S04]  /*2d20*/  LD.E R27, desc[UR12][R44.64+0x800] ;  /* 0x0008000c2c1b7980 */ /* 0x000f68000c101900 */
[----:B------:R-:W5:Y:S04]  /*2d30*/  LD.E R31, desc[UR12][R44.64+0x10] ;  /* 0x0000100c2c1f7980 */ /* 0x000f68000c101900 */
[----:B------:R-:W5:Y:S01]  /*2d40*/  LD.E R30, desc[UR12][R44.64+0x810] ;  /* 0x0008100c2c1e7980 */ /* 0x000f62000c101900 */
[----:B0-----:R-:W-:-:S04]  /*2d50*/  VIADD R43, R29, 0x30 ;  /* 0x000000301d2b7836 */ /* 0x001fc80000000000 */
[----:B------:R-:W-:-:S03]  /*2d60*/  IMAD.WIDE.U32 R42, R43, 0x2, R40 ;  /* 0x000000022b2a7825 */ /* 0x000fc600078e0028 */
[----:B------:R-:W-:-:S05]  /*2d70*/  IADD3 R42, P1, PT, R42, R23, RZ ;  /* 0x000000172a2a7210 */ /* 0x000fca0007f3e0ff */
[----:B------:R-:W-:Y:S01]  /*2d80*/  IMAD.X R43, R43, 0x1, R22, P1 ;  /* 0x000000012b2b7824 */ /* 0x000fe200008e0616 */
[----:B--2---:R-:W3:Y:S02]  /*2d90*/  MOVM.16.MT88 R21, R21 ;  /* 0x000000001515723a */ /* 0x004ee40000000000 */
[C---:B---3--:R-:W-:Y:S02]  /*2da0*/  HMMA.16816.F32.BF16 R4, R12.reuse, R20, R4 ;  /* 0x000000140c04723c */ /* 0x048fe40000041804 */
[----:B------:R-:W-:Y:S04]  /*2db0*/  MOVM.16.MT88 R21, R34 ;  /* 0x000000002215723a */ /* 0x000fe80000000000 */
[----:B----4-:R0:W1:Y:S04]  /*2dc0*/  MOVM.16.MT88 R20, R26 ;  /* 0x000000001a14723a */ /* 0x0100680000000000 */
[----:B0-----:R-:W2:Y:S01]  /*2dd0*/  LD.E R26, desc[UR12][R44.64] ;  /* 0x0000000c2c1a7980 */ /* 0x001ea2000c101900 */
[----:B-1----:R-:W-:Y:S03]  /*2de0*/  HMMA.16816.F32.BF16 R8, R12, R20, R8 ;  /* 0x000000140c08723c */ /* 0x002fe60000041808 */
[----:B------:R-:W3:Y:S04]  /*2df0*/  LD.E R12, desc[UR12][R42.64] ;  /* 0x0000000c2a0c7980 */ /* 0x000ee8000c101900 */
[----:B------:R-:W3:Y:S04]  /*2e00*/  LD.E R13, desc[UR12][R42.64+0x400] ;  /* 0x0004000c2a0d7980 */ /* 0x000ee8000c101900 */
[----:B------:R-:W3:Y:S04]  /*2e10*/  LD.E R14, desc[UR12][R42.64+0x10] ;  /* 0x0000100c2a0e7980 */ /* 0x000ee8000c101900 */
[----:B------:R-:W3:Y:S04]  /*2e20*/  LD.E R15, desc[UR12][R42.64+0x410] ;  /* 0x0004100c2a0f7980 */ /* 0x000ee8000c101900 */
[----:B-----5:R-:W-:Y:S04]  /*2e30*/  MOVM.16.MT88 R27, R27 ;  /* 0x000000001b1b723a */ /* 0x020fe80000000000 */
[----:B------:R-:W-:Y:S04]  /*2e40*/  MOVM.16.MT88 R20, R31 ;  /* 0x000000001f14723a */ /* 0x000fe80000000000 */
[----:B------:R-:W-:Y:S01]  /*2e50*/  MOVM.16.MT88 R21, R30 ;  /* 0x000000001e15723a */ /* 0x000fe20000000000 */
[----:B------:R-:W-:-:S05]  /*2e60*/  VIADD R28, R28, 0x4 ;  /* 0x000000041c1c7836 */ /* 0x000fca0000000000 */
[----:B------:R-:W-:Y:S01]  /*2e70*/  ISETP.NE.AND P1, PT, R28, R2, PT ;  /* 0x000000021c00720c */ /* 0x000fe20003f25270 */
[----:B--2---:R-:W3:Y:S02]  /*2e80*/  MOVM.16.MT88 R26, R26 ;  /* 0x000000001a1a723a */ /* 0x004ee40000000000 */
[C---:B---3--:R-:W-:Y:S08]  /*2e90*/  HMMA.16816.F32.BF16 R4, R12.reuse, R26, R4 ;  /* 0x0000001a0c04723c */ /* 0x048ff00000041804 */
[----:B------:R-:W-:Y:S02]  /*2ea0*/  HMMA.16816.F32.BF16 R8, R12, R20, R8 ;  /* 0x000000140c08723c */ /* 0x000fe40000041808 */
[----:B------:R-:W-:-:S03]  /*2eb0*/  NOP ;  /* 0x0000000000007918 */ /* 0x000fc60000000000 */
[----:B------:R-:W-:-:S15]  /*2ec0*/  @P1 BRA `(.L_x_214) ;  /* 0xfffffff800881947 */ /* 0x000fde000383ffff */
[----:B------:R-:W-:-:S07]  /*2ed0*/  MOV R14, R2 ;  /* 0x00000002000e7202 */ /* 0x000fce0000000f00 */
.L_x_213:
[----:B------:R-:W-:-:S13]  /*2ee0*/  ISETP.NE.AND P1, PT, R3, RZ, PT ;  /* 0x000000ff0300720c */ /* 0x000fda0003f25270 */
[----:B------:R-:W-:Y:S05]  /*2ef0*/  @!P1 BRA `(.L_x_212) ;  /* 0x0000000400509947 */ /* 0x000fea0003800000 */
[----:B------:R-:W0:Y:S01]  /*2f00*/  S2R R15, SR_LANEID ;  /* 0x00000000000f7919 */ /* 0x000e220000000000 */
[----:B------:R-:W-:Y:S01]  /*2f10*/  IADD3 R12, P1, PT, R38, 0x2000, RZ ;  /* 0x00002000260c7810 */ /* 0x000fe20007f3e0ff */
[C---:B------:R-:W-:Y:S01]  /*2f20*/  IMAD.SHL.U32 R34, R14.reuse, 0x800, RZ ;  /* 0x000008000e227824 */ /* 0x040fe200078e00ff */
[----:B------:R-:W1:Y:S01]  /*2f30*/  S2R R18, SR_CgaCtaId ;  /* 0x0000000000127919 */ /* 0x000e620000008800 */
[----:B------:R-:W-:Y:S02]  /*2f40*/  IMAD.MOV.U32 R23, RZ, RZ, RZ ;  /* 0x000000ffff177224 */ /* 0x000fe400078e00ff */
[----:B------:R-:W-:Y:S01]  /*2f50*/  IMAD.X R13, RZ, RZ, R39, P1 ;  /* 0x000000ffff0d7224 */ /* 0x000fe200008e0627 */
[----:B------:R-:W2:Y:S01]  /*2f60*/  S2R R29, SR_SWINHI ;  /* 0x00000000001d7919 */ /* 0x000ea20000002f00 */
[----:B------:R-:W-:Y:S02]  /*2f70*/  IMAD R17, R14, 0x10, R19 ;  /* 0x000000100e117824 */ /* 0x000fe400078e0213 */
[----:B------:R-:W-:Y:S01]  /*2f80*/  IMAD.WIDE.U32 R12, R34, 0x2, R12 ;  /* 0x00000002220c7825 */ /* 0x000fe200078e000c */
[----:B0-----:R-:W-:-:S02]  /*2f90*/  LOP3.LUT R22, R15, 0x3, RZ, 0xc0, !PT ;  /* 0x000000030f167812 */ /* 0x001fc400078ec0ff */
[----:B------:R-:W-:Y:S02]  /*2fa0*/  SHF.R.U32.HI R37, RZ, 0x2, R15 ;  /* 0x00000002ff257819 */ /* 0x000fe4000001160f */
[----:B------:R-:W-:-:S03]  /*2fb0*/  MOV R15, 0x400 ;  /* 0x00000400000f7802 */ /* 0x000fc60000000f00 */
[----:B------:R-:W-:Y:S01]  /*2fc0*/  IMAD.WIDE.U32 R20, R37, 0x40, R22 ;  /* 0x0000004025147825 */ /* 0x000fe200078e0016 */
[----:B-1----:R-:W-:Y:S02]  /*2fd0*/  LEA R18, R18, R15, 0x18 ;  /* 0x0000000f12127211 */ /* 0x002fe400078ec0ff */
[C---:B------:R-:W-:Y:S02]  /*2fe0*/  LEA R26, P1, R20.reuse, R12, 0x2 ;  /* 0x0000000c141a7211 */ /* 0x040fe400078210ff */
[----:B------:R-:W-:Y:S02]  /*2ff0*/  MOV R18, R18 ;  /* 0x0000001200127202 */ /* 0x000fe40000000f00 */
[----:B--2---:R-:W-:Y:S02]  /*3000*/  MOV R19, R29 ;  /* 0x0000001d00137202 */ /* 0x004fe40000000f00 */
[----:B------:R-:W-:-:S05]  /*3010*/  LEA.HI.X R27, R20, R13, R21, 0x2, P1 ;  /* 0x0000000d141b7211 */ /* 0x000fca00008f1415 */
        /* <DEDUP_REMOVED lines=26> */
[----:B------:R-:W-:-:S05]  /*31c0*/  IADD3 R13, PT, PT, R17, 0x10, RZ ;  /* 0x00000010110d7810 */ /* 0x000fca0007ffe0ff */
        /* <DEDUP_REMOVED lines=16> */
[----:B------:R-:W-:-:S05]  /*32d0*/  IADD3 R13, PT, PT, R34, 0x1000, R25 ;  /* 0x00001000220d7810 */ /* 0x000fca0007ffe019 */
        /* <DEDUP_REMOVED lines=22> */
.L_x_212:
[----:B------:R-:W0:Y:S01]  /*3440*/  S2R R12, SR_LANEID ;  /* 0x00000000000c7919 */ /* 0x000e220000000000 */
[----:B------:R-:W-:Y:S01]  /*3450*/  VIADD R15, R32, 0x18100 ;  /* 0x00018100200f7836 */ /* 0x000fe20000000000 */
[----:B------:R-:W-:Y:S05]  /*3460*/  WARPSYNC.ALL ;  /* 0x0000000000007948 */ /* 0x000fea0003800000 */
[----:B------:R-:W1:Y:S01]  /*3470*/  S2R R14, SR_TID.X ;  /* 0x00000000000e7919 */ /* 0x000e620000002100 */
[----:B------:R-:W-:Y:S01]  /*3480*/  BSSY.RECONVERGENT B0, `(.L_x_215) ;  /* 0x000004f000007945 */ /* 0x000fe20003800200 */
[----:B------:R-:W-:Y:S02]  /*3490*/  SHF.L.U32 R0, R0, 0x4, RZ ;  /* 0x0000000400007819 */ /* 0x000fe400000006ff */
[----:B0-----:R-:W-:-:S02]  /*34a0*/  SHF.R.U32.HI R13, RZ, 0x2, R12 ;  /* 0x00000002ff0d7819 */ /* 0x001fc4000001160c */
[----:B------:R-:W-:-:S05]  /*34b0*/  LOP3.LUT R12, R12, 0x3, RZ, 0xc0, !PT ;  /* 0x000000030c0c7812 */ /* 0x000fca00078ec0ff */
[----:B------:R-:W-:Y:S01]  /*34c0*/  IMAD R12, R13, 0x8, R12 ;  /* 0x000000080d0c7824 */ /* 0x000fe200078e020c */
[----:B-1----:R-:W-:-:S03]  /*34d0*/  LOP3.LUT R13, R14, 0x1f, RZ, 0xc0, !PT ;  /* 0x0000001f0e0d7812 */ /* 0x002fc600078ec0ff */
[----:B------:R-:W-:-:S05]  /*34e0*/  IMAD.U32 R12, R12, 0x8, R15 ;  /* 0x000000080c0c7824 */ /* 0x000fca00078e000f */
[----:B------:R0:W-:Y:S04]  /*34f0*/  STS.64 [R12], R4 ;  /* 0x000000040c007388 */ /* 0x0001e80000000a00 */
[----:B------:R0:W-:Y:S04]  /*3500*/  STS.64 [R12+0x200], R6 ;  /* 0x000200060c007388 */ /* 0x0001e80000000a00 */
[----:B------:R0:W-:Y:S04]  /*3510*/  STS.64 [R12+0x20], R8 ;  /* 0x000020080c007388 */ /* 0x0001e80000000a00 */
[----:B------:R0:W-:Y:S01]  /*3520*/  STS.64 [R12+0x220], R10 ;  /* 0x0002200a0c007388 */ /* 0x0001e20000000a00 */
[----:B------:R-:W-:Y:S01]  /*3530*/  NOP ;  /* 0x0000000000007918 */ /* 0x000fe20000000000 */
.L_x_224:
[CC--:B0123--:R-:W-:Y:S01]  /*3540*/  LEA.HI R4, R13.reuse, R0.reuse, RZ, 0x1c ;  /* 0x000000000d047211 */ /* 0x0cffe200078fe0ff */
[C---:B------:R-:W-:Y:S01]  /*3550*/  VIADD R5, R13.reuse, 0x20 ;  /* 0x000000200d057836 */ /* 0x040fe20000000000 */
[----:B------:R-:W-:Y:S01]  /*3560*/  BSSY.RECONVERGENT B1, `(.L_x_216) ;  /* 0x0000016000017945 */ /* 0x000fe20003800200 */
[C---:B------:R-:W-:Y:S01]  /*3570*/  VIADD R7, R13.reuse, 0x40 ;  /* 0x000000400d077836 */ /* 0x040fe20000000000 */
[----:B------:R-:W-:Y:S01]  /*3580*/  ISETP.GE.AND P1, PT, R4, UR11, PT ;  /* 0x0000000b04007c0c */ /* 0x000fe2000bf26270 */
[----:B------:R-:W-:Y:S01]  /*3590*/  VIADD R9, R13, 0x60 ;  /* 0x000000600d097836 */ /* 0x000fe20000000000 */
        /* <DEDUP_REMOVED lines=9> */
[----:B------:R-:W-:Y:S01]  /*3630*/  SHF.L.U32 R5, R4, 0x9, RZ ;  /* 0x0000000904057819 */ /* 0x000fe200000006ff */
[----:B------:R-:W-:Y:S01]  /*3640*/  UMOV UR6, 0x400 ;  /* 0x0000040000067882 */ /* 0x000fe20000000000 */
[----:B------:R-:W-:-:S05]  /*3650*/  IMAD.SHL.U32 R4, R24, 0x4, RZ ;  /* 0x0000000418047824 */ /* 0x000fca00078e00ff */
[----:B------:R-:W-:Y:S02]  /*3660*/  LOP3.LUT R5, R5, R4, RZ, 0xfc, !PT ;  /* 0x0000000405057212 */ /* 0x000fe400078efcff */
[----:B------:R-:W-:Y:S01]  /*3670*/  LDS R4, [R6+0x18100] ;  /* 0x0181000006047984 */ /* 0x000fe20000000800 */
[----:B0-----:R-:W-:-:S09]  /*3680*/  ULEA UR6, UR7, UR6, 0x18 ;  /* 0x0000000607067291 */ /* 0x001fd2000f8ec0ff */
[----:B------:R-:W0:Y:S02]  /*3690*/  LDS R7, [R5+UR6+0x14100] ;  /* 0x0141000605077984 */ /* 0x000e240008000800 */
[----:B0-----:R-:W-:-:S05]  /*36a0*/  FADD R4, R4, R7 ;  /* 0x0000000704047221 */ /* 0x001fca0000000000 */
[----:B------:R0:W-:Y:S02]  /*36b0*/  STS [R5+UR6+0x14100], R4 ;  /* 0x0141000405007988 */ /* 0x0001e40008000806 */
.L_x_217:
[----:B------:R-:W-:Y:S05]  /*36c0*/  BSYNC.RECONVERGENT B1 ;  /* 0x0000000000017941 */ /* 0x000fea0003800200 */
.L_x_216:
[----:B------:R-:W-:Y:S04]  /*36d0*/  BSSY.RECONVERGENT B1, `(.L_x_218) ;  /* 0x000000c000017945 */ /* 0x000fe80003800200 */
[----:B------:R-:W-:Y:S05]  /*36e0*/  @P2 BRA `(.L_x_219) ;  /* 0x0000000000282947 */ /* 0x000fea0003800000 */
[----:B------:R-:W1:Y:S01]  /*36f0*/  S2UR UR7, SR_CgaCtaId ;  /* 0x00000000000779c3 */ /* 0x000e620000008800 */
[----:B------:R-:W-:Y:S01]  /*3700*/  UMOV UR6, 0x400 ;  /* 0x0000040000067882 */ /* 0x000fe20000000000 */
[----:B0-----:R-:W-:Y:S02]  /*3710*/  IMAD.SHL.U32 R4, R8, 0x200, RZ ;  /* 0x0000020008047824 */ /* 0x001fe400078e00ff */
[----:B------:R-:W-:-:S05]  /*3720*/  IMAD.SHL.U32 R5, R24, 0x4, RZ ;  /* 0x0000000418057824 */ /* 0x000fca00078e00ff */
[----:B------:R-:W-:Y:S02]  /*3730*/  LOP3.LUT R5, R4, R5, RZ, 0xfc, !PT ;  /* 0x0000000504057212 */ /* 0x000fe400078efcff */
[----:B------:R-:W-:Y:S01]  /*3740*/  LDS R4, [R6+0x18180] ;  /* 0x0181800006047984 */ /* 0x000fe20000000800 */
[----:B-1----:R-:W-:-:S09]  /*3750*/  ULEA UR6, UR7, UR6, 0x18 ;  /* 0x0000000607067291 */ /* 0x002fd2000f8ec0ff */
[----:B------:R-:W0:Y:S02]  /*3760*/  LDS R7, [R5+UR6+0x14100] ;  /* 0x0141000605077984 */ /* 0x000e240008000800 */
[----:B0-----:R-:W-:-:S05]  /*3770*/  FADD R4, R4, R7 ;  /* 0x0000000704047221 */ /* 0x001fca0000000000 */
[----:B------:R1:W-:Y:S02]  /*3780*/  STS [R5+UR6+0x14100], R4 ;  /* 0x0141000405007988 */ /* 0x0003e40008000806 */
.L_x_219:
[----:B------:R-:W-:Y:S05]  /*3790*/  BSYNC.RECONVERGENT B1 ;  /* 0x0000000000017941 */ /* 0x000fea0003800200 */
.L_x_218:
[----:B------:R-:W-:Y:S04]  /*37a0*/  BSSY.RECONVERGENT B1, `(.L_x_220) ;  /* 0x000000c000017945 */ /* 0x000fe80003800200 */
[----:B------:R-:W-:Y:S05]  /*37b0*/  @P3 BRA `(.L_x_221) ;  /* 0x0000000000283947 */ /* 0x000fea0003800000 */
[----:B------:R-:W2:Y:S01]  /*37c0*/  S2UR UR7, SR_CgaCtaId ;  /* 0x00000000000779c3 */ /* 0x000ea20000008800 */
[----:B------:R-:W-:Y:S01]  /*37d0*/  UMOV UR6, 0x400 ;  /* 0x0000040000067882 */ /* 0x000fe20000000000 */
[----:B01----:R-:W-:Y:S01]  /*37e0*/  IMAD.SHL.U32 R4, R10, 0x200, RZ ;  /* 0x000002000a047824 */ /* 0x003fe200078e00ff */
[----:B------:R-:W-:-:S04]  /*37f0*/  SHF.L.U32 R5, R24, 0x2, RZ ;  /* 0x0000000218057819 */ /* 0x000fc800000006ff */
[----:B------:R-:W-:Y:S02]  /*3800*/  LOP3.LUT R5, R4, R5, RZ, 0xfc, !PT ;  /* 0x0000000504057212 */ /* 0x000fe400078efcff */
[----:B------:R-:W-:Y:S01]  /*3810*/  LDS R4, [R6+0x18200] ;  /* 0x0182000006047984 */ /* 0x000fe20000000800 */
[----:B--2---:R-:W-:-:S09]  /*3820*/  ULEA UR6, UR7, UR6, 0x18 ;  /* 0x0000000607067291 */ /* 0x004fd2000f8ec0ff */
[----:B------:R-:W0:Y:S02]  /*3830*/  LDS R7, [R5+UR6+0x14100] ;  /* 0x0141000605077984 */ /* 0x000e240008000800 */
[----:B0-----:R-:W-:-:S05]  /*3840*/  FADD R4, R4, R7 ;  /* 0x0000000704047221 */ /* 0x001fca0000000000 */
[----:B------:R2:W-:Y:S02]  /*3850*/  STS [R5+UR6+0x14100], R4 ;  /* 0x0141000405007988 */ /* 0x0005e40008000806 */
.L_x_221:
[----:B------:R-:W-:Y:S05]  /*3860*/  BSYNC.RECONVERGENT B1 ;  /* 0x0000000000017941 */ /* 0x000fea0003800200 */
.L_x_220:
[----:B------:R-:W-:Y:S04]  /*3870*/  BSSY.RECONVERGENT B1, `(.L_x_222) ;  /* 0x000000c000017945 */ /* 0x000fe80003800200 */
[----:B------:R-:W-:Y:S05]  /*3880*/  @P4 BRA `(.L_x_223) ;  /* 0x0000000000284947 */ /* 0x000fea0003800000 */
[----:B------:R-:W3:Y:S01]  /*3890*/  S2UR UR7, SR_CgaCtaId ;  /* 0x00000000000779c3 */ /* 0x000ee20000008800 */
[----:B------:R-:W-:Y:S01]  /*38a0*/  UMOV UR6, 0x400 ;  /* 0x0000040000067882 */ /* 0x000fe20000000000 */
[----:B012---:R-:W-:Y:S02]  /*38b0*/  IMAD.SHL.U32 R4, R9, 0x200, RZ ;  /* 0x0000020009047824 */ /* 0x007fe400078e00ff */
[----:B------:R-:W-:-:S05]  /*38c0*/  IMAD.SHL.U32 R5, R24, 0x4, RZ ;  /* 0x0000000418057824 */ /* 0x000fca00078e00ff */
[----:B------:R-:W-:Y:S02]  /*38d0*/  LOP3.LUT R5, R4, R5, RZ, 0xfc, !PT ;  /* 0x0000000504057212 */ /* 0x000fe400078efcff */
[----:B------:R-:W-:Y:S01]  /*38e0*/  LDS R4, [R6+0x18280] ;  /* 0x0182800006047984 */ /* 0x000fe20000000800 */
[----:B---3--:R-:W-:-:S09]  /*38f0*/  ULEA UR6, UR7, UR6, 0x18 ;  /* 0x0000000607067291 */ /* 0x008fd2000f8ec0ff */
[----:B------:R-:W0:Y:S02]  /*3900*/  LDS R7, [R5+UR6+0x14100] ;  /* 0x0141000605077984 */ /* 0x000e240008000800 */
[----:B0-----:R-:W-:-:S05]  /*3910*/  FADD R4, R4, R7 ;  /* 0x0000000704047221 */ /* 0x001fca0000000000 */
[----:B------:R3:W-:Y:S02]  /*3920*/  STS [R5+UR6+0x14100], R4 ;  /* 0x0141000405007988 */ /* 0x0007e40008000806 */
.L_x_223:
[----:B------:R-:W-:Y:S05]  /*3930*/  BSYNC.RECONVERGENT B1 ;  /* 0x0000000000017941 */ /* 0x000fea0003800200 */
.L_x_222:
[C---:B------:R-:W-:Y:S01]  /*3940*/  ISETP.GE.U32.AND P1, PT, R13.reuse, 0x80, PT ;  /* 0x000000800d00780c */ /* 0x040fe20003f26070 */
[----:B------:R-:W-:-:S12]  /*3950*/  VIADD R13, R13, 0x80 ;  /* 0x000000800d0d7836 */ /* 0x000fd80000000000 */
[----:B------:R-:W-:Y:S05]  /*3960*/  @!P1 BRA `(.L_x_224) ;  /* 0xfffffff800f49947 */ /* 0x000fea000383ffff */
[----:B------:R-:W-:Y:S05]  /*3970*/  BSYNC.RECONVERGENT B0 ;  /* 0x0000000000007941 */ /* 0x000fea0003800200 */
.L_x_215:
[----:B------:R-:W-:Y:S01]  /*3980*/  NOP ;  /* 0x0000000000007918 */ /* 0x000fe20000000000 */
[----:B------:R-:W-:Y:S05]  /*3990*/  @!P0 BRA `(.L_x_225) ;  /* 0xffffffec00208947 */ /* 0x000fea000383ffff */
.L_x_211:
[----:B---3--:R-:W-:Y:S01]  /*39a0*/  IMAD.U32 R16, RZ, RZ, UR11 ;  /* 0x0000000bff107e24 */ /* 0x008fe2000f8e00ff */
[----:B------:R-:W-:Y:S01]  /*39b0*/  MOV R0, UR8 ;  /* 0x0000000800007c02 */ /* 0x000fe20008000f00 */
[----:B------:R-:W-:Y:S05]  /*39c0*/  WARPSYNC.ALL ;  /* 0x0000000000007948 */ /* 0x000fea0003800000 */
[----:B------:R-:W-:Y:S01]  /*39d0*/  IMAD R16, R16, UR8, RZ ;  /* 0x0000000810107c24 */ /* 0x000fe2000f8e02ff */
[----:B------:R-:W-:Y:S01]  /*39e0*/  BAR.SYNC.DEFER_BLOCKING 0x0 ;  /* 0x0000000000007b1d */ /* 0x000fe20000010000 */
[----:B------:R-:W-:-:S03]  /*39f0*/  VIADD R0, R0, 0xf ;  /* 0x0000000f00007836 */ /* 0x000fc60000000000 */
[----:B------:R-:W-:Y:S02]  /*3a00*/  ISETP.GE.AND P0, PT, R33, R16, PT ;  /* 0x000000102100720c */ /* 0x000fe40003f06270 */
[----:B------:R-:W-:Y:S01]  /*3a10*/  SHF.R.S32.HI R3, RZ, 0x1f, R0 ;  /* 0x0000001fff037819 */ /* 0x000fe20000011400 */
[----:B------:R-:W-:Y:S03]  /*3a20*/  BSSY.RECONVERGENT B0, `(.L_x_226) ;  /* 0x000002d000007945 */ /* 0x000fe60003800200 */
[----:B------:R-:W-:-:S07]  /*3a30*/  LEA.HI R0, R3, R0, RZ, 0x4 ;  /* 0x0000000003007211 */ /* 0x000fce00078f20ff */
[----:B------:R-:W-:Y:S05]  /*3a40*/  @P0 BRA `(.L_x_227) ;  /* 0x0000000000a80947 */ /* 0x000fea0003800000 */
[----:B------:R-:W-:Y:S01]  /*3a50*/  IABS R7, UR8 ;  /* 0x0000000800077c13 */ /* 0x000fe20008000000 */
[----:B------:R-:W3:Y:S01]  /*3a60*/  S2R R9, SR_CgaCtaId ;  /* 0x0000000000097919 */ /* 0x000ee20000008800 */
[----:B0---4-:R-:W-:Y:S02]  /*3a70*/  MOV R6, 0x400 ;  /* 0x0000040000067802 */ /* 0x011fe40000000f00 */
[----:B-12---:R-:W0:Y:S01]  /*3a80*/  I2F.RP R4, R7 ;  /* 0x0000000700047306 */ /* 0x006e220000209400 */
[----:B------:R-:W-:-:S07]  /*3a90*/  ISETP.NE.AND P3, PT, RZ, UR8, PT ;  /* 0x00000008ff007c0c */ /* 0x000fce000bf65270 */
[----:B0-----:R-:W0:Y:S02]  /*3aa0*/  MUFU.RCP R4, R4 ;  /* 0x0000000400047308 */ /* 0x001e240000001000 */
[----:B0-----:R-:W-:-:S06]  /*3ab0*/  VIADD R2, R4, 0xffffffe ;  /* 0x0ffffffe04027836 */ /* 0x001fcc0000000000 */
[----:B------:R0:W1:Y:S02]  /*3ac0*/  F2I.FTZ.U32.TRUNC.NTZ R3, R2 ;  /* 0x0000000200037305 */ /* 0x000064000021f000 */
[----:B0-----:R-:W-:Y:S02]  /*3ad0*/  IMAD.MOV.U32 R2, RZ, RZ, RZ ;  /* 0x000000ffff027224 */ /* 0x001fe400078e00ff */
[----:B-1----:R-:W-:-:S04]  /*3ae0*/  IMAD.MOV R8, RZ, RZ, -R3 ;  /* 0x000000ffff087224 */ /* 0x002fc800078e0a03 */
[----:B------:R-:W-:Y:S01]  /*3af0*/  IMAD R5, R8, R7, RZ ;  /* 0x0000000708057224 */ /* 0x000fe200078e02ff */
[----:B---3--:R-:W-:Y:S02]  /*3b00*/  LEA R8, R9, R6, 0x18 ;  /* 0x0000000609087211 */ /* 0x008fe400078ec0ff */
[----:B------:R-:W-:Y:S01]  /*3b10*/  LOP3.LUT R9, RZ, UR8, RZ, 0x33, !PT ;  /* 0x00000008ff097c12 */ /* 0x000fe2000f8e33ff */
[----:B------:R-:W-:Y:S01]  /*3b20*/  IMAD.HI.U32 R6, R3, R5, R2 ;  /* 0x0000000503067227 */ /* 0x000fe200078e0002 */
[----:B------:R-:W-:-:S07]  /*3b30*/  MOV R3, R33 ;  /* 0x0000002100037202 */ /* 0x000fce0000000f00 */
.L_x_228:
[----:B---3--:R-:W-:Y:S02]  /*3b40*/  IABS R2, UR8 ;  /* 0x0000000800027c13 */ /* 0x008fe40008000000 */
        /* <DEDUP_REMOVED lines=22> */
[----:B------:R-:W0:Y:S02]  /*3cb0*/  LDS R4, [R4+0x12000] ;  /* 0x0120000004047984 */ /* 0x000e240000000800 */
[----:B0-----:R-:W-:-:S05]  /*3cc0*/  F2FP.BF16.F32.PACK_AB R2, RZ, R4 ;  /* 0x00000004ff02723e */ /* 0x001fca00000010ff */
[----:B------:R3:W-:Y:S01]  /*3cd0*/  STS.U16 [R5+0x1a100], R2 ;  /* 0x01a1000205007388 */ /* 0x0007e20000000400 */
[----:B------:R-:W-:Y:S05]  /*3ce0*/  @!P0 BRA `(.L_x_228) ;  /* 0xfffffffc00948947 */ /* 0x000fea000383ffff */
.L_x_227:
[----:B------:R-:W-:Y:S05]  /*3cf0*/  BSYNC.RECONVERGENT B0 ;  /* 0x0000000000007941 */ /* 0x000fea0003800200 */
.L_x_226:
[----:B------:R-:W-:Y:S01]  /*3d00*/  SHF.R.S32.HI R0, RZ, 0x4, R0 ;  /* 0x00000004ff007819 */ /* 0x000fe20000011400 */
[----:B------:R-:W-:Y:S01]  /*3d10*/  UIADD3 UR6, UPT, UPT, UR11, 0xf, URZ ;  /* 0x0000000f0b067890 */ /* 0x000fe2000fffe0ff */
[----:B------:R-:W-:Y:S03]  /*3d20*/  BAR.SYNC.DEFER_BLOCKING 0x0 ;  /* 0x0000000000007b1d */ /* 0x000fe60000010000 */
[----:B------:R-:W-:Y:S01]  /*3d30*/  IMAD.SHL.U32 R0, R0, 0x8, RZ ;  /* 0x0000000800007824 */ /* 0x000fe200078e00ff */
[----:B------:R-:W-:-:S04]  /*3d40*/  USHF.R.S32.HI UR7, URZ, 0x1f, UR6 ;  /* 0x0000001fff077899 */ /* 0x000fc80008011406 */
[----:B------:R-:W-:Y:S01]  /*3d50*/  ISETP.GE.AND P0, PT, R35, R0, PT ;  /* 0x000000002300720c */ /* 0x000fe20003f06270 */
[----:B------:R-:W-:-:S04]  /*3d60*/  ULEA.HI UR7, UR7, UR6, URZ, 0x4 ;  /* 0x0000000607077291 */ /* 0x000fc8000f8f20ff */
[----:B------:R-:W-:-:S08]  /*3d70*/  USHF.R.S32.HI UR7, URZ, 0x4, UR7 ;  /* 0x00000004ff077899 */ /* 0x000fd00008011407 */
[----:B------:R-:W-:Y:S05]  /*3d80*/  @P0 BRA `(.L_x_229) ;  /* 0x00000008007c0947 */ /* 0x000fea0003800000 */
[----:B------:R-:W-:-:S07]  /*3d90*/  IMAD.MOV.U32 R17, RZ, RZ, R35 ;  /* 0x000000ffff117224 */ /* 0x000fce00078e0023 */
.L_x_241:
[----:B------:R-:W-:Y:S01]  /*3da0*/  UISETP.GE.AND UP0, UPT, UR5, 0x1, UPT ;  /* 0x000000010500788c */ /* 0x000fe2000bf06270 */
[----:B------:R-:W-:Y:S01]  /*3db0*/  SHF.R.U32.HI R20, RZ, 0x3, R17 ;  /* 0x00000003ff147819 */ /* 0x000fe20000011611 */
[----:B------:R-:W-:Y:S01]  /*3dc0*/  VIADD R17, R17, 0x8 ;  /* 0x0000000811117836 */ /* 0x000fe20000000000 */
[----:B0-2---:R-:W-:Y:S02]  /*3dd0*/  CS2R R10, SRZ ;  /* 0x00000000000a7805 */ /* 0x005fe4000001ff00 */
[----:B------:R-:W-:Y:S02]  /*3de0*/  CS2R R8, SRZ ;  /* 0x0000000000087805 */ /* 0x000fe4000001ff00 */
[----:B-1-34-:R-:W-:Y:S02]  /*3df0*/  CS2R R6, SRZ ;  /* 0x0000000000067805 */ /* 0x01afe4000001ff00 */
[----:B-1-3--:R-:W-:Y:S02]  /*3e00*/  CS2R R4, SRZ ;  /* 0x0000000000047805 */ /* 0x00afe4000001ff00 */
[----:B------:R-:W-:Y:S01]  /*3e10*/  ISETP.GE.AND P0, PT, R17, R0, PT ;  /* 0x000000001100720c */ /* 0x000fe20003f06270 */
[----:B------:R-:W-:-:S12]  /*3e20*/  BRA.U !UP0, `(.L_x_230) ;  /* 0x0000000508207547 */ /* 0x000fd8000b800000 */
[----:B------:R-:W0:Y:S01]  /*3e30*/  S2R R3, SR_LANEID ;  /* 0x0000000000037919 */ /* 0x000e220000000000 */
[----:B------:R-:W-:Y:S01]  /*3e40*/  MOV R6, 0x400 ;  /* 0x0000040000067802 */ /* 0x000fe20000000f00 */
[----:B------:R-:W1:Y:S01]  /*3e50*/  S2R R7, SR_CgaCtaId ;  /* 0x0000000000077919 */ /* 0x000e620000008800 */
[----:B------:R-:W2:Y:S01]  /*3e60*/  S2R R9, SR_SWINHI ;  /* 0x0000000000097919 */ /* 0x000ea20000002f00 */
[----:B0-----:R-:W-:Y:S02]  /*3e70*/  LOP3.LUT R2, R3, 0x3, RZ, 0xc0, !PT ;  /* 0x0000000303027812 */ /* 0x001fe400078ec0ff */
[----:B------:R-:W-:Y:S02]  /*3e80*/  SHF.R.U32.HI R11, RZ, 0x2, R3 ;  /* 0x00000002ff0b7819 */ /* 0x000fe40000011603 */
[----:B------:R-:W-:Y:S02]  /*3e90*/  MOV R3, RZ ;  /* 0x000000ff00037202 */ /* 0x000fe40000000f00 */
[----:B-1----:R-:W-:Y:S01]  /*3ea0*/  LEA R6, R7, R6, 0x18 ;  /* 0x0000000607067211 */ /* 0x002fe200078ec0ff */
[----:B------:R-:W-:-:S03]  /*3eb0*/  IMAD.WIDE.U32 R4, R11, 0x40, R2 ;  /* 0x000000400b047825 */ /* 0x000fc600078e0002 */
[----:B------:R-:W-:Y:S02]  /*3ec0*/  MOV R6, R6 ;  /* 0x0000000600067202 */ /* 0x000fe40000000f00 */
[----:B--2---:R-:W-:Y:S02]  /*3ed0*/  MOV R7, R9 ;  /* 0x0000000900077202 */ /* 0x004fe40000000f00 */
[----:B------:R-:W-:-:S04]  /*3ee0*/  LEA R18, P1, R4, R38, 0x2 ;  /* 0x0000002604127211 */ /* 0x000fc800078210ff */
[----:B------:R-:W-:Y:S01]  /*3ef0*/  LEA.HI.X R19, R4, R39, R5, 0x2, P1 ;  /* 0x0000002704137211 */ /* 0x000fe200008f1405 */
[----:B------:R-:W-:-:S04]  /*3f00*/  IMAD.SHL.U32 R5, R20, 0x200, RZ ;  /* 0x0000020014057824 */ /* 0x000fc800078e00ff */
        /* <DEDUP_REMOVED lines=12> */
[----:B------:R-:W-:-:S04]  /*3fd0*/  UISETP.LT.AND UP0, UPT, UR7, 0x1, UPT ;  /* 0x000000010700788c */ /* 0x000fc8000bf01270 */
[----:B------:R-:W-:-:S06]  /*3fe0*/  USEL UR6, UR7, 0x1, !UP0 ;  /* 0x0000000107067887 */ /* 0x000fcc000c000000 */
[----:B------:R-:W-:Y:S01]  /*3ff0*/  IMAD.U32 R27, RZ, RZ, UR6 ;  /* 0x00000006ff1b7e24 */ /* 0x000fe2000f8e00ff */
[----:B------:R-:W-:Y:S05]  /*4000*/  WARPSYNC.ALL ;  /* 0x0000000000007948 */ /* 0x000fea0003800000 */
[----:B------:R-:W-:-:S04]  /*4010*/  LOP3.LUT R27, R27, 0x3, RZ, 0xc0, !PT ;  /* 0x000000031b1b7812 */ /* 0x000fc800078ec0ff */
        /* <DEDUP_REMOVED lines=41> */
.L_x_230:
[----:B------:R-:W0:Y:S01]  /*42b0*/  S2R R2, SR_LANEID ;  /* 0x0000000000027919 */ /* 0x000e220000000000 */
[----:B------:R-:W-:Y:S01]  /*42c0*/  VIADD R15, R32, 0x18100 ;  /* 0x00018100200f7836 */ /* 0x000fe20000000000 */
[----:B------:R-:W-:Y:S05]  /*42d0*/  WARPSYNC.ALL ;  /* 0x0000000000007948 */ /* 0x000fea0003800000 */
[----:B------:R-:W1:Y:S01]  /*42e0*/  S2R R13, SR_TID.X ;  /* 0x00000000000d7919 */ /* 0x000e620000002100 */
[----:B------:R-:W-:Y:S01]  /*42f0*/  BSSY.RECONVERGENT B0, `(.L_x_231) ;  /* 0x0000046000007945 */ /* 0x000fe20003800200 */
[----:B------:R-:W-:Y:S02]  /*4300*/  IMAD.SHL.U32 R20, R20, 0x10, RZ ;  /* 0x0000001014147824 */ /* 0x000fe400078e00ff */
[----:B------:R-:W-:Y:S01]  /*4310*/  IMAD.MOV.U32 R12, RZ, RZ, RZ ;  /* 0x000000ffff0c7224 */ /* 0x000fe200078e00ff */
[----:B0-----:R-:W-:-:S02]  /*4320*/  SHF.R.U32.HI R3, RZ, 0x2, R2 ;  /* 0x00000002ff037819 */ /* 0x001fc40000011602 */
[----:B------:R-:W-:-:S05]  /*4330*/  LOP3.LUT R2, R2, 0x3, RZ, 0xc0, !PT ;  /* 0x0000000302027812 */ /* 0x000fca00078ec0ff */
[----:B------:R-:W-:Y:S01]  /*4340*/  IMAD R2, R3, 0x8, R2 ;  /* 0x0000000803027824 */ /* 0x000fe200078e0202 */
[----:B-1----:R-:W-:-:S04]  /*4350*/  LOP3.LUT R13, R13, 0x1f, RZ, 0xc0, !PT ;  /* 0x0000001f0d0d7812 */ /* 0x002fc800078ec0ff */
[----:B------:R-:W-:Y:S02]  /*4360*/  LEA R14, R2, R15, 0x3 ;  /* 0x0000000f020e7211 */ /* 0x000fe400078e18ff */
[----:B------:R-:W0:Y:S03]  /*4370*/  LDC.64 R2, c[0x0][0x3b8] ;  /* 0x0000ee00ff027b82 */ /* 0x000e260000000a00 */
[----:B------:R1:W-:Y:S04]  /*4380*/  STS.64 [R14], R4 ;  /* 0x000000040e007388 */ /* 0x0003e80000000a00 */
[----:B------:R1:W-:Y:S04]  /*4390*/  STS.64 [R14+0x200], R6 ;  /* 0x000200060e007388 */ /* 0x0003e80000000a00 */
[----:B------:R1:W-:Y:S04]  /*43a0*/  STS.64 [R14+0x20], R8 ;  /* 0x000020080e007388 */ /* 0x0003e80000000a00 */
[----:B------:R1:W-:Y:S01]  /*43b0*/  STS.64 [R14+0x220], R10 ;  /* 0x0002200a0e007388 */ /* 0x0003e20000000a00 */
[----:B------:R-:W-:Y:S01]  /*43c0*/  NOP ;  /* 0x0000000000007918 */ /* 0x000fe20000000000 */
.L_x_240:
        /* <DEDUP_REMOVED lines=18> */
[----:B------:R-:W-:-:S05]  /*44f0*/  IMAD R4, R5, 0x40, R4 ;  /* 0x0000004005047824 */ /* 0x000fca00078e0204 */
[----:B------:R-:W-:-:S04]  /*4500*/  SHF.L.U32 R5, R4, 0x7, RZ ;  /* 0x0000000704057819 */ /* 0x000fc800000006ff */
[----:B------:R-:W-:-:S05]  /*4510*/  LOP3.LUT R5, R5, R24, RZ, 0xfc, !PT ;  /* 0x0000001805057212 */ /* 0x000fca00078efcff */
[----:B0-----:R-:W-:-:S05]  /*4520*/  IMAD.WIDE.U32 R4, R5, 0x4, R2 ;  /* 0x0000000405047825 */ /* 0x001fca00078e0002 */
[----:B-1----:R1:W-:Y:S02]  /*4530*/  REDG.E.ADD.F32.FTZ.RN.STRONG.GPU desc[UR12][R4.64], R7 ;  /* 0x00000007040079a6 */ /* 0x0023e4000c12f30c */
.L_x_233:
[----:B------:R-:W-:Y:S05]  /*4540*/  BSYNC.RECONVERGENT B1 ;  /* 0x0000000000017941 */ /* 0x000fea0003800200 */
.L_x_232:
        /* <DEDUP_REMOVED lines=9> */
.L_x_235:
[----:B------:R-:W-:Y:S05]  /*45e0*/  BSYNC.RECONVERGENT B1 ;  /* 0x0000000000017941 */ /* 0x000fea0003800200 */
.L_x_234:
[----:B------:R-:W-:Y:S04]  /*45f0*/  BSSY.RECONVERGENT B1, `(.L_x_236) ;  /* 0x0000009000017945 */ /* 0x000fe80003800200 */
[----:B------:R-:W-:Y:S05]  /*4600*/  @P3 BRA `(.L_x_237) ;  /* 0x00000000001c3947 */ /* 0x000fea0003800000 */
[----:B-12---:R-:W1:Y:S01]  /*4610*/  LDS R7, [R6+0x18200] ;  /* 0x0182000006077984 */ /* 0x006e620000000800 */
[----:B------:R-:W-:-:S05]  /*4620*/  IMAD.U32 R5, RZ, RZ, UR4 ;  /* 0x00000004ff057e24 */ /* 0x000fca000f8e00ff */
[----:B------:R-:W-:-:S05]  /*4630*/  LEA R4, R5, R10, 0x6 ;  /* 0x0000000a05047211 */ /* 0x000fca00078e30ff */
[----:B------:R-:W-:-:S05]  /*4640*/  IMAD.SHL.U32 R5, R4, 0x80, RZ ;  /* 0x0000008004057824 */ /* 0x000fca00078e00ff */
[----:B------:R-:W-:-:S05]  /*4650*/  LOP3.LUT R5, R5, R24, RZ, 0xfc, !PT ;  /* 0x0000001805057212 */ /* 0x000fca00078efcff */
[----:B0-----:R-:W-:-:S05]  /*4660*/  IMAD.WIDE.U32 R4, R5, 0x4, R2 ;  /* 0x0000000405047825 */ /* 0x001fca00078e0002 */
[----:B-1----:R3:W-:Y:S02]  /*4670*/  REDG.E.ADD.F32.FTZ.RN.STRONG.GPU desc[UR12][R4.64], R7 ;  /* 0x00000007040079a6 */ /* 0x0027e4000c12f30c */
.L_x_237:
[----:B------:R-:W-:Y:S05]  /*4680*/  BSYNC.RECONVERGENT B1 ;  /* 0x0000000000017941 */ /* 0x000fea0003800200 */
.L_x_236:
        /* <DEDUP_REMOVED lines=9> */
.L_x_239:
[----:B------:R-:W-:Y:S05]  /*4720*/  BSYNC.RECONVERGENT B1 ;  /* 0x0000000000017941 */ /* 0x000fea0003800200 */
.L_x_238:
[----:B------:R-:W-:Y:S01]  /*4730*/  IADD3 R13, PT, PT, R13, 0x80, RZ ;  /* 0x000000800d0d7810 */ /* 0x000fe20007ffe0ff */
[----:B------:R-:W-:Y:S06]  /*4740*/  @P5 BRA `(.L_x_240) ;  /* 0xfffffffc00205947 */ /* 0x000fec000383ffff */
[----:B------:R-:W-:Y:S05]  /*4750*/  BSYNC.RECONVERGENT B0 ;  /* 0x0000000000007941 */ /* 0x000fea0003800200 */
.L_x_231:
[----:B------:R-:W-:Y:S01]  /*4760*/  NOP ;  /* 0x0000000000007918 */ /* 0x000fe20000000000 */
[----:B------:R-:W-:Y:S05]  /*4770*/  @!P0 BRA `(.L_x_241) ;  /* 0xfffffff400888947 */ /* 0x000fea000383ffff */
.L_x_229:
[----:B------:R-:W-:Y:S01]  /*4780*/  ISETP.GE.AND P0, PT, R33, R16, PT ;  /* 0x000000102100720c */ /* 0x000fe20003f06270 */
[----:B------:R-:W-:Y:S05]  /*4790*/  WARPSYNC.ALL ;  /* 0x0000000000007948 */ /* 0x000fea0003800000 */
[----:B------:R-:W-:Y:S06]  /*47a0*/  BAR.SYNC.DEFER_BLOCKING 0x0 ;  /* 0x0000000000007b1d */ /* 0x000fec0000010000 */
[----:B------:R-:W-:Y:S04]  /*47b0*/  BSSY.RECONVERGENT B0, `(.L_x_242) ;  /* 0x000002c000007945 */ /* 0x000fe80003800200 */
[----:B------:R-:W-:Y:S05]  /*47c0*/  @P0 BRA `(.L_x_243) ;  /* 0x0000000000a80947 */ /* 0x000fea0003800000 */
[----:B-1234-:R-:W-:Y:S01]  /*47d0*/  IABS R7, UR8 ;  /* 0x0000000800077c13 */ /* 0x01efe20008000000 */
[----:B------:R-:W1:Y:S01]  /*47e0*/  S2R R9, SR_CgaCtaId ;  /* 0x0000000000097919 */ /* 0x000e620000008800 */
[----:B0-----:R-:W-:Y:S02]  /*47f0*/  MOV R6, 0x400 ;  /* 0x0000040000067802 */ /* 0x001fe40000000f00 */
[----:B------:R-:W0:Y:S01]  /*4800*/  I2F.RP R4, R7 ;  /* 0x0000000700047306 */ /* 0x000e220000209400 */
[----:B------:R-:W-:-:S07]  /*4810*/  ISETP.NE.AND P3, PT, RZ, UR8, PT ;  /* 0x00000008ff007c0c */ /* 0x000fce000bf65270 */
[----:B0-----:R-:W0:Y:S02]  /*4820*/  MUFU.RCP R4, R4 ;  /* 0x0000000400047308 */ /* 0x001e240000001000 */
[----:B0-----:R-:W-:-:S06]  /*4830*/  VIADD R2, R4, 0xffffffe ;  /* 0x0ffffffe04027836 */ /* 0x001fcc0000000000 */
[----:B------:R0:W2:Y:S02]  /*4840*/  F2I.FTZ.U32.TRUNC.NTZ R3, R2 ;  /* 0x0000000200037305 */ /* 0x0000a4000021f000 */
[----:B0-----:R-:W-:Y:S02]  /*4850*/  IMAD.MOV.U32 R2, RZ, RZ, RZ ;  /* 0x000000ffff027224 */ /* 0x001fe400078e00ff */
[----:B--2---:R-:W-:-:S04]  /*4860*/  IMAD.MOV R8, RZ, RZ, -R3 ;  /* 0x000000ffff087224 */ /* 0x004fc800078e0a03 */
[----:B------:R-:W-:Y:S01]  /*4870*/  IMAD R5, R8, R7, RZ ;  /* 0x0000000708057224 */ /* 0x000fe200078e02ff */
[----:B-1----:R-:W-:Y:S02]  /*4880*/  LEA R8, R9, R6, 0x18 ;  /* 0x0000000609087211 */ /* 0x002fe400078ec0ff */
[----:B------:R-:W-:Y:S01]  /*4890*/  LOP3.LUT R9, RZ, UR8, RZ, 0x33, !PT ;  /* 0x00000008ff097c12 */ /* 0x000fe2000f8e33ff */
[----:B------:R-:W-:-:S04]  /*48a0*/  IMAD.HI.U32 R6, R3, R5, R2 ;  /* 0x0000000503067227 */ /* 0x000fc800078e0002 */
[----:B------:R-:W-:-:S07]  /*48b0*/  IMAD.MOV.U32 R3, RZ, RZ, R33 ;  /* 0x000000ffff037224 */ /* 0x000fce00078e0021 */
.L_x_244:
[----:B0-----:R-:W-:Y:S02]  /*48c0*/  IABS R2, UR8 ;  /* 0x0000000800027c13 */ /* 0x001fe40008000000 */
[----:B------:R-:W-:Y:S02]  /*48d0*/  IABS R5, R3 ;  /* 0x0000000300057213 */ /* 0x000fe40000000000 */
[----:B------:R-:W-:-:S03]  /*48e0*/  IADD3 R4, PT, PT, RZ, -R2, RZ ;  /* 0x80000002ff047210 */ /* 0x000fc60007ffe0ff */
        /* <DEDUP_REMOVED lines=10> */
[----:B------:R-:W-:-:S05]  /*4990*/  @!P2 IMAD.MOV R2, RZ, RZ, -R2 ;  /* 0x000000ffff02a224 */ /* 0x000fca00078e0a02 */
[----:B------:R-:W-:-:S04]  /*49a0*/  SEL R2, R9, R2, !P3 ;  /* 0x0000000209027207 */ /* 0x000fc80005800000 */
[----:B------:R-:W-:-:S05]  /*49b0*/  IADD3 R4, PT, PT, -R2, RZ, RZ ;  /* 0x000000ff02047210 */ /* 0x000fca0007ffe1ff */
        /* <DEDUP_REMOVED lines=11> */
.L_x_243:
[----:B------:R-:W-:Y:S05]  /*4a70*/  BSYNC.RECONVERGENT B0 ;  /* 0x0000000000007941 */ /* 0x000fea0003800200 */
.L_x_242:
[----:B------:R-:W-:Y:S01]  /*4a80*/  BAR.SYNC.DEFER_BLOCKING 0x0 ;  /* 0x0000000000007b1d */ /* 0x000fe20000010000 */
[----:B------:R-:W-:-:S13]  /*4a90*/  ISETP.GE.AND P0, PT, R35, R0, PT ;  /* 0x000000002300720c */ /* 0x000fda0003f06270 */
[----:B------:R-:W-:Y:S05]  /*4aa0*/  @P0 BRA `(.L_x_245) ;  /* 0x00000008007c0947 */ /* 0x000fea0003800000 */
[----:B0-----:R-:W-:-:S07]  /*4ab0*/  IMAD.MOV.U32 R3, RZ, RZ, R35 ;  /* 0x000000ffff037224 */ /* 0x001fce00078e0023 */
.L_x_257:
[----:B------:R-:W-:Y:S01]  /*4ac0*/  UISETP.GE.AND UP0, UPT, UR5, 0x1, UPT ;  /* 0x000000010500788c */ /* 0x000fe2000bf06270 */
[----:B---3--:R-:W-:Y:S01]  /*4ad0*/  SHF.R.U32.HI R2, RZ, 0x3, R3 ;  /* 0x00000003ff027819 */ /* 0x008fe20000011603 */
[----:B------:R-:W-:Y:S01]  /*4ae0*/  VIADD R3, R3, 0x8 ;  /* 0x0000000803037836 */ /* 0x000fe20000000000 */
[----:B--2---:R-:W-:Y:S02]  /*4af0*/  CS2R R10, SRZ ;  /* 0x00000000000a7805 */ /* 0x004fe4000001ff00 */
[----:B------:R-:W-:Y:S02]  /*4b00*/  CS2R R8, SRZ ;  /* 0x0000000000087805 */ /* 0x000fe4000001ff00 */
[----:B-1--4-:R-:W-:Y:S02]  /*4b10*/  CS2R R6, SRZ ;  /* 0x0000000000067805 */ /* 0x012fe4000001ff00 */
[----:B------:R-:W-:Y:S02]  /*4b20*/  CS2R R4, SRZ ;  /* 0x0000000000047805 */ /* 0x000fe4000001ff00 */
[----:B------:R-:W-:Y:S01]  /*4b30*/  ISETP.GE.AND P0, PT, R3, R0, PT ;  /* 0x000000000300720c */ /* 0x000fe20003f06270 */
[----:B0-----:R-:W-:-:S12]  /*4b40*/  BRA.U !UP0, `(.L_x_246) ;  /* 0x0000000508207547 */ /* 0x001fd8000b800000 */
[----:B------:R-:W0:Y:S01]  /*4b50*/  S2R R5, SR_LANEID ;  /* 0x0000000000057919 */ /* 0x000e220000000000 */
[----:B------:R-:W-:Y:S01]  /*4b60*/  MOV R8, 0x400 ;  /* 0x0000040000087802 */ /* 0x000fe20000000f00 */
[----:B------:R-:W1:Y:S01]  /*4b70*/  S2R R9, SR_CgaCtaId ;  /* 0x0000000000097919 */ /* 0x000e620000008800 */
[----:B------:R-:W2:Y:S01]  /*4b80*/  S2R R11, SR_SWINHI ;  /* 0x00000000000b7919 */ /* 0x000ea20000002f00 */
[----:B0-----:R-:W-:Y:S02]  /*4b90*/  LOP3.LUT R4, R5, 0x3, RZ, 0xc0, !PT ;  /* 0x0000000305047812 */ /* 0x001fe400078ec0ff */
[----:B------:R-:W-:Y:S01]  /*4ba0*/  SHF.R.U32.HI R19, RZ, 0x2, R5 ;  /* 0x00000002ff137819 */ /* 0x000fe20000011605 */
[----:B------:R-:W-:Y:S01]  /*4bb0*/  IMAD.MOV.U32 R5, RZ, RZ, RZ ;  /* 0x000000ffff057224 */ /* 0x000fe200078e00ff */
[----:B-1----:R-:W-:Y:S01]  /*4bc0*/  LEA R8, R9, R8, 0x18 ;  /* 0x0000000809087211 */ /* 0x002fe200078ec0ff */
[----:B------:R-:W-:Y:S02]  /*4bd0*/  IMAD.SHL.U32 R9, R2, 0x200, RZ ;  /* 0x0000020002097824 */ /* 0x000fe400078e00ff */
[----:B------:R-:W-:-:S03]  /*4be0*/  IMAD.WIDE.U32 R6, R19, 0x40, R4 ;  /* 0x0000004013067825 */ /* 0x000fc600078e0004 */
[----:B------:R-:W-:-:S04]  /*4bf0*/  LEA R16, P1, R6, R38, 0x2 ;  /* 0x0000002606107211 */ /* 0x000fc800078210ff */
[----:B------:R-:W-:Y:S02]  /*4c00*/  LEA.HI.X R17, R6, R39, R7, 0x2, P1 ;  /* 0x0000002706117211 */ /* 0x000fe400008f1407 */
[----:B------:R-:W-:Y:S02]  /*4c10*/  MOV R6, R8 ;  /* 0x0000000800067202 */ /* 0x000fe40000000f00 */
[----:B--2---:R-:W-:Y:S01]  /*4c20*/  MOV R7, R11 ;  /* 0x0000000b00077202 */ /* 0x004fe20000000f00 */
        /* <DEDUP_REMOVED lines=14> */
[----:B------:R-:W-:Y:S01]  /*4d10*/  MOV R26, UR6 ;  /* 0x00000006001a7c02 */ /* 0x000fe20008000f00 */
        /* <DEDUP_REMOVED lines=43> */
.L_x_246:
[----:B------:R-:W0:Y:S01]  /*4fd0*/  S2R R12, SR_LANEID ;  /* 0x00000000000c7919 */ /* 0x000e220000000000 */
[----:B------:R-:W-:Y:S01]  /*4fe0*/  VIADD R15, R32, 0x18100 ;  /* 0x00018100200f7836 */ /* 0x000fe20000000000 */
[----:B------:R-:W-:Y:S05]  /*4ff0*/  WARPSYNC.ALL ;  /* 0x0000000000007948 */ /* 0x000fea0003800000 */
[----:B------:R-:W1:Y:S01]  /*5000*/  S2R R17, SR_TID.X ;  /* 0x0000000000117919 */ /* 0x000e620000002100 */
[----:B------:R-:W-:Y:S01]  /*5010*/  BSSY.RECONVERGENT B0, `(.L_x_247) ;  /* 0x0000046000007945 */ /* 0x000fe20003800200 */
[----:B------:R-:W-:Y:S01]  /*5020*/  IMAD.SHL.U32 R14, R2, 0x10, RZ ;  /* 0x00000010020e7824 */ /* 0x000fe200078e00ff */
[----:B------:R-:W-:-:S02]  /*5030*/  MOV R2, RZ ;  /* 0x000000ff00027202 */ /* 0x000fc40000000f00 */
[----:B0-----:R-:W-:Y:S02]  /*5040*/  SHF.R.U32.HI R13, RZ, 0x2, R12 ;  /* 0x00000002ff0d7819 */ /* 0x001fe4000001160c */
[----:B------:R-:W-:-:S05]  /*5050*/  LOP3.LUT R12, R12, 0x3, RZ, 0xc0, !PT ;  /* 0x000000030c0c7812 */ /* 0x000fca00078ec0ff */
[----:B------:R-:W-:-:S04]  /*5060*/  IMAD R12, R13, 0x8, R12 ;  /* 0x000000080d0c7824 */ /* 0x000fc800078e020c */
[----:B------:R-:W-:Y:S01]  /*5070*/  IMAD.U32 R16, R12, 0x8, R15 ;  /* 0x000000080c107824 */ /* 0x000fe200078e000f */
[----:B-1----:R-:W-:Y:S01]  /*5080*/  LOP3.LUT R15, R17, 0x1f, RZ, 0xc0, !PT ;  /* 0x0000001f110f7812 */ /* 0x002fe200078ec0ff */
[----:B------:R-:W0:Y:S03]  /*5090*/  LDC.64 R12, c[0x0][0x3c0] ;  /* 0x0000f000ff0c7b82 */ /* 0x000e260000000a00 */
[----:B------:R1:W-:Y:S04]  /*50a0*/  STS.64 [R16], R4 ;  /* 0x0000000410007388 */ /* 0x0003e80000000a00 */
[----:B------:R1:W-:Y:S04]  /*50b0*/  STS.64 [R16+0x200], R6 ;  /* 0x0002000610007388 */ /* 0x0003e80000000a00 */
[----:B------:R1:W-:Y:S04]  /*50c0*/  STS.64 [R16+0x20], R8 ;  /* 0x0000200810007388 */ /* 0x0003e80000000a00 */
[----:B------:R1:W-:Y:S01]  /*50d0*/  STS.64 [R16+0x220], R10 ;  /* 0x0002200a10007388 */ /* 0x0003e20000000a00 */
[----:B------:R-:W-:Y:S01]  /*50e0*/  NOP ;  /* 0x0000000000007918 */ /* 0x000fe20000000000 */
.L_x_256:
[CC--:B-1234-:R-:W-:Y:S01]  /*50f0*/  LEA.HI R4, R15.reuse, R14.reuse, RZ, 0x1c ;  /* 0x0000000e0f047211 */ /* 0x0defe200078fe0ff */
[C---:B------:R-:W-:Y:S01]  /*5100*/  VIADD R5, R15.reuse, 0x20 ;  /* 0x000000200f057836 */ /* 0x040fe20000000000 */
[----:B------:R-:W-:Y:S01]  /*5110*/  BSSY.RECONVERGENT B1, `(.L_x_248) ;  /* 0x0000015000017945 */ /* 0x000fe20003800200 */
[C---:B------:R-:W-:Y:S01]  /*5120*/  VIADD R7, R15.reuse, 0x40 ;  /* 0x000000400f077836 */ /* 0x040fe20000000000 */
[----:B------:R-:W-:Y:S01]  /*5130*/  ISETP.GE.AND P1, PT, R4, UR8, PT ;  /* 0x0000000804007c0c */ /* 0x000fe2000bf26270 */
[----:B------:R-:W-:Y:S01]  /*5140*/  VIADD R9, R15, 0x60 ;  /* 0x000000600f097836 */ /* 0x000fe20000000000 */
[-C--:B------:R-:W-:Y:S01]  /*5150*/  LEA.HI R8, R5, R14.reuse, RZ, 0x1c ;  /* 0x0000000e05087211 */ /* 0x080fe200078fe0ff */
[----:B------:R-:W-:Y:S01]  /*5160*/  VIADD R2, R2, 0x4 ;  /* 0x0000000402027836 */ /* 0x000fe20000000000 */
        /* <DEDUP_REMOVED lines=11> */
[----:B------:R-:W-:-:S05]  /*5220*/  IMAD.SHL.U32 R5, R4, 0x80, RZ ;  /* 0x0000008004057824 */ /* 0x000fca00078e00ff */
[----:B------:R-:W-:-:S05]  /*5230*/  LOP3.LUT R5, R5, R24, RZ, 0xfc, !PT ;  /* 0x0000001805057212 */ /* 0x000fca00078efcff */
[----:B0-----:R-:W-:-:S05]  /*5240*/  IMAD.WIDE.U32 R4, R5, 0x4, R12 ;  /* 0x0000000405047825 */ /* 0x001fca00078e000c */
[----:B-1----:R1:W-:Y:S02]  /*5250*/  REDG.E.ADD.F32.FTZ.RN.STRONG.GPU desc[UR12][R4.64], R7 ;  /* 0x00000007040079a6 */ /* 0x0023e4000c12f30c */
.L_x_249:
[----:B------:R-:W-:Y:S05]  /*5260*/  BSYNC.RECONVERGENT B1 ;  /* 0x0000000000017941 */ /* 0x000fea0003800200 */
.L_x_248:
[----:B------:R-:W-:Y:S04]  /*5270*/  BSSY.RECONVERGENT B1, `(.L_x_250) ;  /* 0x0000009000017945 */ /* 0x000fe80003800200 */
[----:B------:R-:W-:Y:S05]  /*5280*/  @P2 BRA `(.L_x_251) ;  /* 0x00000000001c2947 */ /* 0x000fea0003800000 */
[----:B-1----:R-:W1:Y:S01]  /*5290*/  LDS R7, [R6+0x18180] ;  /* 0x0181800006077984 */ /* 0x002e620000000800 */
[----:B------:R-:W-:-:S05]  /*52a0*/  MOV R5, UR4 ;  /* 0x0000000400057c02 */ /* 0x000fca0008000f00 */
[----:B------:R-:W-:-:S04]  /*52b0*/  IMAD R4, R5, 0x40, R8 ;  /* 0x0000004005047824 */ /* 0x000fc800078e0208 */
[----:B------:R-:W-:-:S05]  /*52c0*/  IMAD.SHL.U32 R5, R4, 0x80, RZ ;  /* 0x0000008004057824 */ /* 0x000fca00078e00ff */
[----:B------:R-:W-:-:S05]  /*52d0*/  LOP3.LUT R5, R5, R24, RZ, 0xfc, !PT ;  /* 0x0000001805057212 */ /* 0x000fca00078efcff */
[----:B0-----:R-:W-:-:S05]  /*52e0*/  IMAD.WIDE.U32 R4, R5, 0x4, R12 ;  /* 0x0000000405047825 */ /* 0x001fca00078e000c */
[----:B-1----:R2:W-:Y:S02]  /*52f0*/  REDG.E.ADD.F32.FTZ.RN.STRONG.GPU desc[UR12][R4.64], R7 ;  /* 0x00000007040079a6 */ /* 0x0025e4000c12f30c */
.L_x_251:
[----:B------:R-:W-:Y:S05]  /*5300*/  BSYNC.RECONVERGENT B1 ;  /* 0x0000000000017941 */ /* 0x000fea0003800200 */
.L_x_250:
        /* <DEDUP_REMOVED lines=9> */
.L_x_253:
[----:B------:R-:W-:Y:S05]  /*53a0*/  BSYNC.RECONVERGENT B1 ;  /* 0x0000000000017941 */ /* 0x000fea0003800200 */
.L_x_252:
        /* <DEDUP_REMOVED lines=9> */
.L_x_255:
[----:B------:R-:W-:Y:S05]  /*5440*/  BSYNC.RECONVERGENT B1 ;  /* 0x0000000000017941 */ /* 0x000fea0003800200 */
.L_x_254:
[----:B------:R-:W-:Y:S01]  /*5450*/  VIADD R15, R15, 0x80 ;  /* 0x000000800f0f7836 */ /* 0x000fe20000000000 */
[----:B------:R-:W-:Y:S06]  /*5460*/  @P5 BRA `(.L_x_256) ;  /* 0xfffffffc00205947 */ /* 0x000fec000383ffff */
[----:B------:R-:W-:Y:S05]  /*5470*/  BSYNC.RECONVERGENT B0 ;  /* 0x0000000000007941 */ /* 0x000fea0003800200 */
.L_x_247:
[----:B------:R-:W-:Y:S01]  /*5480*/  NOP ;  /* 0x0000000000007918 */ /* 0x000fe20000000000 */
[----:B------:R-:W-:Y:S05]  /*5490*/  @!P0 BRA `(.L_x_257) ;  /* 0xfffffff400888947 */ /* 0x000fea000383ffff */
.L_x_245:
[----:B------:R-:W5:Y:S01]  /*54a0*/  LDC R0, c[0x0][0x3cc] ;  /* 0x0000f300ff007b82 */ /* 0x000f620000000800 */
[----:B------:R-:W-:Y:S05]  /*54b0*/  WARPSYNC.ALL ;  /* 0x0000000000007948 */ /* 0x000fea0003800000 */
[----:B-----5:R-:W-:-:S05]  /*54c0*/  VIADD R0, R0, 0x3f ;  /* 0x0000003f00007836 */ /* 0x020fca0000000000 */
[----:B------:R-:W-:Y:S01]  /*54d0*/  SHF.R.U32.HI R0, RZ, 0x6, R0 ;  /* 0x00000006ff007819 */ /* 0x000fe20000011600 */
[----:B------:R-:W-:Y:S01]  /*54e0*/  UIADD3 UR4, UPT, UPT, UR4, 0x1, URZ ;  /* 0x0000000104047890 */ /* 0x000fe2000fffe0ff */
[----:B------:R-:W-:Y:S05]  /*54f0*/  BAR.SYNC.DEFER_BLOCKING 0x0 ;  /* 0x0000000000007b1d */ /* 0x000fea0000010000 */
[----:B------:R-:W-:-:S13]  /*5500*/  ISETP.NE.AND P0, PT, R0, UR4, PT ;  /* 0x0000000400007c0c */ /* 0x000fda000bf05270 */
[----:B------:R-:W-:Y:S05]  /*5510*/  @P0 BRA `(.L_x_258) ;  /* 0xffffffb000a00947 */ /* 0x000fea000383ffff */
.L_x_192:
[----:B------:R-:W-:-:S13]  /*5520*/  ISETP.GE.AND P0, PT, R35, UR11, PT ;  /* 0x0000000b23007c0c */ /* 0x000fda000bf06270 */
[----:B------:R-:W-:Y:S05]  /*5530*/  @P0 EXIT ;  /* 0x000000000000094d */ /* 0x000fea0003800000 */
[----:B------:R-:W5:Y:S01]  /*5540*/  S2R R0, SR_TID.X ;  /* 0x0000000000007919 */ /* 0x000f620000002100 */
[----:B------:R-:W1:Y:S01]  /*5550*/  S2UR UR5, SR_CgaCtaId ;  /* 0x00000000000579c3 */ /* 0x000e620000008800 */
[----:B------:R-:W-:Y:S01]  /*5560*/  UMOV UR4, 0x400 ;  /* 0x0000040000047882 */ /* 0x000fe20000000000 */
[----:B0-----:R-:W-:Y:S01]  /*5570*/  IMAD.U32 R3, RZ, RZ, UR14 ;  /* 0x0000000eff037e24 */ /* 0x001fe2000f8e00ff */
[----:B-1----:R-:W-:Y:S01]  /*5580*/  ULEA UR4, UR5, UR4, 0x18 ;  /* 0x0000000405047291 */ /* 0x002fe2000f8ec0ff */
[----:B-----5:R-:W-:-:S05]  /*5590*/  LOP3.LUT R12, R0, 0x1f, RZ, 0xc0, !PT ;  /* 0x0000001f000c7812 */ /* 0x020fca00078ec0ff */
[C---:B------:R-:W-:Y:S02]  /*55a0*/  LEA R0, R12.reuse, UR4, 0x3 ;  /* 0x000000040c007c11 */ /* 0x040fe4000f8e18ff */
[----:B------:R-:W-:-:S03]  /*55b0*/  SHF.L.U32 R12, R12, 0x1, RZ ;  /* 0x000000010c0c7819 */ /* 0x000fc600000006ff */
[----:B----4-:R-:W-:Y:S02]  /*55c0*/  VIADD R6, R0, 0x14100 ;  /* 0x0001410000067836 */ /* 0x010fe40000000000 */
[----:B------:R-:W-:-:S07]  /*55d0*/  IMAD R0, R3, 0x1000, R12 ;  /* 0x0000100003007824 */ /* 0x000fce00078e020c */
.L_x_261:
[----:B--23--:R-:W0:Y:S01]  /*55e0*/  LDC.64 R4, c[0x0][0x3b0] ;  /* 0x0000ec00ff047b82 */ /* 0x00ce220000000a00 */
[----:B------:R-:W-:Y:S01]  /*55f0*/  BSSY.RECONVERGENT B0, `(.L_x_259) ;  /* 0x000000d000007945 */ /* 0x000fe20003800200 */
[C---:B------:R-:W-:Y:S01]  /*5600*/  IMAD R7, R35.reuse, 0x80, R0 ;  /* 0x0000008023077824 */ /* 0x040fe200078e0200 */
[----:B------:R-:W-:Y:S01]  /*5610*/  LEA R8, R35, R6, 0x9 ;  /* 0x0000000623087211 */ /* 0x000fe200078e48ff */
[----:B-1----:R-:W-:-:S07]  /*5620*/  IMAD.MOV.U32 R9, RZ, RZ, R12 ;  /* 0x000000ffff097224 */ /* 0x002fce00078e000c */
.L_x_260:
        /* <DEDUP_REMOVED lines=10> */
.L_x_259:
[----:B------:R-:W-:-:S05]  /*56d0*/  VIADD R35, R35, 0x8 ;  /* 0x0000000823237836 */ /* 0x000fca0000000000 */
[----:B------:R-:W-:-:S13]  /*56e0*/  ISETP.GE.AND P0, PT, R35, UR11, PT ;  /* 0x0000000b23007c0c */ /* 0x000fda000bf06270 */
[----:B------:R-:W-:Y:S05]  /*56f0*/  @!P0 BRA `(.L_x_261) ;  /* 0xfffffffc00b88947 */ /* 0x000fea000383ffff */
[----:B------:R-:W-:Y:S05]  /*5700*/  EXIT ;  /* 0x000000000000794d */ /* 0x000fea0003800000 */
.L_x_190:
        /* <DEDUP_REMOVED lines=8> */
.L_x_263:
[----:B------:R-:W-:Y:S05]  /*5790*/  BSYNC B0 ;  /* 0x0000000000007941 */ /* 0x000fea0003800000 */
.L_x_262:
        /* <DEDUP_REMOVED lines=8> */
.L_x_264:
[----:B------:R-:W-:Y:S01]  /*5820*/  MOV R9, 0x4 ;  /* 0x0000000400097802 */ /* 0x000fe20000000f00 */
[----:B------:R-:W-:-:S04]  /*5830*/  IMAD.MOV.U32 R4, RZ, RZ, R7 ;  /* 0x000000ffff047224 */ /* 0x000fc800078e0007 */
[----:B------:R-:W-:-:S04]  /*5840*/  FADD R4, R3, R4 ;  /* 0x0000000403047221 */ /* 0x000fc80000000000 */
[----:B------:R-:W-:-:S07]  /*5850*/  IMAD.MOV.U32 R3, RZ, RZ, R4 ;  /* 0x000000ffff037224 */ /* 0x000fce00078e0004 */
[----:B------:R-:W-:Y:S05]  /*5860*/  WARPSYNC.COLLECTIVE R8, `(.L_x_265) ;  /* 0x0000000008087348 */ /* 0x000fea0003c00000 */
[----:B------:R0:W1:Y:S02]  /*5870*/  SHFL.DOWN P1, R7, R3, R9, R12 ;  /* 0x0800000903077389 */ /* 0x000064000002000c */
[----:B01----:R-:W-:Y:S05]  /*5880*/  ENDCOLLECTIVE ;  /* 0x000000000000791b */ /* 0x003fea0003800000 */
.L_x_265:
[----:B------:R-:W-:Y:S02]  /*5890*/  IMAD.MOV.U32 R9, RZ, RZ, 0x2 ;  /* 0x00000002ff097424 */ /* 0x000fe400078e00ff */
[----:B------:R-:W-:-:S04]  /*58a0*/  IMAD.MOV.U32 R5, RZ, RZ, R7 ;  /* 0x000000ffff057224 */ /* 0x000fc800078e0007 */
[----:B------:R-:W-:-:S04]  /*58b0*/  FADD R5, R4, R5 ;  /* 0x0000000504057221 */ /* 0x000fc80000000000 */
[----:B------:R-:W-:-:S07]  /*58c0*/  IMAD.MOV.U32 R3, RZ, RZ, R5 ;  /* 0x000000ffff037224 */ /* 0x000fce00078e0005 */
[----:B------:R-:W-:Y:S05]  /*58d0*/  WARPSYNC.COLLECTIVE R8, `(.L_x_266) ;  /* 0x0000000008087348 */ /* 0x000fea0003c00000 */
[----:B------:R0:W1:Y:S02]  /*58e0*/  SHFL.DOWN P1, R7, R3, R9, R12 ;  /* 0x0800000903077389 */ /* 0x000064000002000c */
[----:B01----:R-:W-:Y:S05]  /*58f0*/  ENDCOLLECTIVE ;  /* 0x000000000000791b */ /* 0x003fea0003800000 */
.L_x_266:
[----:B------:R-:W-:Y:S01]  /*5900*/  IMAD.MOV.U32 R9, RZ, RZ, 0x1 ;  /* 0x00000001ff097424 */ /* 0x000fe200078e00ff */
[----:B------:R-:W-:-:S05]  /*5910*/  MOV R6, R7 ;  /* 0x0000000700067202 */ /* 0x000fca0000000f00 */
[----:B------:R-:W-:-:S04]  /*5920*/  FADD R6, R5, R6 ;  /* 0x0000000605067221 */ /* 0x000fc80000000000 */
[----:B------:R-:W-:-:S07]  /*5930*/  IMAD.MOV.U32 R3, RZ, RZ, R6 ;  /* 0x000000ffff037224 */ /* 0x000fce00078e0006 */
[----:B------:R-:W-:Y:S05]  /*5940*/  WARPSYNC.COLLECTIVE R8, `(.L_x_267) ;  /* 0x0000000008087348 */ /* 0x000fea0003c00000 */
[----:B------:R0:W1:Y:S02]  /*5950*/  SHFL.DOWN P1, R7, R3, R9, R12 ;  /* 0x0800000903077389 */ /* 0x000064000002000c */
[----:B01----:R-:W-:Y:S05]  /*5960*/  ENDCOLLECTIVE ;  /* 0x000000000000791b */ /* 0x003fea0003800000 */
.L_x_267:
[----:B------:R-:W-:Y:S05]  /*5970*/  BRA `(.L_x_268) ;  /* 0xffffffac003c7947 */ /* 0x000fea000383ffff */
.L_x_269:
        /* <DEDUP_REMOVED lines=16> */
.L_x_626:


//--------------------- .text._Z25kernel_full_backward_tileILi64ELi32ELi128ELi8EEvPK13__nv_bfloat16S2_S2_S2_S2_PKfPS0_PfS6_iif --------------------------
	.section	.text._Z25kernel_full_backward_tileILi64ELi32ELi128ELi8EEvPK13__nv_bfloat16S2_S2_S2_S2_PKfPS0_PfS6_iif,"ax",@progbits
	.align	128
        .global         _Z25kernel_full_backward_tileILi64ELi32ELi128ELi8EEvPK13__nv_bfloat16S2_S2_S2_S2_PKfPS0_PfS6_iif
        .type           _Z25kernel_full_backward_tileILi64ELi32ELi128ELi8EEvPK13__nv_bfloat16S2_S2_S2_S2_PKfPS0_PfS6_iif,@function
        .size           _Z25kernel_full_backward_tileILi64ELi32ELi128ELi8EEvPK13__nv_bfloat16S2_S2_S2_S2_PKfPS0_PfS6_iif,(.L_x_627 - _Z25kernel_full_backward_tileILi64ELi32ELi128ELi8EEvPK13__nv_bfloat16S2_S2_S2_S2_PKfPS0_PfS6_iif)
        .other          _Z25kernel_full_backward_tileILi64ELi32ELi128ELi8EEvPK13__nv_bfloat16S2_S2_S2_S2_PKfPS0_PfS6_iif,@"STO_CUDA_ENTRY STV_DEFAULT"
_Z25kernel_full_backward_tileILi64ELi32ELi128ELi8EEvPK13__nv_bfloat16S2_S2_S2_S2_PKfPS0_PfS6_iif:
.text._Z25kernel_full_backward_tileILi64ELi32ELi128ELi8EEvPK13__nv_bfloat16S2_S2_S2_S2_PKfPS0_PfS6_iif:
        /* <DEDUP_REMOVED lines=26> */
.L_x_274:
        /* <DEDUP_REMOVED lines=9> */
.L_x_273:
        /* <DEDUP_REMOVED lines=15> */
.L_x_272:
[----:B------:R-:W-:Y:S05]  /*0320*/  @!P1 BRA `(.L_x_274) ;  /* 0xfffffffc009c9947 */ /* 0x000fea000383ffff */
.L_x_271:
[----:B------:R-:W-:Y:S05]  /*0330*/  BSYNC.RECONVERGENT B0 ;  /* 0x0000000000007941 */ /* 0x000fea0003800200 */
.L_x_270:
        /* <DEDUP_REMOVED lines=12> */
.L_x_275:
        /* <DEDUP_REMOVED lines=26> */
.L_x_280:
[----:B------:R-:W-:Y:S01]  /*05a0*/  BSSY.RECONVERGENT B0, `(.L_x_277) ;  /* 0x0000012000007945 */ /* 0x000fe20003800200 */
[----:B-1----:R-:W-:Y:S01]  /*05b0*/  MOV R2, RZ ;  /* 0x000000ff00027202 */ /* 0x002fe20000000f00 */
[----:B0-----:R-:W-:-:S07]  /*05c0*/  IMAD.MOV.U32 R3, RZ, RZ, R11 ;  /* 0x000000ffff037224 */ /* 0x001fce00078e000b */
.L_x_278:
        /* <DEDUP_REMOVED lines=8> */
[C---:B-1----:R-:W-:Y:S01]  /*0650*/  PRMT R10, R7.reuse, 0x7632, R10 ;  /* 0x00007632070a7816 */ /* 0x042fe2000000000a */
[----:B------:R-:W-:Y:S01]  /*0660*/  IMAD.U32 R6, R7, 0x10000, RZ ;  /* 0x0001000007067824 */ /* 0x000fe200078e00ff */
[----:B------:R-:W-:-:S03]  /*0670*/  SHF.L.U32 R7, R8, 0x10, RZ ;  /* 0x0000001008077819 */ /* 0x000fc600000006ff */
[----:B------:R-:W-:Y:S02]  /*0680*/  IMAD.U32 R10, R10, 0x10000, RZ ;  /* 0x000100000a0a7824 */ /* 0x000fe400078e00ff */
[----:B------:R-:W-:-:S04]  /*0690*/  FFMA R2, R9, R6, R2 ;  /* 0x0000000609027223 */ /* 0x000fc80000000002 */
[----:B------:R-:W-:Y:S01]  /*06a0*/  FFMA R2, R7, R10, R2 ;  /* 0x0000000a07027223 */ /* 0x000fe20000000002 */
[----:B------:R-:W-:Y:S06]  /*06b0*/  @!P0 BRA `(.L_x_278) ;  /* 0xfffffffc00c48947 */ /* 0x000fec000383ffff */
[----:B------:R-:W-:Y:S05]  /*06c0*/  BSYNC.RECONVERGENT B0 ;  /* 0x0000000000007941 */ /* 0x000fea0003800200 */
.L_x_277:
        /* <DEDUP_REMOVED lines=12> */
.L_x_359:
[----:B-1----:R-:W-:Y:S01]  /*0790*/  FADD R9, R6, R9 ;  /* 0x0000000906097221 */ /* 0x002fe20000000000 */
[C---:B------:R-:W-:Y:S01]  /*07a0*/  @!P0 LEA R2, R0.reuse, UR10, 0x2 ;  /* 0x0000000a00028c11 */ /* 0x040fe2000f8e10ff */
[----:B------:R-:W-:-:S04]  /*07b0*/  VIADD R0, R0, 0x8 ;  /* 0x0000000800007836 */ /* 0x000fc80000000000 */
[----:B------:R2:W-:Y:S01]  /*07c0*/  @!P0 STS [R2+0x16100], R9 ;  /* 0x0161000902008388 */ /* 0x0005e20000000800 */
[----:B------:R-:W-:-:S13]  /*07d0*/  ISETP.GE.AND P0, PT, R0, UR5, PT ;  /* 0x0000000500007c0c */ /* 0x000fda000bf06270 */
[----:B--2---:R-:W-:Y:S05]  /*07e0*/  @!P0 BRA `(.L_x_280) ;  /* 0xfffffffc006c8947 */ /* 0x004fea000383ffff */
.L_x_276:
[----:B------:R-:W-:Y:S05]  /*07f0*/  WARPSYNC.ALL ;  /* 0x0000000000007948 */ /* 0x000fea0003800000 */
[----:B------:R-:W2:Y:S02]  /*0800*/  LDCU UR4, c[0x0][0x3cc] ;  /* 0x00007980ff0477ac */ /* 0x000ea40008000800 */
[----:B--2---:R-:W-:Y:S01]  /*0810*/  UISETP.GE.AND UP0, UPT, UR4, 0x1, UPT ;  /* 0x000000010400788c */ /* 0x004fe2000bf06270 */
[----:B------:R-:W-:Y:S08]  /*0820*/  BAR.SYNC.DEFER_BLOCKING 0x0 ;  /* 0x0000000000007b1d */ /* 0x000ff00000010000 */
[----:B------:R-:W-:Y:S05]  /*0830*/  BRA.U !UP0, `(.L_x_281) ;  /* 0x0000005908587547 */ /* 0x000fea000b800000 */
[----:B------:R-:W-:Y:S01]  /*0840*/  UIADD3 UR4, UPT, UPT, UR5, 0xf, URZ ;  /* 0x0000000f05047890 */ /* 0x000fe2000fffe0ff */
[C---:B------:R-:W-:Y:S01]  /*0850*/  LEA R0, R5.reuse, UR10, 0xa ;  /* 0x0000000a05007c11 */ /* 0x040fe2000f8e50ff */
[----:B-1----:R-:W-:Y:S02]  /*0860*/  IMAD.SHL.U32 R2, R5, 0x10, RZ ;  /* 0x0000001005027824 */ /* 0x002fe400078e00ff */
[----:B------:R-:W-:-:S04]  /*0870*/  USHF.R.S32.HI UR6, URZ, 0x1f, UR4 ;  /* 0x0000001fff067899 */ /* 0x000fc80008011404 */
[----:B------:R-:W-:-:S03]  /*0880*/  ULEA.HI UR6, UR6, UR4, URZ, 0x4 ;  /* 0x0000000406067291 */ /* 0x000fc6000f8f20ff */
[----:B------:R-:W-:Y:S01]  /*0890*/  UMOV UR4, URZ ;  /* 0x000000ff00047c82 */ /* 0x000fe20008000000 */
[----:B------:R-:W-:-:S12]  /*08a0*/  USHF.R.S32.HI UR8, URZ, 0x4, UR6 ;  /* 0x00000004ff087899 */ /* 0x000fd80008011406 */
.L_x_349:
[----:B-1----:R-:W1:Y:S01]  /*08b0*/  LDCU UR6, c[0x0][0x3cc] ;  /* 0x00007980ff0677ac */ /* 0x002e620008000800 */
[----:B------:R-:W-:Y:S01]  /*08c0*/  BSSY.RECONVERGENT B0, `(.L_x_282) ;  /* 0x0000023000007945 */ /* 0x000fe20003800200 */
[----:B-1----:R-:W-:-:S04]  /*08d0*/  UIMAD UR6, UR4, -0x20, UR6 ;  /* 0xffffffe0040678a4 */ /* 0x002fc8000f8e0206 */
[----:B------:R-:W-:-:S04]  /*08e0*/  UISETP.LT.AND UP0, UPT, UR6, 0x20, UPT ;  /* 0x000000200600788c */ /* 0x000fc8000bf01270 */
[----:B------:R-:W-:-:S06]  /*08f0*/  USEL UR9, UR6, 0x20, UP0 ;  /* 0x0000002006097887 */ /* 0x000fcc0008000000 */
[----:B------:R-:W-:-:S13]  /*0900*/  ISETP.GE.AND P0, PT, R5, UR9, PT ;  /* 0x0000000905007c0c */ /* 0x000fda000bf06270 */
[----:B0-234-:R-:W-:Y:S05]  /*0910*/  @P0 BRA `(.L_x_283) ;  /* 0x0000000000740947 */ /* 0x01dfea0003800000 */
[----:B------:R-:W-:-:S07]  /*0920*/  IMAD.MOV.U32 R3, RZ, RZ, R5 ;  /* 0x000000ffff037224 */ /* 0x000fce00078e0005 */
.L_x_286:
[----:B-1----:R-:W1:Y:S01]  /*0930*/  S2R R10, SR_TID.X ;  /* 0x00000000000a7919 */ /* 0x002e620000002100 */
[----:B------:R-:W2:Y:S01]  /*0940*/  LDC.64 R8, c[0x0][0x388] ;  /* 0x0000e200ff087b82 */ /* 0x000ea20000000a00 */
[----:B------:R-:W-:Y:S01]  /*0950*/  IMAD.U32 R4, RZ, RZ, UR4 ;  /* 0x00000004ff047e24 */ /* 0x000fe2000f8e00ff */
[----:B------:R-:W-:Y:S01]  /*0960*/  MOV R15, R3 ;  /* 0x00000003000f7202 */ /* 0x000fe20000000f00 */
[----:B------:R-:W3:Y:S01]  /*0970*/  S2R R11, SR_CgaCtaId ;  /* 0x00000000000b7919 */ /* 0x000ee20000008800 */
[----:B------:R-:W-:Y:S01]  /*0980*/  BSSY.RECONVERGENT B1, `(.L_x_284) ;  /* 0x0000015000017945 */ /* 0x000fe20003800200 */
[----:B------:R-:W-:Y:S01]  /*0990*/  IMAD R17, R4, 0x20, R3 ;  /* 0x0000002004117824 */ /* 0x000fe200078e0203 */
[----:B------:R-:W-:Y:S01]  /*09a0*/  MOV R4, 0x400 ;  /* 0x0000040000047802 */ /* 0x000fe20000000f00 */
[----:B------:R-:W-:Y:S01]  /*09b0*/  VIADD R3, R3, 0x8 ;  /* 0x0000000803037836 */ /* 0x000fe20000000000 */
[----:B0-----:R-:W0:Y:S04]  /*09c0*/  LDC.64 R6, c[0x0][0x390] ;  /* 0x0000e400ff067b82 */ /* 0x001e280000000a00 */
[----:B------:R-:W-:-:S02]  /*09d0*/  ISETP.GE.AND P1, PT, R3, UR9, PT ;  /* 0x0000000903007c0c */ /* 0x000fc4000bf26270 */
[----:B-1----:R-:W-:Y:S02]  /*09e0*/  LOP3.LUT R10, R10, 0x1f, RZ, 0xc0, !PT ;  /* 0x0000001f0a0a7812 */ /* 0x002fe400078ec0ff */
[----:B---3--:R-:W-:-:S03]  /*09f0*/  LEA R19, R11, R4, 0x18 ;  /* 0x000000040b137211 */ /* 0x008fc600078ec0ff */
[----:B------:R-:W-:-:S07]  /*0a00*/  IMAD.SHL.U32 R4, R10, 0x2, RZ ;  /* 0x000000020a047824 */ /* 0x000fce00078e00ff */
.L_x_285:
[----:B-1----:R-:W-:-:S04]  /*0a10*/  IMAD R13, R17, 0x80, R4 ;  /* 0x00000080110d7824 */ /* 0x002fc800078e0204 */
[----:B--2---:R-:W-:-:S04]  /*0a20*/  IMAD.WIDE.U32 R10, R13, 0x2, R8 ;  /* 0x000000020d0a7825 */ /* 0x004fc800078e0008 */
        /* <DEDUP_REMOVED lines=11> */
.L_x_284:
[----:B------:R-:W-:Y:S05]  /*0ae0*/  @!P1 BRA `(.L_x_286) ;  /* 0xfffffffc00909947 */ /* 0x000fea000383ffff */
.L_x_283:
[----:B------:R-:W-:Y:S05]  /*0af0*/  BSYNC.RECONVERGENT B0 ;  /* 0x0000000000007941 */ /* 0x000fea0003800200 */
.L_x_282:
[----:B------:R-:W-:Y:S01]  /*0b00*/  IMAD.U32 R4, RZ, RZ, UR9 ;  /* 0x00000009ff047e24 */ /* 0x000fe2000f8e00ff */
[----:B------:R-:W2:Y:S03]  /*0b10*/  S2R R3, SR_TID.X ;  /* 0x0000000000037919 */ /* 0x000ea60000002100 */
[----:B------:R-:W-:Y:S01]  /*0b20*/  VIADD R4, R4, 0xf ;  /* 0x0000000f04047836 */ /* 0x000fe20000000000 */
[----:B------:R-:W-:Y:S04]  /*0b30*/  BAR.SYNC.DEFER_BLOCKING 0x0 ;  /* 0x0000000000007b1d */ /* 0x000fe80000010000 */
[----:B------:R-:W-:-:S04]  /*0b40*/  SHF.R.S32.HI R7, RZ, 0x1f, R4 ;  /* 0x0000001fff077819 */ /* 0x000fc80000011404 */
[----:B------:R-:W-:-:S04]  /*0b50*/  LEA.HI R7, R7, R4, RZ, 0x4 ;  /* 0x0000000407077211 */ /* 0x000fc800078f20ff */
[----:B------:R-:W-:-:S05]  /*0b60*/  SHF.R.S32.HI R7, RZ, 0x4, R7 ;  /* 0x00000004ff077819 */ /* 0x000fca0000011407 */
[----:B------:R-:W-:-:S05]  /*0b70*/  IMAD R4, R7, UR8, RZ ;  /* 0x0000000807047c24 */ /* 0x000fca000f8e02ff */
[----:B------:R-:W-:-:S13]  /*0b80*/  ISETP.GE.AND P0, PT, R5, R4, PT ;  /* 0x000000040500720c */ /* 0x000fda0003f06270 */
[----:B--2---:R-:W-:Y:S05]  /*0b90*/  @P0 BRA `(.L_x_287) ;  /* 0x0000000800580947 */ /* 0x004fea0003800000 */
[----:B------:R-:W-:Y:S01]  /*0ba0*/  ISETP.NE.AND P3, PT, R7, RZ, PT ;  /* 0x000000ff0700720c */ /* 0x000fe20003f65270 */
[----:B------:R-:W-:-:S12]  /*0bb0*/  IMAD.MOV.U32 R24, RZ, RZ, R5 ;  /* 0x000000ffff187224 */ /* 0x000fd800078e0005 */
.L_x_288:
[----:B------:R-:W-:Y:S01]  /*0bc0*/  IMAD.U32 R4, RZ, RZ, UR9 ;  /* 0x00000009ff047e24 */ /* 0x000fe2000f8e00ff */
[----:B-1----:R-:W-:Y:S01]  /*0bd0*/  IABS R11, R24 ;  /* 0x00000018000b7213 */ /* 0x002fe20000000000 */
[----:B------:R-:W-:-:S03]  /*0be0*/  IMAD.MOV.U32 R31, RZ, RZ, RZ ;  /* 0x000000ffff1f7224 */ /* 0x000fc600078e00ff */
[----:B------:R-:W-:-:S04]  /*0bf0*/  IADD3 R4, PT, PT, R4, 0xf, RZ ;  /* 0x0000000f04047810 */ /* 0x000fc80007ffe0ff */
[----:B------:R-:W-:-:S04]  /*0c00*/  SHF.R.S32.HI R7, RZ, 0x1f, R4 ;  /* 0x0000001fff077819 */ /* 0x000fc80000011404 */
[----:B------:R-:W-:-:S04]  /*0c10*/  LEA.HI R7, R7, R4, RZ, 0x4 ;  /* 0x0000000407077211 */ /* 0x000fc800078f20ff */
[----:B------:R-:W-:-:S04]  /*0c20*/  SHF.R.S32.HI R7, RZ, 0x4, R7 ;  /* 0x00000004ff077819 */ /* 0x000fc80000011407 */
[----:B------:R-:W-:-:S04]  /*0c30*/  IABS R13, R7 ;  /* 0x00000007000d7213 */ /* 0x000fc80000000000 */
[----:B------:R-:W1:Y:S08]  /*0c40*/  I2F.RP R4, R13 ;  /* 0x0000000d00047306 */ /* 0x000e700000209400 */
[----:B-1----:R-:W1:Y:S02]  /*0c50*/  MUFU.RCP R4, R4 ;  /* 0x0000000400047308 */ /* 0x002e640000001000 */
[----:B-1----:R-:W-:-:S06]  /*0c60*/  VIADD R8, R4, 0xffffffe ;  /* 0x0ffffffe04087836 */ /* 0x002fcc0000000000 */
[----:B--2---:R1:W0:Y:S02]  /*0c70*/  F2I.FTZ.U32.TRUNC.NTZ R9, R8 ;  /* 0x0000000800097305 */ /* 0x004224000021f000 */
[----:B-1----:R-:W-:Y:S02]  /*0c80*/  IMAD.MOV.U32 R8, RZ, RZ, RZ ;  /* 0x000000ffff087224 */ /* 0x002fe400078e00ff */
[----:B0-----:R-:W-:-:S04]  /*0c90*/  IMAD.MOV R6, RZ, RZ, -R9 ;  /* 0x000000ffff067224 */ /* 0x001fc800078e0a09 */
        /* <DEDUP_REMOVED lines=88> */
[C---:B--2---:R-:W-:Y:S08]  /*1220*/  HMMA.16816.F32.BF16 R20, R8.reuse, R26, R20 ;  /* 0x0000001a0814723c */ /* 0x044ff00000041814 */
[----:B---3--:R-:W-:Y:S01]  /*1230*/  HMMA.16816.F32.BF16 R16, R8, R16, R12 ;  /* 0x000000100810723c */ /* 0x008fe2000004180c */
[----:B------:R-:W2:Y:S04]  /*1240*/  LD.E R12, desc[UR12][R34.64+0xa0] ;  /* 0x0000a00c220c7980 */ /* 0x000ea8000c101900 */
[----:B------:R-:W2:Y:S04]  /*1250*/  LD.E R13, desc[UR12][R34.64+0x8a0] ;  /* 0x0008a00c220d7980 */ /* 0x000ea8000c101900 */
        /* <DEDUP_REMOVED lines=26> */
[----:B------:R-:W-:Y:S01]  /*1400*/  IMAD R25, R28, 0x20, R25 ;  /* 0x000000201c197824 */ /* 0x000fe200078e0219 */
[----:B------:R-:W-:-:S05]  /*1410*/  LEA R4, R4, R30, 0x4 ;  /* 0x0000001e04047211 */ /* 0x000fca00078e20ff */
[----:B------:R-:W-:Y:S02]  /*1420*/  IMAD.SHL.U32 R4, R4, 0x8, RZ ;  /* 0x0000000804047824 */ /* 0x000fe400078e00ff */
[----:B------:R-:W-:Y:S02]  /*1430*/  IMAD R7, R7, UR8, RZ ;  /* 0x0000000807077c24 */ /* 0x000fe4000f8e02ff */
[----:B------:R-:W-:-:S05]  /*1440*/  VIADD R24, R24, 0x8 ;  /* 0x0000000818187836 */ /* 0x000fca0000000000 */
[----:B------:R-:W-:Y:S01]  /*1450*/  ISETP.GE.AND P0, PT, R24, R7, PT ;  /* 0x000000071800720c */ /* 0x000fe20003f06270 */
[C---:B--2---:R-:W-:Y:S08]  /*1460*/  HMMA.16816.F32.BF16 R16, R12.reuse, R10, R16 ;  /* 0x0000000a0c10723c */ /* 0x044ff00000041810 */
[----:B---3--:R-:W-:Y:S01]  /*1470*/  HMMA.16816.F32.BF16 R20, R12, R8, R20 ;  /* 0x000000080c14723c */ /* 0x008fe20000041814 */
        /* <DEDUP_REMOVED lines=8> */
.L_x_287:
[----:B------:R-:W-:Y:S05]  /*1500*/  WARPSYNC.ALL ;  /* 0x0000000000007948 */ /* 0x000fea0003800000 */
[----:B------:R-:W-:Y:S01]  /*1510*/  IMAD.U32 R4, RZ, RZ, UR9 ;  /* 0x00000009ff047e24 */ /* 0x000fe2000f8e00ff */
[----:B------:R-:W-:Y:S01]  /*1520*/  MOV R8, UR5 ;  /* 0x0000000500087c02 */ /* 0x000fe20008000f00 */
[----:B0-----:R-:W-:Y:S01]  /*1530*/  IMAD.U32 R6, RZ, RZ, UR5 ;  /* 0x00000005ff067e24 */ /* 0x001fe2000f8e00ff */
        /* <DEDUP_REMOVED lines=10> */
[----:B--2---:R-:W-:Y:S02]  /*15e0*/  SHF.R.S32.HI R21, RZ, 0x4, R4 ;  /* 0x00000004ff157819 */ /* 0x004fe40000011404 */
[----:B------:R-:W-:-:S03]  /*15f0*/  ISETP.GE.AND P0, PT, R3, R6, PT ;  /* 0x000000060300720c */ /* 0x000fc60003f06270 */
[----:B------:R-:W-:-:S05]  /*1600*/  IMAD R22, R21, UR8, RZ ;  /* 0x0000000815167c24 */ /* 0x000fca000f8e02ff */
[----:B------:R-:W-:Y:S01]  /*1610*/  ISETP.GE.AND P2, PT, R5, R22, PT ;  /* 0x000000160500720c */ /* 0x000fe20003f46270 */
[----:B0-----:R-:W-:-:S12]  /*1620*/  @P3 BRA `(.L_x_290) ;  /* 0x0000000000d03947 */ /* 0x001fd80003800000 */
[----:B------:R-:W-:Y:S01]  /*1630*/  IABS R7, UR9 ;  /* 0x0000000900077c13 */ /* 0x000fe20008000000 */
[----:B------:R-:W0:Y:S01]  /*1640*/  S2R R10, SR_CgaCtaId ;  /* 0x00000000000a7919 */ /* 0x000e220000008800 */
[----:B------:R-:W-:Y:S02]  /*1650*/  MOV R9, 0x400 ;  /* 0x0000040000097802 */ /* 0x000fe40000000f00 */
[----:B------:R-:W2:Y:S01]  /*1660*/  I2F.RP R12, R7 ;  /* 0x00000007000c7306 */ /* 0x000ea20000209400 */
[----:B------:R-:W-:-:S07]  /*1670*/  ISETP.NE.AND P3, PT, RZ, UR9, PT ;  /* 0x00000009ff007c0c */ /* 0x000fce000bf65270 */
[----:B--2---:R-:W1:Y:S01]  /*1680*/  MUFU.RCP R12, R12 ;  /* 0x0000000c000c7308 */ /* 0x004e620000001000 */
[----:B0-----:R-:W-:Y:S01]  /*1690*/  LEA R9, R10, R9, 0x18 ;  /* 0x000000090a097211 */ /* 0x001fe200078ec0ff */
[----:B------:R-:W-:Y:S02]  /*16a0*/  IMAD.MOV.U32 R10, RZ, RZ, RZ ;  /* 0x000000ffff0a7224 */ /* 0x000fe400078e00ff */
[----:B-1----:R-:W-:-:S04]  /*16b0*/  VIADD R14, R12, 0xffffffe ;  /* 0x0ffffffe0c0e7836 */ /* 0x002fc80000000000 */
[----:B------:R-:W0:Y:S02]  /*16c0*/  F2I.FTZ.U32.TRUNC.NTZ R11, R14 ;  /* 0x0000000e000b7305 */ /* 0x000e24000021f000 */
[----:B0-----:R-:W-:-:S04]  /*16d0*/  IMAD.MOV R16, RZ, RZ, -R11 ;  /* 0x000000ffff107224 */ /* 0x001fc800078e0a0b */
[----:B------:R-:W-:-:S04]  /*16e0*/  IMAD R13, R16, R7, RZ ;  /* 0x00000007100d7224 */ /* 0x000fc800078e02ff */
[----:B------:R-:W-:Y:S01]  /*16f0*/  IMAD.HI.U32 R10, R11, R13, R10 ;  /* 0x0000000d0b0a7227 */ /* 0x000fe200078e000a */
[----:B------:R-:W-:-:S03]  /*1700*/  LOP3.LUT R11, RZ, UR9, RZ, 0x33, !PT ;  /* 0x00000009ff0b7c12 */ /* 0x000fc6000f8e33ff */
[----:B------:R-:W-:-:S07]  /*1710*/  IMAD.MOV.U32 R13, RZ, RZ, R3 ;  /* 0x000000ffff0d7224 */ /* 0x000fce00078e0003 */
.L_x_291:
        /* <DEDUP_REMOVED lines=37> */
.L_x_290:
[----:B------:R-:W-:Y:S05]  /*1970*/  BSYNC.RECONVERGENT B0 ;  /* 0x0000000000007941 */ /* 0x000fea0003800200 */
.L_x_289:
[----:B------:R-:W-:Y:S06]  /*1980*/  BAR.SYNC.DEFER_BLOCKING 0x0 ;  /* 0x0000000000007b1d */ /* 0x000fec0000010000 */
[----:B------:R-:W2:Y:S01]  /*1990*/  LDCU UR6, c[0x0][0x3d0] ;  /* 0x00007a00ff0677ac */ /* 0x000ea20008000800 */
[----:B------:R-:W-:Y:S05]  /*19a0*/  @P2 BRA `(.L_x_292) ;  /* 0x0000000800442947 */ /* 0x000fea0003800000 */
[----:B------:R-:W-:Y:S01]  /*19b0*/  ISETP.NE.AND P2, PT, R21, RZ, PT ;  /* 0x000000ff1500720c */ /* 0x000fe20003f45270 */
[----:B------:R-:W-:-:S12]  /*19c0*/  IMAD.MOV.U32 R28, RZ, RZ, R5 ;  /* 0x000000ffff1c7224 */ /* 0x000fd800078e0005 */
.L_x_293:
[-C--:B-1-3--:R-:W-:Y:S01]  /*19d0*/  IABS R11, R21.reuse ;  /* 0x00000015000b7213 */ /* 0x08afe20000000000 */
[----:B------:R-:W1:Y:S01]  /*19e0*/  S2R R20, SR_LANEID ;  /* 0x0000000000147919 */ /* 0x000e620000000000 */
[----:B------:R-:W-:Y:S02]  /*19f0*/  IABS R10, R28 ;  /* 0x0000001c000a7213 */ /* 0x000fe40000000000 */
[----:B------:R-:W3:Y:S01]  /*1a00*/  I2F.RP R7, R11 ;  /* 0x0000000b00077306 */ /* 0x000ee20000209400 */
[----:B------:R-:W-:Y:S02]  /*1a10*/  IABS R12, R21 ;  /* 0x00000015000c7213 */ /* 0x000fe40000000000 */
[----:B------:R-:W-:-:S05]  /*1a20*/  MOV R33, RZ ;  /* 0x000000ff00217202 */ /* 0x000fca0000000f00 */
[----:B---3--:R-:W3:Y:S01]  /*1a30*/  MUFU.RCP R7, R7 ;  /* 0x0000000700077308 */ /* 0x008ee20000001000 */
[----:B-1----:R-:W-:Y:S02]  /*1a40*/  LOP3.LUT R32, R20, 0x3, RZ, 0xc0, !PT ;  /* 0x0000000314207812 */ /* 0x002fe400078ec0ff */
[----:B------:R-:W-:Y:S01]  /*1a50*/  SHF.R.U32.HI R20, RZ, 0x2, R20 ;  /* 0x00000002ff147819 */ /* 0x000fe20000011614 */
[----:B---3--:R-:W-:-:S06]  /*1a60*/  VIADD R9, R7, 0xffffffe ;  /* 0x0ffffffe07097836 */ /* 0x008fcc0000000000 */
[----:B------:R-:W1:Y:S02]  /*1a70*/  F2I.FTZ.U32.TRUNC.NTZ R9, R9 ;  /* 0x0000000900097305 */ /* 0x000e64000021f000 */
[----:B-1----:R-:W-:-:S04]  /*1a80*/  IMAD.MOV R8, RZ, RZ, -R9 ;  /* 0x000000ffff087224 */ /* 0x002fc800078e0a09 */
[----:B------:R-:W-:Y:S02]  /*1a90*/  IMAD R13, R8, R11, RZ ;  /* 0x0000000b080d7224 */ /* 0x000fe400078e02ff */
[----:B------:R-:W-:-:S04]  /*1aa0*/  IMAD.MOV.U32 R8, RZ, RZ, RZ ;  /* 0x000000ffff087224 */ /* 0x000fc800078e00ff */
[----:B------:R-:W-:Y:S01]  /*1ab0*/  IMAD.HI.U32 R13, R9, R13, R8 ;  /* 0x0000000d090d7227 */ /* 0x000fe200078e0008 */
[----:B------:R-:W-:-:S03]  /*1ac0*/  IABS R9, R21 ;  /* 0x0000001500097213 */ /* 0x000fc60000000000 */
[----:B------:R-:W-:Y:S02]  /*1ad0*/  IMAD.MOV R8, RZ, RZ, -R12 ;  /* 0x000000ffff087224 */ /* 0x000fe400078e0a0c */
[----:B------:R-:W-:Y:S01]  /*1ae0*/  IMAD.HI.U32 R7, R13, R10, RZ ;  /* 0x0000000a0d077227 */ /* 0x000fe200078e00ff */
[----:B------:R-:W1:Y:S03]  /*1af0*/  S2R R12, SR_SWINHI ;  /* 0x00000000000c7919 */ /* 0x000e660000002f00 */
[----:B------:R-:W-:Y:S02]  /*1b00*/  IMAD R8, R7, R8, R10 ;  /* 0x0000000807087224 */ /* 0x000fe400078e020a */
[----:B------:R-:W3:Y:S03]  /*1b10*/  S2R R10, SR_CgaCtaId ;  /* 0x00000000000a7919 */ /* 0x000ee60000008800 */
[----:B------:R-:W-:-:S13]  /*1b20*/  ISETP.GT.U32.AND P4, PT, R11, R8, PT ;  /* 0x000000080b00720c */ /* 0x000fda0003f84070 */
[----:B------:R-:W-:Y:S01]  /*1b30*/  @!P4 IADD3 R8, PT, PT, R8, -R9, RZ ;  /* 0x800000090808c210 */ /* 0x000fe20007ffe0ff */
[----:B------:R-:W-:Y:S01]  /*1b40*/  @!P4 VIADD R7, R7, 0x1 ;  /* 0x000000010707c836 */ /* 0x000fe20000000000 */
[----:B------:R-:W-:Y:S02]  /*1b50*/  LOP3.LUT R9, RZ, R21, RZ, 0x33, !PT ;  /* 0x00000015ff097212 */ /* 0x000fe400078e33ff */
[----:B------:R-:W-:Y:S02]  /*1b60*/  ISETP.GE.U32.AND P3, PT, R8, R11, PT ;  /* 0x0000000b0800720c */ /* 0x000fe40003f66070 */
[----:B------:R-:W-:-:S04]  /*1b70*/  LOP3.LUT R8, R28, R21, RZ, 0x3c, !PT ;  /* 0x000000151c087212 */ /* 0x000fc800078e3cff */
[----:B------:R-:W-:-:S07]  /*1b80*/  ISETP.GE.AND P5, PT, R8, RZ, PT ;  /* 0x000000ff0800720c */ /* 0x000fce0003fa6270 */
[----:B------:R-:W-:-:S04]  /*1b90*/  @P3 VIADD R7, R7, 0x1 ;  /* 0x0000000107073836 */ /* 0x000fc80000000000 */
[----:B------:R-:W-:Y:S01]  /*1ba0*/  IMAD.MOV.U32 R30, RZ, RZ, R7 ;  /* 0x000000ffff1e7224 */ /* 0x000fe200078e0007 */
[----:B------:R-:W-:-:S03]  /*1bb0*/  MOV R7, 0x400 ;  /* 0x0000040000077802 */ /* 0x000fc60000000f00 */
[----:B------:R-:W-:Y:S01]  /*1bc0*/  @!P5 IMAD.MOV R30, RZ, RZ, -R30 ;  /* 0x000000ffff1ed224 */ /* 0x000fe200078e0a1e */
[----:B---3--:R-:W-:-:S04]  /*1bd0*/  LEA R7, R10, R7, 0x18 ;  /* 0x000000070a077211 */ /* 0x008fc800078ec0ff */
[----:B------:R-:W-:Y:S02]  /*1be0*/  SEL R30, R9, R30, !P2 ;  /* 0x0000001e091e7207 */ /* 0x000fe40005000000 */
[----:B------:R-:W-:Y:S02]  /*1bf0*/  MOV R8, R7 ;  /* 0x0000000700087202 */ /* 0x000fe40000000f00 */
[----:B-1----:R-:W-:Y:S01]  /*1c00*/  MOV R9, R12 ;  /* 0x0000000c00097202 */ /* 0x002fe20000000f00 */
[----:B------:R-:W-:-:S04]  /*1c10*/  IMAD.WIDE.U32 R12, R20, 0x40, R32 ;  /* 0x00000040140c7825 */ /* 0x000fc800078e0020 */
[----:B------:R-:W-:Y:S01]  /*1c20*/  IMAD.MOV R23, RZ, RZ, -R30 ;  /* 0x000000ffff177224 */ /* 0x000fe200078e0a1e */
[----:B------:R-:W-:Y:S01]  /*1c30*/  SHF.L.U64.HI R13, R12, 0x2, R13 ;  /* 0x000000020c0d7819 */ /* 0x000fe2000001020d */
[----:B------:R-:W-:Y:S02]  /*1c40*/  IMAD.SHL.U32 R11, R30, 0x800, RZ ;  /* 0x000008001e0b7824 */ /* 0x000fe400078e00ff */
[----:B------:R-:W-:Y:S02]  /*1c50*/  IMAD R23, R21, R23, R28 ;  /* 0x0000001715177224 */ /* 0x000fe400078e021c */
[----:B------:R-:W-:Y:S02]  /*1c60*/  IMAD.SHL.U32 R35, R12, 0x4, RZ ;  /* 0x000000040c237824 */ /* 0x000fe400078e00ff */
[----:B------:R-:W-:-:S04]  /*1c70*/  IMAD.WIDE R10, R11, 0x2, R8 ;  /* 0x000000020b0a7825 */ /* 0x000fc800078e0208 */
[----:B0-----:R-:W-:Y:S01]  /*1c80*/  IMAD.SHL.U32 R15, R23, 0x800, RZ ;  /* 0x00000800170f7824 */ /* 0x001fe200078e00ff */
[----:B------:R-:W-:-:S03]  /*1c90*/  IADD3 R36, P3, PT, R10, R35, RZ ;  /* 0x000000230a247210 */ /* 0x000fc60007f7e0ff */
[----:B------:R-:W-:-:S04]  /*1ca0*/  IMAD.WIDE.U32 R8, R15, 0x2, R8 ;  /* 0x000000020f087825 */ /* 0x000fc800078e0008 */
[----:B------:R-:W-:Y:S01]  /*1cb0*/  IMAD.X R37, R11, 0x1, R13, P3 ;  /* 0x000000010b257824 */ /* 0x000fe200018e060d */
[----:B------:R-:W-:-:S04]  /*1cc0*/  IADD3 R34, P3, PT, R8, R35, RZ ;  /* 0x0000002308227210 */ /* 0x000fc80007f7e0ff */
[----:B------:R-:W3:Y:S01]  /*1cd0*/  LD.E R12, desc[UR12][R36.64+0x8000] ;  /* 0x0080000c240c7980 */ /* 0x000ee2000c101900 */
[----:B------:R-:W-:-:S03]  /*1ce0*/  IMAD.X R35, R9, 0x1, R13, P3 ;  /* 0x0000000109237824 */ /* 0x000fc600018e060d */
[----:B------:R-:W3:Y:S04]  /*1cf0*/  LD.E R13, desc[UR12][R36.64+0x8800] ;  /* 0x0088000c240d7980 */ /* 0x000ee8000c101900 */
[----:B------:R-:W3:Y:S04]  /*1d00*/  LD.E R14, desc[UR12][R36.64+0x8010] ;  /* 0x0080100c240e7980 */ /* 0x000ee8000c101900 */
[----:B------:R-:W3:Y:S04]  /*1d10*/  LD.E R15, desc[UR12][R36.64+0x8810] ;  /* 0x0088100c240f7980 */ /* 0x000ee8000c101900 */
[----:B------:R-:W3:Y:S04]  /*1d20*/  LD.E R8, desc[UR12][R34.64+0x6000] ;  /* 0x0060000c22087980 */ /* 0x000ee8000c101900 */
[----:B------:R-:W3:Y:S04]  /*1d30*/  LD.E R9, desc[UR12][R34.64+0x6010] ;  /* 0x0060100c22097980 */ /* 0x000ee8000c101900 */
[----:B------:R-:W4:Y:S04]  /*1d40*/  LD.E R18, desc[UR12][R34.64+0x6800] ;  /* 0x0068000c22127980 */ /* 0x000f28000c101900 */
[----:B------:R-:W4:Y:S01]  /*1d50*/  LD.E R19, desc[UR12][R34.64+0x6810] ;  /* 0x0068100c22137980 */ /* 0x000f22000c101900 */
[----:B------:R-:W-:Y:S05]  /*1d60*/  WARPSYNC.ALL ;  /* 0x0000000000007948 */ /* 0x000fea0003800000 */
[----:B------:R-:W5:Y:S04]  /*1d70*/  LD.E R16, desc[UR12][R36.64+0x8020] ;  /* 0x0080200c24107980 */ /* 0x000f68000c101900 */
[----:B------:R-:W5:Y:S04]  /*1d80*/  LD.E R17, desc[UR12][R36.64+0x8820] ;  /* 0x0088200c24117980 */ /* 0x000f68000c101900 */
[----:B------:R-:W5:Y:S04]  /*1d90*/  LD.E R26, desc[UR12][R34.64+0x6020] ;  /* 0x0060200c221a7980 */ /* 0x000f68000c101900 */
[----:B------:R-:W5:Y:S04]  /*1da0*/  LD.E R27, desc[UR12][R34.64+0x6030] ;  /* 0x0060300c221b7980 */ /* 0x000f68000c101900 */
[----:B------:R-:W2:Y:S04]  /*1db0*/  LD.E R24, desc[UR12][R34.64+0x6820] ;  /* 0x0068200c22187980 */ /* 0x000ea8000c101900 */
[----:B------:R-:W2:Y:S01]  /*1dc0*/  LD.E R25, desc[UR12][R34.64+0x6830] ;  /* 0x0068300c22197980 */ /* 0x000ea2000c101900 */
[C---:B---3--:R-:W-:Y:S08]  /*1dd0*/  HMMA.16816.F32.BF16 R8, R12.reuse, R8, RZ ;  /* 0x000000080c08723c */ /* 0x048ff000000418ff */
[----:B----4-:R-:W-:Y:S01]  /*1de0*/  HMMA.16816.F32.BF16 R12, R12, R18, RZ ;  /* 0x000000120c0c723c */ /* 0x010fe200000418ff */
[----:B------:R-:W5:Y:S04]  /*1df0*/  LD.E R18, desc[UR12][R36.64+0x8030] ;  /* 0x0080300c24127980 */ /* 0x000f68000c101900 */
[----:B------:R-:W5:Y:S07]  /*1e00*/  LD.E R19, desc[UR12][R36.64+0x8830] ;  /* 0x0088300c24137980 */ /* 0x000f6e000c101900 */
[C---:B-----5:R-:W-:Y:S01]  /*1e10*/  HMMA.16816.F32.BF16 R8, R16.reuse, R26, R8 ;  /* 0x0000001a1008723c */ /* 0x060fe20000041808 */
[----:B------:R-:W3:Y:S04]  /*1e20*/  LD.E R26, desc[UR12][R34.64+0x6040] ;  /* 0x0060400c221a7980 */ /* 0x000ee8000c101900 */
[----:B------:R-:W3:Y:S03]  /*1e30*/  LD.E R27, desc[UR12][R34.64+0x6050] ;  /* 0x0060500c221b7980 */ /* 0x000ee6000c101900 */
[----:B--2---:R-:W-:Y:S01]  /*1e40*/  HMMA.16816.F32.BF16 R16, R16, R24, R12 ;  /* 0x000000181010723c */ /* 0x004fe2000004180c */
[----:B------:R-:W3:Y:S04]  /*1e50*/  LD.E R12, desc[UR12][R36.64+0x8040] ;  /* 0x0080400c240c7980 */ /* 0x000ee8000c101900 */
[----:B------:R-:W3:Y:S04]  /*1e60*/  LD.E R13, desc[UR12][R36.64+0x8840] ;  /* 0x0088400c240d7980 */ /* 0x000ee8000c101900 */
        /* <DEDUP_REMOVED lines=54> */
[----:B------:R-:W-:Y:S01]  /*21d0*/  LEA R23, R30, R23, 0x5 ;  /* 0x000000171e177211 */ /* 0x000fe200078e28ff */
[----:B------:R-:W-:-:S02]  /*21e0*/  IMAD R20, R20, 0x10, R32 ;  /* 0x0000001014147824 */ /* 0x000fc400078e0220 */
[----:B------:R-:W-:-:S05]  /*21f0*/  VIADD R28, R28, 0x8 ;  /* 0x000000081c1c7836 */ /* 0x000fca0000000000 */
[----:B------:R-:W-:Y:S01]  /*2200*/  ISETP.GE.AND P3, PT, R28, R22, PT ;  /* 0x000000161c00720c */ /* 0x000fe20003f66270 */
[C---:B---3--:R-:W-:Y:S08]  /*2210*/  HMMA.16816.F32.BF16 R8, R12.reuse, R26, R8 ;  /* 0x0000001a0c08723c */ /* 0x048ff00000041808 */
[----:B--2---:R-:W-:Y:S01]  /*2220*/  HMMA.16816.F32.BF16 R16, R12, R24, R16 ;  /* 0x000000180c10723c */ /* 0x004fe20000041810 */
        /* <DEDUP_REMOVED lines=9> */
.L_x_292:
[----:B------:R-:W-:Y:S05]  /*22c0*/  WARPSYNC.ALL ;  /* 0x0000000000007948 */ /* 0x000fea0003800000 */
[----:B------:R-:W-:Y:S06]  /*22d0*/  BAR.SYNC.DEFER_BLOCKING 0x0 ;  /* 0x0000000000007b1d */ /* 0x000fec0000010000 */
[----:B------:R-:W-:Y:S04]  /*22e0*/  BSSY.RECONVERGENT B0, `(.L_x_294) ;  /* 0x000002f000007945 */ /* 0x000fe80003800200 */
[----:B------:R-:W-:Y:S05]  /*22f0*/  @P1 BRA `(.L_x_295) ;  /* 0x0000000000b41947 */ /* 0x000fea0003800000 */
[----:B------:R-:W-:Y:S01]  /*2300*/  IABS R7, UR9 ;  /* 0x0000000900077c13 */ /* 0x000fe20008000000 */
[----:B-1----:R-:W1:Y:S01]  /*2310*/  S2R R13, SR_CgaCtaId ;  /* 0x00000000000d7919 */ /* 0x002e620000008800 */
[----:B---3--:R-:W-:Y:S02]  /*2320*/  MOV R12, 0x400 ;  /* 0x00000400000c7802 */ /* 0x008fe40000000f00 */
[----:B------:R-:W3:Y:S01]  /*2330*/  I2F.RP R10, R7 ;  /* 0x00000007000a7306 */ /* 0x000ee20000209400 */
[----:B------:R-:W-:Y:S02]  /*2340*/  ISETP.NE.AND P4, PT, RZ, UR9, PT ;  /* 0x00000009ff007c0c */ /* 0x000fe4000bf85270 */
[----:B0-----:R-:W-:-:S05]  /*2350*/  LOP3.LUT R15, RZ, UR9, RZ, 0x33, !PT ;  /* 0x00000009ff0f7c12 */ /* 0x001fca000f8e33ff */
[----:B---3--:R-:W0:Y:S01]  /*2360*/  MUFU.RCP R10, R10 ;  /* 0x0000000a000a7308 */ /* 0x008e220000001000 */
[----:B-1----:R-:W-:Y:S02]  /*2370*/  LEA R16, R13, R12, 0x18 ;  /* 0x0000000c0d107211 */ /* 0x002fe400078ec0ff */
[----:B0-----:R-:W-:-:S05]  /*2380*/  IADD3 R8, PT, PT, R10, 0xffffffe, RZ ;  /* 0x0ffffffe0a087810 */ /* 0x001fca0007ffe0ff */
[----:B------:R0:W1:Y:S02]  /*2390*/  F2I.FTZ.U32.TRUNC.NTZ R9, R8 ;  /* 0x0000000800097305 */ /* 0x000064000021f000 */
[----:B0-----:R-:W-:Y:S02]  /*23a0*/  IMAD.MOV.U32 R8, RZ, RZ, RZ ;  /* 0x000000ffff087224 */ /* 0x001fe400078e00ff */
[----:B-1----:R-:W-:-:S04]  /*23b0*/  IMAD.MOV R14, RZ, RZ, -R9 ;  /* 0x000000ffff0e7224 */ /* 0x002fc800078e0a09 */
[----:B------:R-:W-:-:S04]  /*23c0*/  IMAD R11, R14, R7, RZ ;  /* 0x000000070e0b7224 */ /* 0x000fc800078e02ff */
[----:B------:R-:W-:-:S04]  /*23d0*/  IMAD.HI.U32 R14, R9, R11, R8 ;  /* 0x0000000b090e7227 */ /* 0x000fc800078e0008 */
[----:B------:R-:W-:-:S07]  /*23e0*/  IMAD.MOV.U32 R9, RZ, RZ, R3 ;  /* 0x000000ffff097224 */ /* 0x000fce00078e0003 */
.L_x_296:
        /* <DEDUP_REMOVED lines=18> */
[----:B------:R-:W-:Y:S01]  /*2510*/  VIADD R9, R9, 0x100 ;  /* 0x0000010009097836 */ /* 0x000fe20000000000 */
[----:B------:R-:W-:Y:S01]  /*2520*/  LDS R13, [R12+0x16100] ;  /* 0x016100000c0d7984 */ /* 0x000fe20000000800 */
[----:B------:R-:W-:-:S03]  /*2530*/  IMAD R11, R8, 0x20, R11 ;  /* 0x00000020080b7824 */ /* 0x000fc600078e020b */
[----:B------:R-:W-:Y:S02]  /*2540*/  ISETP.GE.AND P1, PT, R9, R6, PT ;  /* 0x000000060900720c */ /* 0x000fe40003f26270 */
[----:B------:R-:W-:-:S05]  /*2550*/  LEA R11, R11, R16, 0x2 ;  /* 0x000000100b0b7211 */ /* 0x000fca00078e10ff */
[----:B------:R-:W0:Y:S04]  /*2560*/  LDS R8, [R11+0x14000] ;  /* 0x014000000b087984 */ /* 0x000e280000000800 */
[----:B------:R-:W1:Y:S01]  /*2570*/  LDS R10, [R11+0x12000] ;  /* 0x012000000b0a7984 */ /* 0x000e620000000800 */
[----:B0-----:R-:W-:-:S04]  /*2580*/  FADD R13, R8, -R13 ;  /* 0x8000000d080d7221 */ /* 0x001fc80000000000 */
[----:B-1----:R-:W-:-:S04]  /*2590*/  FMUL R10, R10, R13 ;  /* 0x0000000d0a0a7220 */ /* 0x002fc80000400000 */
[----:B--2---:R-:W-:-:S05]  /*25a0*/  FMUL R10, R10, UR6 ;  /* 0x000000060a0a7c20 */ /* 0x004fca0008400000 */
[----:B------:R4:W-:Y:S01]  /*25b0*/  STS [R11+0x14000], R10 ;  /* 0x0140000a0b007388 */ /* 0x0009e20000000800 */
[----:B------:R-:W-:Y:S05]  /*25c0*/  @!P1 BRA `(.L_x_296) ;  /* 0xfffffffc00889947 */ /* 0x000fea000383ffff */
.L_x_295:
[----:B--2---:R-:W-:Y:S05]  /*25d0*/  BSYNC.RECONVERGENT B0 ;  /* 0x0000000000007941 */ /* 0x004fea0003800200 */
.L_x_294:
[----:B------:R-:W-:Y:S06]  /*25e0*/  BAR.SYNC.DEFER_BLOCKING 0x0 ;  /* 0x0000000000007b1d */ /* 0x000fec0000010000 */
[----:B------:R-:W-:Y:S04]  /*25f0*/  BSSY.RECONVERGENT B0, `(.L_x_297) ;  /* 0x000000e000007945 */ /* 0x000fe80003800200 */
[----:B------:R-:W-:Y:S05]  /*2600*/  @P0 BRA `(.L_x_298) ;  /* 0x0000000000300947 */ /* 0x000fea0003800000 */
[----:B---3--:R-:W2:Y:S01]  /*2610*/  S2R R9, SR_CgaCtaId ;  /* 0x0000000000097919 */ /* 0x008ea20000008800 */
[----:B------:R-:W-:Y:S01]  /*2620*/  MOV R8, 0x400 ;  /* 0x0000040000087802 */ /* 0x000fe20000000f00 */
[----:B------:R-:W-:-:S03]  /*2630*/  IMAD.MOV.U32 R7, RZ, RZ, R3 ;  /* 0x000000ffff077224 */ /* 0x000fc600078e0003 */
[----:B--2---:R-:W-:-:S07]  /*2640*/  LEA R12, R9, R8, 0x18 ;  /* 0x00000008090c7211 */ /* 0x004fce00078ec0ff */
.L_x_299:
[C-C-:B------:R-:W-:Y:S02]  /*2650*/  IMAD R8, R7.reuse, 0x4, R12.reuse ;  /* 0x0000000407087824 */ /* 0x140fe400078e020c */
[C---:B--2-4-:R-:W-:Y:S02]  /*2660*/  IMAD R10, R7.reuse, 0x2, R12 ;  /* 0x00000002070a7824 */ /* 0x054fe400078e020c */
[----:B------:R-:W-:Y:S02]  /*2670*/  VIADD R7, R7, 0x100 ;  /* 0x0000010007077836 */ /* 0x000fe40000000000 */
[----:B------:R-:W2:Y:S03]  /*2680*/  LDS R8, [R8+0x14000] ;  /* 0x0140000008087984 */ /* 0x000ea60000000800 */
[----:B------:R-:W-:Y:S02]  /*2690*/  ISETP.GE.AND P0, PT, R7, R6, PT ;  /* 0x000000060700720c */ /* 0x000fe40003f06270 */
[----:B--2---:R-:W-:-:S05]  /*26a0*/  F2FP.BF16.F32.PACK_AB R9, RZ, R8 ;  /* 0x00000008ff09723e */ /* 0x004fca00000010ff */
[----:B------:R2:W-:Y:S06]  /*26b0*/  STS.U16 [R10+0x20200], R9 ;  /* 0x020200090a007388 */ /* 0x0005ec0000000400 */
[----:B------:R-:W-:Y:S05]  /*26c0*/  @!P0 BRA `(.L_x_299) ;  /* 0xfffffffc00e08947 */ /* 0x000fea000383ffff */
.L_x_298:
[----:B------:R-:W-:Y:S05]  /*26d0*/  BSYNC.RECONVERGENT B0 ;  /* 0x0000000000007941 */ /* 0x000fea0003800200 */
.L_x_297:
[----:B------:R-:W-:Y:S01]  /*26e0*/  USHF.L.U32 UR6, UR8, 0x3, URZ ;  /* 0x0000000308067899 */ /* 0x000fe200080006ff */
[----:B------:R-:W-:Y:S05]  /*26f0*/  BAR.SYNC.DEFER_BLOCKING 0x0 ;  /* 0x0000000000007b1d */ /* 0x000fea0000010000 */
[----:B------:R-:W-:-:S13]  /*2700*/  ISETP.GE.AND P0, PT, R5, UR6, PT ;  /* 0x0000000605007c0c */ /* 0x000fda000bf06270 */
[----:B------:R-:W-:Y:S05]  /*2710*/  @P0 BRA `(.L_x_300) ;  /* 0x0000000800c80947 */ /* 0x000fea0003800000 */
[----:B------:R-:W-:Y:S02]  /*2720*/  SHF.R.S32.HI R26, RZ, 0x4, R4 ;  /* 0x00000004ff1a7819 */ /* 0x000fe40000011404 */
[----:B------:R-:W-:-:S07]  /*2730*/  MOV R7, R5 ;  /* 0x0000000500077202 */ /* 0x000fce0000000f00 */
.L_x_312:
[----:B------:R-:W5:Y:S01]  /*2740*/  LDCU UR6, c[0x0][0x3cc] ;  /* 0x00007980ff0677ac */ /* 0x000f620008000800 */
[----:B01----:R-:W-:Y:S02]  /*2750*/  CS2R R14, SRZ ;  /* 0x00000000000e7805 */ /* 0x003fe4000001ff00 */
[----:B---3--:R-:W-:Y:S02]  /*2760*/  CS2R R12, SRZ ;  /* 0x00000000000c7805 */ /* 0x008fe4000001ff00 */
[----:B--2-4-:R-:W-:Y:S02]  /*2770*/  CS2R R10, SRZ ;  /* 0x00000000000a7805 */ /* 0x014fe4000001ff00 */
[----:B------:R-:W-:Y:S01]  /*2780*/  CS2R R8, SRZ ;  /* 0x0000000000087805 */ /* 0x000fe2000001ff00 */
[----:B-----5:R-:W-:-:S04]  /*2790*/  UIMAD UR6, UR4, -0x20, UR6 ;  /* 0xffffffe0040678a4 */ /* 0x020fc8000f8e0206 */
[----:B------:R-:W-:-:S09]  /*27a0*/  UISETP.GE.AND UP0, UPT, UR6, 0x1, UPT ;  /* 0x000000010600788c */ /* 0x000fd2000bf06270 */
[----:B------:R-:W-:Y:S05]  /*27b0*/  BRA.U !UP0, `(.L_x_301) ;  /* 0x0000000508387547 */ /* 0x000fea000b800000 */
[----:B------:R-:W0:Y:S01]  /*27c0*/  S2R R11, SR_CgaCtaId ;  /* 0x00000000000b7919 */ /* 0x000e220000008800 */
[----:B------:R-:W-:Y:S02]  /*27d0*/  MOV R8, 0x400 ;  /* 0x0000040000087802 */ /* 0x000fe40000000f00 */
[----:B------:R-:W-:Y:S01]  /*27e0*/  MOV R14, 0x400 ;  /* 0x00000400000e7802 */ /* 0x000fe20000000f00 */
[----:B------:R-:W1:Y:S01]  /*27f0*/  S2R R12, SR_SWINHI ;  /* 0x00000000000c7919 */ /* 0x000e620000002f00 */
[----:B------:R-:W2:Y:S01]  /*2800*/  S2R R9, SR_LANEID ;  /* 0x0000000000097919 */ /* 0x000ea20000000000 */
[----:B------:R-:W3:Y:S01]  /*2810*/  S2R R15, SR_CgaCtaId ;  /* 0x00000000000f7919 */ /* 0x000ee20000008800 */
[----:B------:R-:W4:Y:S01]  /*2820*/  S2R R17, SR_SWINHI ;  /* 0x0000000000117919 */ /* 0x000f220000002f00 */
[----:B0-----:R-:W-:-:S04]  /*2830*/  LEA R11, R11, R8, 0x18 ;  /* 0x000000080b0b7211 */ /* 0x001fc800078ec0ff */
[----:B------:R-:W-:Y:S02]  /*2840*/  MOV R10, R11 ;  /* 0x0000000b000a7202 */ /* 0x000fe40000000f00 */
[----:B-1----:R-:W-:Y:S02]  /*2850*/  MOV R11, R12 ;  /* 0x0000000c000b7202 */ /* 0x002fe40000000f00 */
[----:B--2---:R-:W-:Y:S01]  /*2860*/  LOP3.LUT R8, R9, 0x3, RZ, 0xc0, !PT ;  /* 0x0000000309087812 */ /* 0x004fe200078ec0ff */
[----:B------:R-:W-:Y:S01]  /*2870*/  IMAD.WIDE.U32 R12, R2, 0x2, R10 ;  /* 0x00000002020c7825 */ /* 0x000fe200078e000a */
[----:B------:R-:W-:Y:S02]  /*2880*/  SHF.R.U32.HI R21, RZ, 0x2, R9 ;  /* 0x00000002ff157819 */ /* 0x000fe40000011609 */
[----:B---3--:R-:W-:Y:S01]  /*2890*/  LEA R14, R15, R14, 0x18 ;  /* 0x0000000e0f0e7211 */ /* 0x008fe200078ec0ff */
[----:B------:R-:W-:Y:S02]  /*28a0*/  IMAD.MOV.U32 R9, RZ, RZ, RZ ;  /* 0x000000ffff097224 */ /* 0x000fe400078e00ff */
[----:B------:R-:W-:-:S03]  /*28b0*/  IMAD.WIDE.U32 R10, R21, 0x40, R8 ;  /* 0x00000040150a7825 */ /* 0x000fc600078e0008 */
[----:B------:R-:W-:Y:S01]  /*28c0*/  LEA R22, P0, R10, R12, 0x2 ;  /* 0x0000000c0a167211 */ /* 0x000fe200078010ff */
[----:B------:R-:W-:-:S03]  /*28d0*/  IMAD.SHL.U32 R12, R7, 0x40, RZ ;  /* 0x00000040070c7824 */ /* 0x000fc600078e00ff */
[----:B------:R-:W-:Y:S02]  /*28e0*/  LEA.HI.X R23, R10, R13, R11, 0x2, P0 ;  /* 0x0000000d0a177211 */ /* 0x000fe400000f140b */
[----:B------:R-:W-:Y:S02]  /*28f0*/  MOV R10, R14 ;  /* 0x0000000e000a7202 */ /* 0x000fe40000000f00 */
[----:B----4-:R-:W-:Y:S02]  /*2900*/  MOV R11, R17 ;  /* 0x00000011000b7202 */ /* 0x010fe40000000f00 */
[----:B------:R-:W-:Y:S01]  /*2910*/  LOP3.LUT R13, R12, 0xfffffe00, RZ, 0xc0, !PT ;  /* 0xfffffe000c0d7812 */ /* 0x000fe200078ec0ff */
        /* <DEDUP_REMOVED lines=13> */
[----:B------:R-:W-:-:S04]  /*29f0*/  VIMNMX R24, PT, PT, R26, 0x1, !PT ;  /* 0x000000011a187848 */ /* 0x000fc80007fe0100 */
        /* <DEDUP_REMOVED lines=42> */
.L_x_301:
[----:B------:R-:W0:Y:S01]  /*2ca0*/  S2R R16, SR_LANEID ;  /* 0x0000000000107919 */ /* 0x000e220000000000 */
[----:B------:R-:W-:Y:S05]  /*2cb0*/  WARPSYNC.ALL ;  /* 0x0000000000007948 */ /* 0x000fea0003800000 */
[----:B------:R-:W-:Y:S01]  /*2cc0*/  BSSY.RECONVERGENT B0, `(.L_x_302) ;  /* 0x0000052000007945 */ /* 0x000fe20003800200 */
[----:B0-----:R-:W-:Y:S02]  /*2cd0*/  SHF.R.U32.HI R17, RZ, 0x2, R16 ;  /* 0x00000002ff117819 */ /* 0x001fe40000011610 */
[----:B------:R-:W-:Y:S01]  /*2ce0*/  LOP3.LUT R18, R16, 0x3, RZ, 0xc0, !PT ;  /* 0x0000000310127812 */ /* 0x000fe200078ec0ff */
[----:B------:R-:W-:-:S04]  /*2cf0*/  VIADD R16, R0, 0x1e200 ;  /* 0x0001e20000107836 */ /* 0x000fc80000000000 */
[----:B------:R-:W-:-:S04]  /*2d00*/  IMAD R17, R17, 0x8, R18 ;  /* 0x0000000811117824 */ /* 0x000fc800078e0212 */
[----:B------:R-:W-:Y:S01]  /*2d10*/  IMAD.U32 R18, R17, 0x8, R16 ;  /* 0x0000000811127824 */ /* 0x000fe200078e0010 */
[----:B------:R-:W-:Y:S02]  /*2d20*/  SHF.L.U32 R16, R7, 0x1, RZ ;  /* 0x0000000107107819 */ /* 0x000fe400000006ff */
[----:B------:R-:W-:Y:S02]  /*2d30*/  LOP3.LUT R17, R3, 0x1f, RZ, 0xc0, !PT ;  /* 0x0000001f03117812 */ /* 0x000fe400078ec0ff */
[----:B------:R0:W-:Y:S01]  /*2d40*/  STS.64 [R18], R8 ;  /* 0x0000000812007388 */ /* 0x0001e20000000a00 */
[----:B------:R-:W-:-:S03]  /*2d50*/  LOP3.LUT R16, R16, 0xfffffff0, RZ, 0xc0, !PT ;  /* 0xfffffff010107812 */ /* 0x000fc600078ec0ff */
[----:B------:R0:W-:Y:S04]  /*2d60*/  STS.64 [R18+0x200], R10 ;  /* 0x0002000a12007388 */ /* 0x0001e80000000a00 */
[----:B------:R0:W-:Y:S04]  /*2d70*/  STS.64 [R18+0x20], R12 ;  /* 0x0000200c12007388 */ /* 0x0001e80000000a00 */
[----:B------:R0:W-:Y:S01]  /*2d80*/  STS.64 [R18+0x220], R14 ;  /* 0x0002200e12007388 */ /* 0x0001e20000000a00 */
[----:B------:R-:W-:Y:S01]  /*2d90*/  NOP ;  /* 0x0000000000007918 */ /* 0x000fe20000000000 */
.L_x_311:
        /* <DEDUP_REMOVED lines=15> */
[----:B------:R-:W0:Y:S01]  /*2e90*/  S2UR UR7, SR_CgaCtaId ;  /* 0x00000000000779c3 */ /* 0x000e220000008800 */
[----:B------:R-:W-:Y:S01]  /*2ea0*/  UMOV UR6, 0x400 ;  /* 0x0000040000067882 */ /* 0x000fe20000000000 */
[----:B------:R-:W-:Y:S01]  /*2eb0*/  IMAD.SHL.U32 R9, R8, 0x200, RZ ;  /* 0x0000020008097824 */ /* 0x000fe200078e00ff */
[----:B------:R-:W-:-:S04]  /*2ec0*/  SHF.L.U32 R8, R15, 0x2, RZ ;  /* 0x000000020f087819 */ /* 0x000fc800000006ff */
[----:B------:R-:W-:Y:S02]  /*2ed0*/  LOP3.LUT R9, R9, R8, RZ, 0xfc, !PT ;  /* 0x0000000809097212 */ /* 0x000fe400078efcff */
[----:B------:R-:W-:Y:S01]  /*2ee0*/  LDS R8, [R10+0x1e200] ;  /* 0x01e200000a087984 */ /* 0x000fe20000000800 */
[----:B0-----:R-:W-:-:S09]  /*2ef0*/  ULEA UR6, UR7, UR6, 0x18 ;  /* 0x0000000607067291 */ /* 0x001fd2000f8ec0ff */
[----:B------:R-:W0:Y:S02]  /*2f00*/  LDS R11, [R9+UR6+0x16200] ;  /* 0x01620006090b7984 */ /* 0x000e240008000800 */
[----:B0-----:R-:W-:-:S05]  /*2f10*/  FADD R8, R8, R11 ;  /* 0x0000000b08087221 */ /* 0x001fca0000000000 */
[----:B------:R0:W-:Y:S02]  /*2f20*/  STS [R9+UR6+0x16200], R8 ;  /* 0x0162000809007988 */ /* 0x0001e40008000806 */
.L_x_304:
[----:B------:R-:W-:Y:S05]  /*2f30*/  BSYNC.RECONVERGENT B1 ;  /* 0x0000000000017941 */ /* 0x000fea0003800200 */
.L_x_303:
        /* <DEDUP_REMOVED lines=12> */
.L_x_306:
[----:B------:R-:W-:Y:S05]  /*3000*/  BSYNC.RECONVERGENT B1 ;  /* 0x0000000000017941 */ /* 0x000fea0003800200 */
.L_x_305:
[----:B------:R-:W-:Y:S04]  /*3010*/  BSSY.RECONVERGENT B1, `(.L_x_307) ;  /* 0x000000c000017945 */ /* 0x000fe80003800200 */
[----:B------:R-:W-:Y:S05]  /*3020*/  @P2 BRA `(.L_x_308) ;  /* 0x0000000000282947 */ /* 0x000fea0003800000 */
[----:B------:R-:W2:Y:S01]  /*3030*/  S2UR UR7, SR_CgaCtaId ;  /* 0x00000000000779c3 */ /* 0x000ea20000008800 */
[----:B------:R-:W-:Y:S01]  /*3040*/  UMOV UR6, 0x400 ;  /* 0x0000040000067882 */ /* 0x000fe20000000000 */
[----:B01----:R-:W-:Y:S02]  /*3050*/  IMAD.SHL.U32 R8, R14, 0x200, RZ ;  /* 0x000002000e087824 */ /* 0x003fe400078e00ff */
[----:B------:R-:W-:-:S05]  /*3060*/  IMAD.SHL.U32 R9, R15, 0x4, RZ ;  /* 0x000000040f097824 */ /* 0x000fca00078e00ff */
[----:B------:R-:W-:Y:S02]  /*3070*/  LOP3.LUT R9, R8, R9, RZ, 0xfc, !PT ;  /* 0x0000000908097212 */ /* 0x000fe400078efcff */
[----:B------:R-:W-:Y:S01]  /*3080*/  LDS R8, [R10+0x1e300] ;  /* 0x01e300000a087984 */ /* 0x000fe20000000800 */
[----:B--2---:R-:W-:-:S09]  /*3090*/  ULEA UR6, UR7, UR6, 0x18 ;  /* 0x0000000607067291 */ /* 0x004fd2000f8ec0ff */
[----:B------:R-:W0:Y:S02]  /*30a0*/  LDS R11, [R9+UR6+0x16200] ;  /* 0x01620006090b7984 */ /* 0x000e240008000800 */
[----:B0-----:R-:W-:-:S05]  /*30b0*/  FADD R8, R8, R11 ;  /* 0x0000000b08087221 */ /* 0x001fca0000000000 */
[----:B------:R2:W-:Y:S02]  /*30c0*/  STS [R9+UR6+0x16200], R8 ;  /* 0x0162000809007988 */ /* 0x0005e40008000806 */
.L_x_308:
[----:B------:R-:W-:Y:S05]  /*30d0*/  BSYNC.RECONVERGENT B1 ;  /* 0x0000000000017941 */ /* 0x000fea0003800200 */
.L_x_307:
[----:B------:R-:W-:Y:S04]  /*30e0*/  BSSY.RECONVERGENT B1, `(.L_x_309) ;  /* 0x000000c000017945 */ /* 0x000fe80003800200 */
[----:B------:R-:W-:Y:S05]  /*30f0*/  @P3 BRA `(.L_x_310) ;  /* 0x0000000000283947 */ /* 0x000fea0003800000 */
[----:B------:R-:W3:Y:S01]  /*3100*/  S2UR UR7, SR_CgaCtaId ;  /* 0x00000000000779c3 */ /* 0x000ee20000008800 */
[----:B------:R-:W-:Y:S01]  /*3110*/  UMOV UR6, 0x400 ;  /* 0x0000040000067882 */ /* 0x000fe20000000000 */
[----:B012---:R-:W-:Y:S01]  /*3120*/  IMAD.SHL.U32 R9, R15, 0x4, RZ ;  /* 0x000000040f097824 */ /* 0x007fe200078e00ff */
[----:B------:R-:W-:-:S04]  /*3130*/  SHF.L.U32 R8, R13, 0x9, RZ ;  /* 0x000000090d087819 */ /* 0x000fc800000006ff */
[----:B------:R-:W-:Y:S02]  /*3140*/  LOP3.LUT R9, R8, R9, RZ, 0xfc, !PT ;  /* 0x0000000908097212 */ /* 0x000fe400078efcff */
[----:B------:R-:W-:Y:S01]  /*3150*/  LDS R8, [R10+0x1e380] ;  /* 0x01e380000a087984 */ /* 0x000fe20000000800 */
[----:B---3--:R-:W-:-:S09]  /*3160*/  ULEA UR6, UR7, UR6, 0x18 ;  /* 0x0000000607067291 */ /* 0x008fd2000f8ec0ff */
[----:B------:R-:W0:Y:S02]  /*3170*/  LDS R11, [R9+UR6+0x16200] ;  /* 0x01620006090b7984 */ /* 0x000e240008000800 */
[----:B0-----:R-:W-:-:S05]  /*3180*/  FADD R8, R8, R11 ;  /* 0x0000000b08087221 */ /* 0x001fca0000000000 */
[----:B------:R3:W-:Y:S02]  /*3190*/  STS [R9+UR6+0x16200], R8 ;  /* 0x0162000809007988 */ /* 0x0007e40008000806 */
.L_x_310:
[----:B------:R-:W-:Y:S05]  /*31a0*/  BSYNC.RECONVERGENT B1 ;  /* 0x0000000000017941 */ /* 0x000fea0003800200 */
.L_x_309:
[C---:B------:R-:W-:Y:S01]  /*31b0*/  ISETP.GE.U32.AND P0, PT, R17.reuse, 0x80, PT ;  /* 0x000000801100780c */ /* 0x040fe20003f06070 */
[----:B------:R-:W-:-:S12]  /*31c0*/  VIADD R17, R17, 0x80 ;  /* 0x0000008011117836 */ /* 0x000fd80000000000 */
[----:B------:R-:W-:Y:S05]  /*31d0*/  @!P0 BRA `(.L_x_311) ;  /* 0xfffffff800f08947 */ /* 0x000fea000383ffff */
[----:B------:R-:W-:Y:S05]  /*31e0*/  BSYNC.RECONVERGENT B0 ;  /* 0x0000000000007941 */ /* 0x000fea0003800200 */
.L_x_302:
[----:B------:R-:W-:Y:S01]  /*31f0*/  USHF.L.U32 UR6, UR8, 0x3, URZ ;  /* 0x0000000308067899 */ /* 0x000fe200080006ff */
[----:B------:R-:W-:Y:S01]  /*3200*/  VIADD R7, R7, 0x8 ;  /* 0x0000000807077836 */ /* 0x000fe20000000000 */
[----:B------:R-:W-:-:S04]  /*3210*/  NOP ;  /* 0x0000000000007918 */ /* 0x000fc80000000000 */
[----:B------:R-:W-:-:S13]  /*3220*/  ISETP.GE.AND P0, PT, R7, UR6, PT ;  /* 0x0000000607007c0c */ /* 0x000fda000bf06270 */
[----:B------:R-:W-:Y:S05]  /*3230*/  @!P0 BRA `(.L_x_312) ;  /* 0xfffffff400408947 */ /* 0x000fea000383ffff */
.L_x_300:
[----:B------:R-:W-:Y:S01]  /*3240*/  ISETP.GE.AND P0, PT, R3, R6, PT ;  /* 0x000000060300720c */ /* 0x000fe20003f06270 */
[----:B------:R-:W-:Y:S05]  /*3250*/  WARPSYNC.ALL ;  /* 0x0000000000007948 */ /* 0x000fea0003800000 */
[----:B------:R-:W-:Y:S06]  /*3260*/  BAR.SYNC.DEFER_BLOCKING 0x0 ;  /* 0x0000000000007b1d */ /* 0x000fec0000010000 */
[----:B------:R-:W-:Y:S04]  /*3270*/  BSSY.RECONVERGENT B0, `(.L_x_313) ;  /* 0x000002b000007945 */ /* 0x000fe80003800200 */
[----:B------:R-:W-:Y:S05]  /*3280*/  @P0 BRA `(.L_x_314) ;  /* 0x0000000000a40947 */ /* 0x000fea0003800000 */
[----:B------:R-:W-:Y:S01]  /*3290*/  IABS R7, UR9 ;  /* 0x0000000900077c13 */ /* 0x000fe20008000000 */
[----:B-1----:R-:W1:Y:S01]  /*32a0*/  S2R R13, SR_CgaCtaId ;  /* 0x00000000000d7919 */ /* 0x002e620000008800 */
[----:B---3--:R-:W-:Y:S02]  /*32b0*/  MOV R12, 0x400 ;  /* 0x00000400000c7802 */ /* 0x008fe40000000f00 */
[----:B--2-4-:R-:W2:Y:S01]  /*32c0*/  I2F.RP R10, R7 ;  /* 0x00000007000a7306 */ /* 0x014ea20000209400 */
[----:B------:R-:W-:-:S07]  /*32d0*/  ISETP.NE.AND P3, PT, RZ, UR9, PT ;  /* 0x00000009ff007c0c */ /* 0x000fce000bf65270 */
[----:B--2---:R-:W0:Y:S01]  /*32e0*/  MUFU.RCP R10, R10 ;  /* 0x0000000a000a7308 */ /* 0x004e220000001000 */
[----:B-1----:R-:W-:Y:S01]  /*32f0*/  LEA R13, R13, R12, 0x18 ;  /* 0x0000000c0d0d7211 */ /* 0x002fe200078ec0ff */
[----:B0-----:R-:W-:-:S06]  /*3300*/  VIADD R8, R10, 0xffffffe ;  /* 0x0ffffffe0a087836 */ /* 0x001fcc0000000000 */
[----:B------:R0:W1:Y:S02]  /*3310*/  F2I.FTZ.U32.TRUNC.NTZ R9, R8 ;  /* 0x0000000800097305 */ /* 0x000064000021f000 */
[----:B0-----:R-:W-:Y:S02]  /*3320*/  IMAD.MOV.U32 R8, RZ, RZ, RZ ;  /* 0x000000ffff087224 */ /* 0x001fe400078e00ff */
[----:B-1----:R-:W-:-:S04]  /*3330*/  IMAD.MOV R14, RZ, RZ, -R9 ;  /* 0x000000ffff0e7224 */ /* 0x002fc800078e0a09 */
[----:B------:R-:W-:-:S04]  /*3340*/  IMAD R11, R14, R7, RZ ;  /* 0x000000070e0b7224 */ /* 0x000fc800078e02ff */
[----:B------:R-:W-:Y:S01]  /*3350*/  IMAD.HI.U32 R12, R9, R11, R8 ;  /* 0x0000000b090c7227 */ /* 0x000fe200078e0008 */
[----:B------:R-:W-:-:S07]  /*3360*/  LOP3.LUT R11, RZ, UR9, RZ, 0x33, !PT ;  /* 0x00000009ff0b7c12 */ /* 0x000fce000f8e33ff */
.L_x_315:
        /* <DEDUP_REMOVED lines=16> */
[----:B------:R-:W-:Y:S02]  /*3470*/  IMAD R9, R10, UR9, R3 ;  /* 0x000000090a097c24 */ /* 0x000fe4000f8e0203 */
[----:B------:R-:W-:-:S03]  /*3480*/  VIADD R3, R3, 0x100 ;  /* 0x0000010003037836 */ /* 0x000fc60000000000 */
[----:B------:R-:W-:Y:S01]  /*3490*/  LEA R10, R8, R9, 0x5 ;  /* 0x00000009080a7211 */ /* 0x000fe200078e28ff */
[----:B------:R-:W-:Y:S01]  /*34a0*/  IMAD R9, R9, 0x40, R8 ;  /* 0x0000004009097824 */ /* 0x000fe200078e0208 */
[----:B------:R-:W-:-:S03]  /*34b0*/  ISETP.GE.AND P0, PT, R3, R6, PT ;  /* 0x000000060300720c */ /* 0x000fc60003f06270 */
[--C-:B------:R-:W-:Y:S02]  /*34c0*/  IMAD R10, R10, 0x4, R13.reuse ;  /* 0x000000040a0a7824 */ /* 0x100fe400078e020d */
[----:B------:R-:W-:-:S04]  /*34d0*/  IMAD R9, R9, 0x2, R13 ;  /* 0x0000000209097824 */ /* 0x000fc800078e020d */
[----:B------:R-:W0:Y:S02]  /*34e0*/  LDS R10, [R10+0x14000] ;  /* 0x014000000a0a7984 */ /* 0x000e240000000800 */
[----:B0-----:R-:W-:-:S05]  /*34f0*/  F2FP.BF16.F32.PACK_AB R8, RZ, R10 ;  /* 0x0000000aff08723e */ /* 0x001fca00000010ff */
[----:B------:R0:W-:Y:S01]  /*3500*/  STS.U16 [R9+0x20200], R8 ;  /* 0x0202000809007388 */ /* 0x0001e20000000400 */
[----:B------:R-:W-:Y:S05]  /*3510*/  @!P0 BRA `(.L_x_315) ;  /* 0xfffffffc00948947 */ /* 0x000fea000383ffff */
.L_x_314:
[----:B------:R-:W-:Y:S05]  /*3520*/  BSYNC.RECONVERGENT B0 ;  /* 0x0000000000007941 */ /* 0x000fea0003800200 */
.L_x_313:
[----:B------:R-:W-:Y:S01]  /*3530*/  SHF.R.S32.HI R4, RZ, 0x4, R4 ;  /* 0x00000004ff047819 */ /* 0x000fe20000011404 */
[----:B------:R-:W-:Y:S04]  /*3540*/  BAR.SYNC.DEFER_BLOCKING 0x0 ;  /* 0x0000000000007b1d */ /* 0x000fe80000010000 */
[----:B------:R-:W-:-:S05]  /*3550*/  IMAD.SHL.U32 R4, R4, 0x8, RZ ;  /* 0x0000000804047824 */ /* 0x000fca00078e00ff */
[----:B------:R-:W-:-:S13]  /*3560*/  ISETP.GE.AND P0, PT, R5, R4, PT ;  /* 0x000000040500720c */ /* 0x000fda0003f06270 */
[----:B------:R-:W-:Y:S05]  /*3570*/  @P0 BRA `(.L_x_316) ;  /* 0x0000001000dc0947 */ /* 0x000fea0003800000 */
[----:B------:R-:W-:-:S07]  /*3580*/  MOV R21, R5 ;  /* 0x0000000500157202 */ /* 0x000fce0000000f00 */
.L_x_330:
[----:B------:R-:W5:Y:S01]  /*3590*/  LDCU UR7, c[0x0][0x3c8] ;  /* 0x00007900ff0777ac */ /* 0x000f620008000800 */
[----:B01----:R-:W-:Y:S02]  /*35a0*/  CS2R R14, SRZ ;  /* 0x00000000000e7805 */ /* 0x003fe4000001ff00 */
[----:B--23--:R-:W-:Y:S02]  /*35b0*/  CS2R R12, SRZ ;  /* 0x00000000000c7805 */ /* 0x00cfe4000001ff00 */
[----:B--2-4-:R-:W-:Y:S01]  /*35c0*/  CS2R R10, SRZ ;  /* 0x00000000000a7805 */ /* 0x014fe2000001ff00 */
[----:B------:R-:W-:Y:S01]  /*35d0*/  USHF.L.U32 UR6, UR14, 0x6, URZ ;  /* 0x000000060e067899 */ /* 0x000fe200080006ff */
[----:B------:R-:W-:-:S03]  /*35e0*/  CS2R R8, SRZ ;  /* 0x0000000000087805 */ /* 0x000fc6000001ff00 */
[----:B-----5:R-:W-:-:S04]  /*35f0*/  UIADD3 UR6, UPT, UPT, -UR6, UR7, URZ ;  /* 0x0000000706067290 */ /* 0x020fc8000fffe1ff */
[----:B------:R-:W-:-:S09]  /*3600*/  UISETP.GE.AND UP0, UPT, UR6, 0x1, UPT ;  /* 0x000000010600788c */ /* 0x000fd2000bf06270 */
[----:B------:R-:W-:Y:S05]  /*3610*/  BRA.U !UP0, `(.L_x_317) ;  /* 0x0000000d08587547 */ /* 0x000fea000b800000 */
[----:B------:R-:W-:Y:S01]  /*3620*/  UISETP.GE.AND UP0, UPT, UR6, 0x31, UPT ;  /* 0x000000310600788c */ /* 0x000fe2000bf06270 */
[----:B------:R-:W-:Y:S02]  /*3630*/  IMAD.MOV.U32 R3, RZ, RZ, RZ ;  /* 0x000000ffff037224 */ /* 0x000fe400078e00ff */
[----:B------:R-:W-:-:S06]  /*3640*/  IMAD.MOV.U32 R15, RZ, RZ, RZ ;  /* 0x000000ffff0f7224 */ /* 0x000fcc00078e00ff */
[----:B------:R-:W-:Y:S05]  /*3650*/  BRA.U !UP0, `(.L_x_318) ;  /* 0x0000000508ec7547 */ /* 0x000fea000b800000 */
[----:B------:R-:W0:Y:S01]  /*3660*/  S2R R3, SR_LANEID ;  /* 0x0000000000037919 */ /* 0x000e220000000000 */
[----:B------:R-:W-:Y:S01]  /*3670*/  IMAD.MOV.U32 R7, RZ, RZ, RZ ;  /* 0x000000ffff077224 */ /* 0x000fe200078e00ff */
[----:B------:R-:W-:Y:S01]  /*3680*/  CS2R R14, SRZ ;  /* 0x00000000000e7805 */ /* 0x000fe2000001ff00 */
[----:B------:R-:W-:Y:S01]  /*3690*/  IMAD.MOV.U32 R20, RZ, RZ, RZ ;  /* 0x000000ffff147224 */ /* 0x000fe200078e00ff */
[----:B------:R-:W1:Y:S01]  /*36a0*/  S2R R4, SR_CgaCtaId ;  /* 0x0000000000047919 */ /* 0x000e620000008800 */
[----:B------:R-:W2:Y:S01]  /*36b0*/  S2R R13, SR_SWINHI ;  /* 0x00000000000d7919 */ /* 0x000ea20000002f00 */
[----:B0-----:R-:W-:Y:S02]  /*36c0*/  LOP3.LUT R6, R3, 0x3, RZ, 0xc0, !PT ;  /* 0x0000000303067812 */ /* 0x001fe400078ec0ff */
[----:B------:R-:W-:Y:S02]  /*36d0*/  SHF.R.U32.HI R11, RZ, 0x2, R3 ;  /* 0x00000002ff0b7819 */ /* 0x000fe40000011603 */
[----:B------:R-:W-:-:S03]  /*36e0*/  MOV R3, 0x400 ;  /* 0x0000040000037802 */ /* 0x000fc60000000f00 */
[----:B------:R-:W-:Y:S01]  /*36f0*/  IMAD.WIDE.U32 R8, R11, 0x20, R6 ;  /* 0x000000200b087825 */ /* 0x000fe200078e0006 */
[----:B-1----:R-:W-:-:S03]  /*3700*/  LEA R28, R4, R3, 0x18 ;  /* 0x00000003041c7211 */ /* 0x002fc600078ec0ff */
[----:B------:R-:W-:Y:S01]  /*3710*/  IMAD.WIDE.U32 R10, R11, 0x40, R6 ;  /* 0x000000400b0a7825 */ /* 0x000fe200078e0006 */
[----:B------:R-:W-:Y:S02]  /*3720*/  MOV R28, R28 ;  /* 0x0000001c001c7202 */ /* 0x000fe40000000f00 */
[----:B--2---:R-:W-:Y:S02]  /*3730*/  MOV R29, R13 ;  /* 0x0000000d001d7202 */ /* 0x004fe40000000f00 */
[----:B------:R-:W-:Y:S02]  /*3740*/  CS2R R12, SRZ ;  /* 0x00000000000c7805 */ /* 0x000fe4000001ff00 */
[C---:B------:R-:W-:Y:S01]  /*3750*/  SHF.L.U64.HI R6, R8.reuse, 0x2, R9 ;  /* 0x0000000208067819 */ /* 0x040fe20000010209 */
[----:B------:R-:W-:Y:S01]  /*3760*/  IMAD.SHL.U32 R7, R8, 0x4, RZ ;  /* 0x0000000408077824 */ /* 0x000fe200078e00ff */
[----:B------:R-:W-:Y:S02]  /*3770*/  IADD3 R30, P0, PT, R28, 0x20200, RZ ;  /* 0x000202001c1e7810 */ /* 0x000fe40007f1e0ff */
[----:B------:R-:W-:-:S02]  /*3780*/  CS2R R8, SRZ ;  /* 0x0000000000087805 */ /* 0x000fc4000001ff00 */
[C---:B------:R-:W-:Y:S02]  /*3790*/  SHF.L.U64.HI R4, R10.reuse, 0x2, R11 ;  /* 0x000000020a047819 */ /* 0x040fe4000001020b */
[----:B------:R-:W-:Y:S02]  /*37a0*/  SHF.L.U32 R3, R10, 0x2, RZ ;  /* 0x000000020a037819 */ /* 0x000fe400000006ff */
[----:B------:R-:W-:Y:S01]  /*37b0*/  CS2R R10, SRZ ;  /* 0x00000000000a7805 */ /* 0x000fe2000001ff00 */
[----:B------:R-:W-:-:S07]  /*37c0*/  IMAD.X R31, RZ, RZ, R29, P0 ;  /* 0x000000ffff1f7224 */ /* 0x000fce00000e061d */
.L_x_319:
[----:B------:R-:W-:-:S05]  /*37d0*/  IMAD.SHL.U32 R25, R20, 0x800, RZ ;  /* 0x0000080014197824 */ /* 0x000fca00078e00ff */
[----:B------:R-:W-:-:S05]  /*37e0*/  LOP3.LUT R25, R25, R2, RZ, 0xfc, !PT ;  /* 0x0000000219197212 */ /* 0x000fca00078efcff */
[----:B------:R-:W-:-:S03]  /*37f0*/  IMAD.WIDE.U32 R16, R25, 0x2, R28 ;  /* 0x0000000219107825 */ /* 0x000fc600078e001c */
[----:B------:R-:W-:Y:S02]  /*3800*/  IADD3 R32, P0, PT, R16, R3, RZ ;  /* 0x0000000310207210 */ /* 0x000fe40007f1e0ff */
[----:B------:R-:W-:-:S03]  /*3810*/  SHF.R.U32.HI R16, RZ, 0x3, R21 ;  /* 0x00000003ff107819 */ /* 0x000fc60000011615 */
[----:B------:R-:W-:Y:S01]  /*3820*/  IMAD.X R33, R17, 0x1, R4, P0 ;  /* 0x0000000111217824 */ /* 0x000fe200000e0604 */
[----:B------:R-:W-:-:S04]  /*3830*/  SHF.L.U32 R17, R16, 0xa, RZ ;  /* 0x0000000a10117819 */ /* 0x000fc800000006ff */
[----:B------:R-:W2:Y:S04]  /*3840*/  LD.E R26, desc[UR12][R32.64] ;  /* 0x0000000c201a7980 */ /* 0x000ea8000c101900 */
[----:B------:R-:W3:Y:S01]  /*3850*/  LD.E R27, desc[UR12][R32.64+0x800] ;  /* 0x0008000c201b7980 */ /* 0x000ee2000c101900 */
[----:B------:R-:W-:-:S03]  /*3860*/  IMAD R24, R20, 0x10, R17 ;  /* 0x0000001014187824 */ /* 0x000fc600078e0211 */
        /* <DEDUP_REMOVED lines=20> */
[C---:B0-----:R-:W-:Y:S08]  /*39b0*/  HMMA.16816.F32.BF16 R8, R16.reuse, R26, R8 ;  /* 0x0000001a1008723c */ /* 0x041ff00000041808 */
[----:B-1----:R-:W-:Y:S01]  /*39c0*/  HMMA.16816.F32.BF16 R12, R16, R22, R12 ;  /* 0x00000016100c723c */ /* 0x002fe2000004180c */
[----:B------:R-:W-:Y:S01]  /*39d0*/  IADD3 R17, PT, PT, R24, 0x10, RZ ;  /* 0x0000001018117810 */ /* 0x000fe20007ffe0ff */
[----:B------:R-:W2:Y:S04]  /*39e0*/  LD.E R22, desc[UR12][R32.64+0x10] ;  /* 0x0000100c20167980 */ /* 0x000ea8000c101900 */
[----:B------:R-:W-:Y:S01]  /*39f0*/  IMAD.WIDE.U32 R16, R17, 0x2, R30 ;  /* 0x0000000211107825 */ /* 0x000fe200078e001e */
[----:B------:R0:W3:Y:S02]  /*3a00*/  LD.E R23, desc[UR12][R32.64+0x810] ;  /* 0x0008100c20177980 */ /* 0x0000e4000c101900 */
[----:B------:R-:W-:-:S05]  /*3a10*/  IADD3 R34, P0, PT, R16, R7, RZ ;  /* 0x0000000710227210 */ /* 0x000fca0007f1e0ff */
[----:B------:R-:W-:-:S05]  /*3a20*/  IMAD.X R35, R17, 0x1, R6, P0 ;  /* 0x0000000111237824 */ /* 0x000fca00000e0606 */
[----:B------:R-:W4:Y:S04]  /*3a30*/  LD.E R16, desc[UR12][R34.64] ;  /* 0x0000000c22107980 */ /* 0x000f28000c101900 */
[----:B------:R-:W4:Y:S04]  /*3a40*/  LD.E R17, desc[UR12][R34.64+0x400] ;  /* 0x0004000c22117980 */ /* 0x000f28000c101900 */
[----:B------:R-:W4:Y:S04]  /*3a50*/  LD.E R18, desc[UR12][R34.64+0x10] ;  /* 0x0000100c22127980 */ /* 0x000f28000c101900 */
[----:B------:R-:W4:Y:S04]  /*3a60*/  LD.E R19, desc[UR12][R34.64+0x410] ;  /* 0x0004100c22137980 */ /* 0x000f28000c101900 */
[----:B------:R-:W-:Y:S04]  /*3a70*/  MOVM.16.MT88 R26, R37 ;  /* 0x00000000251a723a */ /* 0x000fe80000000000 */
[----:B------:R-:W4:Y:S01]  /*3a80*/  MOVM.16.MT88 R27, R36 ;  /* 0x00000000241b723a */ /* 0x000f220000000000 */
[----:B0-----:R-:W-:-:S04]  /*3a90*/  VIADD R33, R25, 0x1000 ;  /* 0x0000100019217836 */ /* 0x001fc80000000000 */
[----:B------:R-:W-:Y:S01]  /*3aa0*/  IMAD.WIDE.U32 R32, R33, 0x2, R28 ;  /* 0x0000000221207825 */ /* 0x000fe200078e001c */
[----:B--2---:R-:W-:Y:S04]  /*3ab0*/  MOVM.16.MT88 R22, R22 ;  /* 0x000000001616723a */ /* 0x004fe80000000000 */
[----:B---3--:R-:W0:Y:S01]  /*3ac0*/  MOVM.16.MT88 R23, R23 ;  /* 0x000000001717723a */ /* 0x008e220000000000 */
[----:B----4-:R-:W-:Y:S01]  /*3ad0*/  HMMA.16816.F32.BF16 R8, R16, R26, R8 ;  /* 0x0000001a1008723c */ /* 0x010fe20000041808 */
[----:B------:R-:W-:-:S05]  /*3ae0*/  IADD3 R26, P0, PT, R32, R3, RZ ;  /* 0x00000003201a7210 */ /* 0x000fca0007f1e0ff */
[----:B------:R-:W-:Y:S02]  /*3af0*/  IMAD.X R27, R33, 0x1, R4, P0 ;  /* 0x00000001211b7824 */ /* 0x000fe400000e0604 */
[----:B0-----:R-:W-:Y:S03]  /*3b00*/  HMMA.16816.F32.BF16 R12, R16, R22, R12 ;  /* 0x00000016100c723c */ /* 0x001fe6000004180c */
[----:B------:R-:W2:Y:S04]  /*3b10*/  LD.E R22, desc[UR12][R26.64] ;  /* 0x0000000c1a167980 */ /* 0x000ea8000c101900 */
[----:B------:R-:W3:Y:S01]  /*3b20*/  LD.E R23, desc[UR12][R26.64+0x800] ;  /* 0x0008000c1a177980 */ /* 0x000ee2000c101900 */
[----:B------:R-:W-:-:S03]  /*3b30*/  VIADD R17, R24, 0x20 ;  /* 0x0000002018117836 */ /* 0x000fc60000000000 */
[----:B------:R-:W4:Y:S01]  /*3b40*/  LD.E R37, desc[UR12][R26.64+0x10] ;  /* 0x0000100c1a257980 */ /* 0x000f22000c101900 */
[----:B------:R-:W-:-:S03]  /*3b50*/  IMAD.WIDE.U32 R16, R17, 0x2, R30 ;  /* 0x0000000211107825 */ /* 0x000fc600078e001e */
[----:B------:R-:W5:Y:S01]  /*3b60*/  LD.E R36, desc[UR12][R26.64+0x810] ;  /* 0x0008100c1a247980 */ /* 0x000f62000c101900 */
[----:B------:R-:W-:-:S04]  /*3b70*/  IADD3 R32, P0, PT, R16, R7, RZ ;  /* 0x0000000710207210 */ /* 0x000fc80007f1e0ff */
[----:B------:R-:W-:-:S05]  /*3b80*/  IADD3.X R33, PT, PT, R17, R6, RZ, P0, !PT ;  /* 0x0000000611217210 */ /* 0x000fca00007fe4ff */
[----:B------:R-:W4:Y:S04]  /*3b90*/  LD.E R16, desc[UR12][R32.64] ;  /* 0x0000000c20107980 */ /* 0x000f28000c101900 */
[----:B------:R-:W4:Y:S04]  /*3ba0*/  LD.E R17, desc[UR12][R32.64+0x400] ;  /* 0x0004000c20117980 */ /* 0x000f28000c101900 */
[----:B------:R-:W4:Y:S04]  /*3bb0*/  LD.E R18, desc[UR12][R32.64+0x10] ;  /* 0x0000100c20127980 */ /* 0x000f28000c101900 */
[----:B------:R0:W4:Y:S01]  /*3bc0*/  LD.E R19, desc[UR12][R32.64+0x410] ;  /* 0x0004100c20137980 */ /* 0x000122000c101900 */
[----:B------:R-:W-:-:S04]  /*3bd0*/  VIADD R25, R25, 0x1800 ;  /* 0x0000180019197836 */ /* 0x000fc80000000000 */
[----:B0-----:R-:W-:-:S04]  /*3be0*/  IMAD.WIDE.U32 R32, R25, 0x2, R28 ;  /* 0x0000000219207825 */ /* 0x001fc800078e001c */
[----:B------:R-:W-:Y:S01]  /*3bf0*/  VIADD R25, R24, 0x30 ;  /* 0x0000003018197836 */ /* 0x000fe20000000000 */
[----:B------:R-:W-:-:S03]  /*3c00*/  IADD3 R34, P0, PT, R32, R3, RZ ;  /* 0x0000000320227210 */ /* 0x000fc60007f1e0ff */
[----:B------:R-:W-:-:S04]  /*3c10*/  IMAD.WIDE.U32 R26, R25, 0x2, R30 ;  /* 0x00000002191a7825 */ /* 0x000fc800078e001e */
[----:B------:R-:W-:Y:S01]  /*3c20*/  IMAD.X R35, R33, 0x1, R4, P0 ;  /* 0x0000000121237824 */ /* 0x000fe200000e0604 */
[----:B------:R-:W-:-:S04]  /*3c30*/  IADD3 R32, P0, PT, R26, R7, RZ ;  /* 0x000000071a207210 */ /* 0x000fc80007f1e0ff */
[----:B------:R-:W5:Y:S01]  /*3c40*/  LD.E R24, desc[UR12][R34.64] ;  /* 0x0000000c22187980 */ /* 0x000f62000c101900 */
[----:B------:R-:W-:-:S03]  /*3c50*/  IMAD.X R33, R27, 0x1, R6, P0 ;  /* 0x000000011b217824 */ /* 0x000fc600000e0606 */
[----:B------:R-:W5:Y:S04]  /*3c60*/  LD.E R25, desc[UR12][R34.64+0x800] ;  /* 0x0008000c22197980 */ /* 0x000f68000c101900 */
[----:B------:R-:W5:Y:S04]  /*3c70*/  LD.E R27, desc[UR12][R34.64+0x10] ;  /* 0x0000100c221b7980 */ /* 0x000f68000c101900 */
[----:B------:R-:W5:Y:S04]  /*3c80*/  LD.E R26, desc[UR12][R34.64+0x810] ;  /* 0x0008100c221a7980 */ /* 0x000f68000c101900 */
[----:B--2---:R-:W-:Y:S04]  /*3c90*/  MOVM.16.MT88 R22, R22 ;  /* 0x000000001616723a */ /* 0x004fe80000000000 */
[----:B---3--:R-:W4:Y:S02]  /*3ca0*/  MOVM.16.MT88 R23, R23 ;  /* 0x000000001717723a */ /* 0x008f240000000000 */
[C---:B----4-:R-:W-:Y:S02]  /*3cb0*/  HMMA.16816.F32.BF16 R8, R16.reuse, R22, R8 ;  /* 0x000000161008723c */ /* 0x050fe40000041808 */
[----:B------:R-:W-:Y:S04]  /*3cc0*/  MOVM.16.MT88 R22, R37 ;  /* 0x000000002516723a */ /* 0x000fe80000000000 */
[----:B-----5:R-:W0:Y:S02]  /*3cd0*/  MOVM.16.MT88 R23, R36 ;  /* 0x000000002417723a */ /* 0x020e240000000000 */
[----:B0-----:R-:W-:Y:S02]  /*3ce0*/  HMMA.16816.F32.BF16 R12, R16, R22, R12 ;  /* 0x00000016100c723c */ /* 0x001fe4000004180c */
[----:B------:R-:W2:Y:S04]  /*3cf0*/  LD.E R16, desc[UR12][R32.64] ;  /* 0x0000000c20107980 */ /* 0x000ea8000c101900 */
[----:B------:R-:W2:Y:S04]  /*3d00*/  LD.E R17, desc[UR12][R32.64+0x400] ;  /* 0x0004000c20117980 */ /* 0x000ea8000c101900 */
[----:B------:R-:W2:Y:S04]  /*3d10*/  LD.E R18, desc[UR12][R32.64+0x10] ;  /* 0x0000100c20127980 */ /* 0x000ea8000c101900 */
[----:B------:R-:W2:Y:S01]  /*3d20*/  LD.E R19, desc[UR12][R32.64+0x410] ;  /* 0x0004100c20137980 */ /* 0x000ea2000c101900 */
[----:B------:R-:W-:-:S03]  /*3d30*/  UISETP.LT.AND UP0, UPT, UR8, 0x1, UPT ;  /* 0x000000010800788c */ /* 0x000fc6000bf01270 */
[----:B------:R-:W-:Y:S01]  /*3d40*/  MOVM.16.MT88 R24, R24 ;  /* 0x000000001818723a */ /* 0x000fe20000000000 */
[----:B------:R-:W-:-:S03]  /*3d50*/  USEL UR6, UR8, 0x1, !UP0 ;  /* 0x0000000108067887 */ /* 0x000fc6000c000000 */
[----:B------:R-:W2:Y:S04]  /*3d60*/  MOVM.16.MT88 R25, R25 ;  /* 0x000000001919723a */ /* 0x000ea80000000000 */
[----:B------:R-:W-:Y:S04]  /*3d70*/  MOVM.16.MT88 R22, R27 ;  /* 0x000000001b16723a */ /* 0x000fe80000000000 */
[----:B------:R-:W0:Y:S01]  /*3d80*/  MOVM.16.MT88 R23, R26 ;  /* 0x000000001a17723a */ /* 0x000e220000000000 */
[----:B------:R-:W-:Y:S01]  /*3d90*/  ULOP3.LUT UR6, UR6, 0xc, URZ, 0xc0, !UPT ;  /* 0x0000000c06067892 */ /* 0x000fe2000f8ec0ff */
[----:B------:R-:W-:-:S05]  /*3da0*/  IADD3 R20, PT, PT, R20, 0x4, RZ ;  /* 0x0000000414147810 */ /* 0x000fca0007ffe0ff */
[----:B------:R-:W-:Y:S01]  /*3db0*/  ISETP.NE.AND P0, PT, R20, UR6, PT ;  /* 0x0000000614007c0c */ /* 0x000fe2000bf05270 */
[C---:B--2---:R-:W-:Y:S08]  /*3dc0*/  HMMA.16816.F32.BF16 R8, R16.reuse, R24, R8 ;  /* 0x000000181008723c */ /* 0x044ff00000041808 */
[----:B0-----:R-:W-:Y:S04]  /*3dd0*/  HMMA.16816.F32.BF16 R12, R16, R22, R12 ;  /* 0x00000016100c723c */ /* 0x001fe8000004180c */
[----:B------:R-:W-:-:S01]  /*3de0*/  NOP ;  /* 0x0000000000007918 */ /* 0x000fc20000000000 */
[----:B------:R-:W-:-:S15]  /*3df0*/  @P0 BRA `(.L_x_319) ;  /* 0xfffffff800740947 */ /* 0x000fde000383ffff */
[----:B------:R-:W-:-:S07]  /*3e00*/  IMAD.U32 R3, RZ, RZ, UR6 ;  /* 0x00000006ff037e24 */ /* 0x000fce000f8e00ff */
.L_x_318:
[----:B------:R-:W-:-:S04]  /*3e10*/  UISETP.LT.AND UP0, UPT, UR8, 0x1, UPT ;  /* 0x000000010800788c */ /* 0x000fc8000bf01270 */
[----:B------:R-:W-:-:S06]  /*3e20*/  USEL UR6, UR8, 0x1, !UP0 ;  /* 0x0000000108067887 */ /* 0x000fcc000c000000 */
[----:B------:R-:W-:-:S05]  /*3e30*/  IMAD.U32 R4, RZ, RZ, UR6 ;  /* 0x00000006ff047e24 */ /* 0x000fca000f8e00ff */
[----:B------:R-:W-:-:S04]  /*3e40*/  LOP3.LUT R4, R4, 0x3, RZ, 0xc0, !PT ;  /* 0x0000000304047812 */ /* 0x000fc800078ec0ff */
[----:B------:R-:W-:-:S13]  /*3e50*/  ISETP.NE.AND P0, PT, R4, RZ, PT ;  /* 0x000000ff0400720c */ /* 0x000fda0003f05270 */
[----:B------:R-:W-:Y:S05]  /*3e60*/  @!P0 BRA `(.L_x_317) ;  /* 0x0000000400448947 */ /* 0x000fea0003800000 */
[----:B------:R-:W0:Y:S01]  /*3e70*/  S2R R17, SR_CgaCtaId ;  /* 0x0000000000117919 */ /* 0x000e220000008800 */
[----:B------:R-:W-:Y:S01]  /*3e80*/  MOV R6, 0x400 ;  /* 0x0000040000067802 */ /* 0x000fe20000000f00 */
[C---:B------:R-:W-:Y:S01]  /*3e90*/  IMAD.SHL.U32 R7, R3.reuse, 0x800, RZ ;  /* 0x0000080003077824 */ /* 0x040fe200078e00ff */
[----:B------:R-:W-:Y:S01]  /*3ea0*/  SHF.R.U32.HI R20, RZ, 0x3, R21 ;  /* 0x00000003ff147819 */ /* 0x000fe20000011615 */
[----:B------:R-:W1:Y:S01]  /*3eb0*/  S2R R16, SR_LANEID ;  /* 0x0000000000107919 */ /* 0x000e620000000000 */
[----:B------:R-:W-:Y:S02]  /*3ec0*/  IMAD.MOV.U32 R25, RZ, RZ, RZ ;  /* 0x000000ffff197224 */ /* 0x000fe400078e00ff */
[----:B------:R-:W-:Y:S01]  /*3ed0*/  SHF.L.U32 R20, R20, 0xa, RZ ;  /* 0x0000000a14147819 */ /* 0x000fe200000006ff */
[----:B------:R-:W2:Y:S04]  /*3ee0*/  S2R R19, SR_SWINHI ;  /* 0x0000000000137919 */ /* 0x000ea80000002f00 */
[----:B------:R-:W-:Y:S01]  /*3ef0*/  IMAD R3, R3, 0x10, R20 ;  /* 0x0000001003037824 */ /* 0x000fe200078e0214 */
[----:B0-----:R-:W-:-:S02]  /*3f00*/  LEA R6, R17, R6, 0x18 ;  /* 0x0000000611067211 */ /* 0x001fc400078ec0ff */
[----:B------:R-:W-:Y:S02]  /*3f10*/  LOP3.LUT R17, R7, R2, RZ, 0xfc, !PT ;  /* 0x0000000207117212 */ /* 0x000fe400078efcff */
        /* <DEDUP_REMOVED lines=70> */
.L_x_317:
[----:B------:R-:W0:Y:S01]  /*4380*/  S2R R4, SR_LANEID ;  /* 0x0000000000047919 */ /* 0x000e220000000000 */
[----:B------:R-:W-:Y:S01]  /*4390*/  IMAD.SHL.U32 R16, R21, 0x2, RZ ;  /* 0x0000000215107824 */ /* 0x000fe200078e00ff */
[----:B------:R-:W-:Y:S05]  /*43a0*/  WARPSYNC.ALL ;  /* 0x0000000000007948 */ /* 0x000fea0003800000 */
[----:B------:R-:W1:Y:S01]  /*43b0*/  S2R R3, SR_TID.X ;  /* 0x0000000000037919 */ /* 0x000e620000002100 */
[----:B------:R-:W-:Y:S01]  /*43c0*/  BSSY.RECONVERGENT B0, `(.L_x_320) ;  /* 0x0000048000007945 */ /* 0x000fe20003800200 */
[----:B------:R-:W-:Y:S02]  /*43d0*/  LOP3.LUT R16, R16, 0xfffffff0, RZ, 0xc0, !PT ;  /* 0xfffffff010107812 */ /* 0x000fe400078ec0ff */
[----:B0-----:R-:W-:-:S02]  /*43e0*/  SHF.R.U32.HI R6, RZ, 0x2, R4 ;  /* 0x00000002ff067819 */ /* 0x001fc40000011604 */
[----:B------:R-:W-:Y:S01]  /*43f0*/  LOP3.LUT R7, R4, 0x3, RZ, 0xc0, !PT ;  /* 0x0000000304077812 */ /* 0x000fe200078ec0ff */
[----:B------:R-:W-:-:S03]  /*4400*/  VIADD R4, R0, 0x1e200 ;  /* 0x0001e20000047836 */ /* 0x000fc60000000000 */
[----:B------:R-:W-:Y:S02]  /*4410*/  LEA R7, R6, R7, 0x3 ;  /* 0x0000000706077211 */ /* 0x000fe400078e18ff */
[----:B-1----:R-:W-:-:S03]  /*4420*/  LOP3.LUT R17, R3, 0x1f, RZ, 0xc0, !PT ;  /* 0x0000001f03117812 */ /* 0x002fc600078ec0ff */
        /* <DEDUP_REMOVED lines=8> */
.L_x_329:
        /* <DEDUP_REMOVED lines=24> */
.L_x_322:
[----:B------:R-:W-:Y:S05]  /*4630*/  BSYNC.RECONVERGENT B1 ;  /* 0x0000000000017941 */ /* 0x000fea0003800200 */
.L_x_321:
        /* <DEDUP_REMOVED lines=9> */
.L_x_324:
[----:B------:R-:W-:Y:S05]  /*46d0*/  BSYNC.RECONVERGENT B1 ;  /* 0x0000000000017941 */ /* 0x000fea0003800200 */
.L_x_323:
        /* <DEDUP_REMOVED lines=9> */
.L_x_326:
[----:B------:R-:W-:Y:S05]  /*4770*/  BSYNC.RECONVERGENT B1 ;  /* 0x0000000000017941 */ /* 0x000fea0003800200 */
.L_x_325:
        /* <DEDUP_REMOVED lines=9> */
.L_x_328:
[----:B------:R-:W-:Y:S05]  /*4810*/  BSYNC.RECONVERGENT B1 ;  /* 0x0000000000017941 */ /* 0x000fea0003800200 */
.L_x_327:
[----:B------:R-:W-:Y:S01]  /*4820*/  VIADD R17, R17, 0x80 ;  /* 0x0000008011117836 */ /* 0x000fe20000000000 */
[----:B------:R-:W-:Y:S06]  /*4830*/  @P4 BRA `(.L_x_329) ;  /* 0xfffffffc001c4947 */ /* 0x000fec000383ffff */
[----:B------:R-:W-:Y:S05]  /*4840*/  BSYNC.RECONVERGENT B0 ;  /* 0x0000000000007941 */ /* 0x000fea0003800200 */
.L_x_320:
[----:B------:R-:W-:Y:S01]  /*4850*/  IMAD.U32 R3, RZ, RZ, UR9 ;  /* 0x00000009ff037e24 */ /* 0x000fe2000f8e00ff */
[----:B------:R-:W-:-:S03]  /*4860*/  NOP ;  /* 0x0000000000007918 */ /* 0x000fc60000000000 */
[----:B------:R-:W-:Y:S02]  /*4870*/  VIADD R3, R3, 0xf ;  /* 0x0000000f03037836 */ /* 0x000fe40000000000 */
[----:B------:R-:W-:-:S03]  /*4880*/  VIADD R21, R21, 0x8 ;  /* 0x0000000815157836 */ /* 0x000fc60000000000 */
[----:B------:R-:W-:-:S04]  /*4890*/  SHF.R.S32.HI R4, RZ, 0x1f, R3 ;  /* 0x0000001fff047819 */ /* 0x000fc80000011403 */
[----:B------:R-:W-:-:S04]  /*48a0*/  LEA.HI R4, R4, R3, RZ, 0x4 ;  /* 0x0000000304047211 */ /* 0x000fc800078f20ff */
[----:B------:R-:W-:-:S04]  /*48b0*/  SHF.R.S32.HI R4, RZ, 0x4, R4 ;  /* 0x00000004ff047819 */ /* 0x000fc80000011404 */
[----:B------:R-:W-:-:S04]  /*48c0*/  SHF.L.U32 R4, R4, 0x3, RZ ;  /* 0x0000000304047819 */ /* 0x000fc800000006ff */
[----:B------:R-:W-:-:S13]  /*48d0*/  ISETP.GE.AND P0, PT, R21, R4, PT ;  /* 0x000000041500720c */ /* 0x000fda0003f06270 */
[----:B------:R-:W-:Y:S05]  /*48e0*/  @!P0 BRA `(.L_x_330) ;  /* 0xffffffec00288947 */ /* 0x000fea000383ffff */
.L_x_316:
[----:B-1234-:R-:W1:Y:S01]  /*48f0*/  S2R R10, SR_TID.X ;  /* 0x00000000000a7919 */ /* 0x01ee620000002100 */
[----:B------:R-:W-:Y:S01]  /*4900*/  IMAD.U32 R3, RZ, RZ, UR5 ;  /* 0x00000005ff037e24 */ /* 0x000fe2000f8e00ff */
[----:B------:R-:W-:Y:S05]  /*4910*/  WARPSYNC.ALL ;  /* 0x0000000000007948 */ /* 0x000fea0003800000 */
[----:B------:R-:W-:Y:S01]  /*4920*/  IMAD R3, R3, UR9, RZ ;  /* 0x0000000903037c24 */ /* 0x000fe2000f8e02ff */
[----:B------:R-:W-:Y:S01]  /*4930*/  BAR.SYNC.DEFER_BLOCKING 0x0 ;  /* 0x0000000000007b1d */ /* 0x000fe20000010000 */
[----:B------:R-:W-:-:S04]  /*4940*/  IMAD.U32 R4, RZ, RZ, UR9 ;  /* 0x00000009ff047e24 */ /* 0x000fc8000f8e00ff */
[----:B------:R-:W-:Y:S01]  /*4950*/  VIADD R4, R4, 0xf ;  /* 0x0000000f04047836 */ /* 0x000fe20000000000 */
[----:B------:R-:W-:Y:S04]  /*4960*/  BSSY.RECONVERGENT B0, `(.L_x_331) ;  /* 0x000002f000007945 */ /* 0x000fe80003800200 */
[----:B0-----:R-:W-:-:S04]  /*4970*/  SHF.R.S32.HI R7, RZ, 0x1f, R4 ;  /* 0x0000001fff077819 */ /* 0x001fc80000011404 */
[----:B------:R-:W-:Y:S02]  /*4980*/  LEA.HI R4, R7, R4, RZ, 0x4 ;  /* 0x0000000407047211 */ /* 0x000fe400078f20ff */
[----:B-1----:R-:W-:-:S13]  /*4990*/  ISETP.GE.AND P0, PT, R10, R3, PT ;  /* 0x000000030a00720c */ /* 0x002fda0003f06270 */
[----:B------:R-:W-:Y:S05]  /*49a0*/  @P0 BRA `(.L_x_332) ;  /* 0x0000000000a80947 */ /* 0x000fea0003800000 */
[----:B------:R-:W-:Y:S01]  /*49b0*/  IABS R6, UR9 ;  /* 0x0000000900067c13 */ /* 0x000fe20008000000 */
[----:B------:R-:W0:Y:S01]  /*49c0*/  S2R R13, SR_CgaCtaId ;  /* 0x00000000000d7919 */ /* 0x000e220000008800 */
[----:B------:R-:W-:Y:S02]  /*49d0*/  MOV R8, 0x400 ;  /* 0x0000040000087802 */ /* 0x000fe40000000f00 */
[----:B------:R-:W1:Y:S01]  /*49e0*/  I2F.RP R7, R6 ;  /* 0x0000000600077306 */ /* 0x000e620000209400 */
[----:B------:R-:W-:Y:S02]  /*49f0*/  ISETP.NE.AND P3, PT, RZ, UR9, PT ;  /* 0x00000009ff007c0c */ /* 0x000fe4000bf65270 */
[----:B------:R-:W-:-:S05]  /*4a00*/  LOP3.LUT R12, RZ, UR9, RZ, 0x33, !PT ;  /* 0x00000009ff0c7c12 */ /* 0x000fca000f8e33ff */
[----:B-1----:R-:W1:Y:S01]  /*4a10*/  MUFU.RCP R7, R7 ;  /* 0x0000000700077308 */ /* 0x002e620000001000 */
[----:B0-----:R-:W-:Y:S01]  /*4a20*/  LEA R13, R13, R8, 0x18 ;  /* 0x000000080d0d7211 */ /* 0x001fe200078ec0ff */
[----:B------:R-:W-:Y:S02]  /*4a30*/  IMAD.MOV.U32 R8, RZ, RZ, RZ ;  /* 0x000000ffff087224 */ /* 0x000fe400078e00ff */
[----:B-1----:R-:W-:-:S06]  /*4a40*/  VIADD R9, R7, 0xffffffe ;  /* 0x0ffffffe07097836 */ /* 0x002fcc0000000000 */
[----:B------:R-:W0:Y:S02]  /*4a50*/  F2I.FTZ.U32.TRUNC.NTZ R9, R9 ;  /* 0x0000000900097305 */ /* 0x000e24000021f000 */
[----:B0-----:R-:W-:-:S05]  /*4a60*/  IADD3 R11, PT, PT, RZ, -R9, RZ ;  /* 0x80000009ff0b7210 */ /* 0x001fca0007ffe0ff */
[----:B------:R-:W-:-:S04]  /*4a70*/  IMAD R11, R11, R6, RZ ;  /* 0x000000060b0b7224 */ /* 0x000fc800078e02ff */
[----:B------:R-:W-:-:S04]  /*4a80*/  IMAD.HI.U32 R11, R9, R11, R8 ;  /* 0x0000000b090b7227 */ /* 0x000fc800078e0008 */
[----:B------:R-:W-:-:S07]  /*4a90*/  IMAD.MOV.U32 R8, RZ, RZ, R10 ;  /* 0x000000ffff087224 */ /* 0x000fce00078e000a */
.L_x_333:
[----:B0-----:R-:W-:Y:S02]  /*4aa0*/  IABS R7, UR9 ;  /* 0x0000000900077c13 */ /* 0x001fe40008000000 */
[----:B------:R-:W-:-:S03]  /*4ab0*/  IABS R10, R8 ;  /* 0x00000008000a7213 */ /* 0x000fc60000000000 */
        /* <DEDUP_REMOVED lines=13> */
[----:B------:R-:W-:-:S04]  /*4b90*/  IMAD.MOV R9, RZ, RZ, -R7 ;  /* 0x000000ffff097224 */ /* 0x000fc800078e0a07 */
[----:B------:R-:W-:Y:S02]  /*4ba0*/  IMAD R10, R9, UR9, R8 ;  /* 0x00000009090a7c24 */ /* 0x000fe4000f8e0208 */
[----:B------:R-:W-:Y:S02]  /*4bb0*/  VIADD R8, R8, 0x100 ;  /* 0x0000010008087836 */ /* 0x000fe40000000000 */
[----:B------:R-:W-:Y:S02]  /*4bc0*/  IMAD R9, R7, 0x20, R10 ;  /* 0x0000002007097824 */ /* 0x000fe400078e020a */
[----:B------:R-:W-:Y:S01]  /*4bd0*/  IMAD R10, R10, 0x40, R7 ;  /* 0x000000400a0a7824 */ /* 0x000fe200078e0207 */
[----:B------:R-:W-:Y:S02]  /*4be0*/  ISETP.GE.AND P0, PT, R8, R3, PT ;  /* 0x000000030800720c */ /* 0x000fe40003f06270 */
[----:B------:R-:W-:Y:S01]  /*4bf0*/  LEA R9, R9, R13, 0x2 ;  /* 0x0000000d09097211 */ /* 0x000fe200078e10ff */
[----:B------:R-:W-:-:S05]  /*4c00*/  IMAD R10, R10, 0x2, R13 ;  /* 0x000000020a0a7824 */ /* 0x000fca00078e020d */
[----:B------:R-:W0:Y:S02]  /*4c10*/  LDS R9, [R9+0x12000] ;  /* 0x0120000009097984 */ /* 0x000e240000000800 */
[----:B0-----:R-:W-:-:S05]  /*4c20*/  F2FP.BF16.F32.PACK_AB R7, RZ, R9 ;  /* 0x00000009ff07723e */ /* 0x001fca00000010ff */
[----:B------:R0:W-:Y:S01]  /*4c30*/  STS.U16 [R10+0x20200], R7 ;  /* 0x020200070a007388 */ /* 0x0001e20000000400 */
[----:B------:R-:W-:Y:S05]  /*4c40*/  @!P0 BRA `(.L_x_333) ;  /* 0xfffffffc00948947 */ /* 0x000fea000383ffff */
.L_x_332:
[----:B------:R-:W-:Y:S05]  /*4c50*/  BSYNC.RECONVERGENT B0 ;  /* 0x0000000000007941 */ /* 0x000fea0003800200 */
.L_x_331:
[----:B------:R-:W-:Y:S01]  /*4c60*/  SHF.R.S32.HI R4, RZ, 0x4, R4 ;  /* 0x00000004ff047819 */ /* 0x000fe20000011404 */
[----:B------:R-:W-:Y:S04]  /*4c70*/  BAR.SYNC.DEFER_BLOCKING 0x0 ;  /* 0x0000000000007b1d */ /* 0x000fe80000010000 */
[----:B------:R-:W-:-:S05]  /*4c80*/  IMAD.SHL.U32 R4, R4, 0x8, RZ ;  /* 0x0000000804047824 */ /* 0x000fca00078e00ff */
[----:B------:R-:W-:-:S13]  /*4c90*/  ISETP.GE.AND P0, PT, R5, R4, PT ;  /* 0x000000040500720c */ /* 0x000fda0003f06270 */
[----:B------:R-:W-:Y:S05]  /*4ca0*/  @P0 BRA `(.L_x_334) ;  /* 0x00000014001c0947 */ /* 0x000fea0003800000 */
[----:B------:R-:W-:-:S07]  /*4cb0*/  MOV R21, R5 ;  /* 0x0000000500157202 */ /* 0x000fce0000000f00 */
.L_x_348:
[----:B-1----:R-:W1:Y:S01]  /*4cc0*/  LDCU UR7, c[0x0][0x3c8] ;  /* 0x00007900ff0777ac */ /* 0x002e620008000800 */
[----:B------:R-:W-:Y:S02]  /*4cd0*/  CS2R R14, SRZ ;  /* 0x00000000000e7805 */ /* 0x000fe4000001ff00 */
[----:B--23--:R-:W-:Y:S02]  /*4ce0*/  CS2R R12, SRZ ;  /* 0x00000000000c7805 */ /* 0x00cfe4000001ff00 */
[----:B0---4-:R-:W-:Y:S01]  /*4cf0*/  CS2R R10, SRZ ;  /* 0x00000000000a7805 */ /* 0x011fe2000001ff00 */
[----:B------:R-:W-:Y:S01]  /*4d00*/  USHF.L.U32 UR6, UR14, 0x6, URZ ;  /* 0x000000060e067899 */ /* 0x000fe200080006ff */
[----:B------:R-:W-:-:S03]  /*4d10*/  CS2R R8, SRZ ;  /* 0x0000000000087805 */ /* 0x000fc6000001ff00 */
[----:B-1----:R-:W-:-:S04]  /*4d20*/  UIADD3 UR6, UPT, UPT, -UR6, UR7, URZ ;  /* 0x0000000706067290 */ /* 0x002fc8000fffe1ff */
[----:B------:R-:W-:-:S09]  /*4d30*/  UISETP.GE.AND UP0, UPT, UR6, 0x1, UPT ;  /* 0x000000010600788c */ /* 0x000fd2000bf06270 */
[----:B------:R-:W-:Y:S05]  /*4d40*/  BRA.U !UP0, `(.L_x_335) ;  /* 0x0000000d08987547 */ /* 0x000fea000b800000 */
[----:B------:R-:W-:Y:S01]  /*4d50*/  UISETP.GE.AND UP0, UPT, UR6, 0x31, UPT ;  /* 0x000000310600788c */ /* 0x000fe2000bf06270 */
[----:B------:R-:W-:Y:S02]  /*4d60*/  IMAD.MOV.U32 R3, RZ, RZ, RZ ;  /* 0x000000ffff037224 */ /* 0x000fe400078e00ff */
[----:B------:R-:W-:-:S06]  /*4d70*/  IMAD.MOV.U32 R15, RZ, RZ, RZ ;  /* 0x000000ffff0f7224 */ /* 0x000fcc00078e00ff */
[----:B------:R-:W-:Y:S05]  /*4d80*/  BRA.U !UP0, `(.L_x_336) ;  /* 0x00000009080c7547 */ /* 0x000fea000b800000 */
[----:B------:R-:W0:Y:S01]  /*4d90*/  S2R R3, SR_LANEID ;  /* 0x0000000000037919 */ /* 0x000e220000000000 */
[----:B------:R-:W1:Y:S01]  /*4da0*/  S2UR UR7, SR_CgaCtaId ;  /* 0x00000000000779c3 */ /* 0x000e620000008800 */
[----:B------:R-:W-:Y:S01]  /*4db0*/  UMOV UR6, 0x400 ;  /* 0x0000040000067882 */ /* 0x000fe20000000000 */
[----:B------:R-:W-:Y:S01]  /*4dc0*/  IMAD.MOV.U32 R7, RZ, RZ, RZ ;  /* 0x000000ffff077224 */ /* 0x000fe200078e00ff */
[----:B------:R-:W2:Y:S01]  /*4dd0*/  S2R R4, SR_LANEID ;  /* 0x0000000000047919 */ /* 0x000ea20000000000 */
[----:B------:R-:W-:Y:S01]  /*4de0*/  IMAD.MOV.U32 R20, RZ, RZ, RZ ;  /* 0x000000ffff147224 */ /* 0x000fe200078e00ff */
[----:B------:R-:W-:Y:S02]  /*4df0*/  CS2R R14, SRZ ;  /* 0x00000000000e7805 */ /* 0x000fe4000001ff00 */
[----:B------:R-:W-:Y:S01]  /*4e00*/  CS2R R12, SRZ ;  /* 0x00000000000c7805 */ /* 0x000fe2000001ff00 */
[----:B------:R-:W3:Y:S01]  /*4e10*/  S2UR UR11, SR_SWINHI ;  /* 0x00000000000b79c3 */ /* 0x000ee20000002f00 */
[----:B-1----:R-:W-:Y:S01]  /*4e20*/  ULEA UR6, UR7, UR6, 0x18 ;  /* 0x0000000607067291 */ /* 0x002fe2000f8ec0ff */
[----:B0-----:R-:W-:-:S06]  /*4e30*/  LOP3.LUT R6, R3, 0x3, RZ, 0xc0, !PT ;  /* 0x0000000303067812 */ /* 0x001fcc00078ec0ff */
[----:B------:R-:W-:Y:S01]  /*4e40*/  UMOV UR6, UR6 ;  /* 0x0000000600067c82 */ /* 0x000fe20008000000 */
[----:B---3--:R-:W-:Y:S01]  /*4e50*/  UMOV UR7, UR11 ;  /* 0x0000000b00077c82 */ /* 0x008fe20008000000 */
[----:B------:R-:W-:Y:S01]  /*4e60*/  SHF.R.U32.HI R9, RZ, 0x2, R3 ;  /* 0x00000002ff097819 */ /* 0x000fe20000011603 */
[----:B------:R-:W-:Y:S01]  /*4e70*/  UIADD3 UR15, UP1, UPT, UR6, 0x20200, URZ ;  /* 0x00020200060f7890 */ /* 0x000fe2000ff3e0ff */
[----:B--2---:R-:W-:Y:S01]  /*4e80*/  SHF.R.U32.HI R11, RZ, 0x2, R4 ;  /* 0x00000002ff0b7819 */ /* 0x004fe20000011604 */
[----:B------:R-:W-:Y:S02]  /*4e90*/  UIADD3 UR11, UP0, UPT, UR6, 0x8000, URZ ;  /* 0x00008000060b7890 */ /* 0x000fe4000ff1e0ff */
[--C-:B------:R-:W-:Y:S01]  /*4ea0*/  IMAD.WIDE.U32 R8, R9, 0x20, R6.reuse ;  /* 0x0000002009087825 */ /* 0x100fe200078e0006 */
[----:B------:R-:W-:Y:S02]  /*4eb0*/  UIADD3.X UR16, UPT, UPT, URZ, UR7, URZ, UP1, !UPT ;  /* 0x00000007ff107290 */ /* 0x000fe40008ffe4ff */
[----:B------:R-:W-:Y:S01]  /*4ec0*/  UIADD3.X UR6, UPT, UPT, URZ, UR7, URZ, UP0, !UPT ;  /* 0x00000007ff067290 */ /* 0x000fe200087fe4ff */
[----:B------:R-:W-:Y:S01]  /*4ed0*/  IMAD.WIDE.U32 R10, R11, 0x40, R6 ;  /* 0x000000400b0a7825 */ /* 0x000fe200078e0006 */
[----:B------:R-:W-:-:S03]  /*4ee0*/  SHF.L.U64.HI R7, R8, 0x2, R9 ;  /* 0x0000000208077819 */ /* 0x000fc60000010209 */
[----:B------:R-:W-:Y:S01]  /*4ef0*/  IMAD.SHL.U32 R6, R8, 0x4, RZ ;  /* 0x0000000408067824 */ /* 0x000fe200078e00ff */
[C---:B------:R-:W-:Y:S02]  /*4f00*/  SHF.L.U64.HI R4, R10.reuse, 0x2, R11 ;  /* 0x000000020a047819 */ /* 0x040fe4000001020b */
[----:B------:R-:W-:Y:S02]  /*4f10*/  CS2R R8, SRZ ;  /* 0x0000000000087805 */ /* 0x000fe4000001ff00 */
[----:B------:R-:W-:Y:S02]  /*4f20*/  SHF.L.U32 R3, R10, 0x2, RZ ;  /* 0x000000020a037819 */ /* 0x000fe400000006ff */
[----:B------:R-:W-:Y:S01]  /*4f30*/  CS2R R10, SRZ ;  /* 0x00000000000a7805 */ /* 0x000fe2000001ff00 */
[----:B------:R-:W-:Y:S01]  /*4f40*/  IMAD.U32 R28, RZ, RZ, UR15 ;  /* 0x0000000fff1c7e24 */ /* 0x000fe2000f8e00ff */
[----:B------:R-:W-:Y:S01]  /*4f50*/  MOV R31, UR6 ;  /* 0x00000006001f7c02 */ /* 0x000fe20008000f00 */
[----:B------:R-:W-:-:S02]  /*4f60*/  IMAD.U32 R30, RZ, RZ, UR11 ;  /* 0x0000000bff1e7e24 */ /* 0x000fc4000f8e00ff */
[----:B------:R-:W-:-:S07]  /*4f70*/  IMAD.U32 R29, RZ, RZ, UR16 ;  /* 0x00000010ff1d7e24 */ /* 0x000fce000f8e00ff */
.L_x_337:
[----:B------:R-:W-:-:S05]  /*4f80*/  IMAD.SHL.U32 R25, R20, 0x800, RZ ;  /* 0x0000080014197824 */ /* 0x000fca00078e00ff */
[----:B------:R-:W-:-:S05]  /*4f90*/  LOP3.LUT R25, R25, R2, RZ, 0xfc, !PT ;  /* 0x0000000219197212 */ /* 0x000fca00078efcff */
[----:B------:R-:W-:-:S03]  /*4fa0*/  IMAD.WIDE.U32 R16, R25, 0x2, R30 ;  /* 0x0000000219107825 */ /* 0x000fc600078e001e */
[----:B------:R-:W-:Y:S02]  /*4fb0*/  IADD3 R32, P0, PT, R16, R3, RZ ;  /* 0x0000000310207210 */ /* 0x000fe40007f1e0ff */
[----:B------:R-:W-:-:S03]  /*4fc0*/  SHF.R.U32.HI R16, RZ, 0x3, R21 ;  /* 0x00000003ff107819 */ /* 0x000fc60000011615 */
[----:B------:R-:W-:Y:S02]  /*4fd0*/  IMAD.X R33, R17, 0x1, R4, P0 ;  /* 0x0000000111217824 */ /* 0x000fe400000e0604 */
[----:B------:R-:W-:-:S03]  /*4fe0*/  IMAD.SHL.U32 R17, R16, 0x400, RZ ;  /* 0x0000040010117824 */ /* 0x000fc600078e00ff */
[----:B------:R-:W2:Y:S04]  /*4ff0*/  LD.E R26, desc[UR12][R32.64] ;  /* 0x0000000c201a7980 */ /* 0x000ea8000c101900 */
[----:B------:R-:W3:Y:S01]  /*5000*/  LD.E R27, desc[UR12][R32.64+0x800] ;  /* 0x0008000c201b7980 */ /* 0x000ee2000c101900 */
[----:B------:R-:W-:-:S03]  /*5010*/  IMAD R24, R20, 0x10, R17 ;  /* 0x0000001014187824 */ /* 0x000fc600078e0211 */
[----:B------:R-:W4:Y:S01]  /*5020*/  LD.E R22, desc[UR12][R32.64+0x10] ;  /* 0x0000100c20167980 */ /* 0x000f22000c101900 */
[----:B------:R-:W-:-:S03]  /*5030*/  IMAD.WIDE.U32 R16, R24, 0x2, R28 ;  /* 0x0000000218107825 */ /* 0x000fc600078e001c */
[----:B------:R0:W5:Y:S01]  /*5040*/  LD.E R23, desc[UR12][R32.64+0x810] ;  /* 0x0008100c20177980 */ /* 0x000162000c101900 */
[----:B------:R-:W-:-:S04]  /*5050*/  IADD3 R34, P0, PT, R16, R6, RZ ;  /* 0x0000000610227210 */ /* 0x000fc80007f1e0ff */
[----:B------:R-:W-:-:S05]  /*5060*/  IADD3.X R35, PT, PT, R17, R7, RZ, P0, !PT ;  /* 0x0000000711237210 */ /* 0x000fca00007fe4ff */
        /* <DEDUP_REMOVED lines=17> */
[----:B------:R-:W-:Y:S01]  /*5180*/  VIADD R17, R24, 0x10 ;  /* 0x0000001018117836 */ /* 0x000fe20000000000 */
[----:B------:R-:W2:Y:S03]  /*5190*/  LD.E R22, desc[UR12][R32.64+0x10] ;  /* 0x0000100c20167980 */ /* 0x000ea6000c101900 */
        /* <DEDUP_REMOVED lines=10> */
[----:B0-----:R-:W-:-:S05]  /*5240*/  IADD3 R33, PT, PT, R25, 0x1000, RZ ;  /* 0x0000100019217810 */ /* 0x001fca0007ffe0ff */
        /* <DEDUP_REMOVED lines=15> */
[----:B------:R-:W4:Y:S04]  /*5340*/  LD.E R16, desc[UR12][R32.64] ;  /* 0x0000000c20107980 */ /* 0x000f28000c101900 */
[----:B------:R-:W4:Y:S04]  /*5350*/  LD.E R17, desc[UR12][R32.64+0x400] ;  /* 0x0004000c20117980 */ /* 0x000f28000c101900 */
[----:B------:R-:W4:Y:S04]  /*5360*/  LD.E R18, desc[UR12][R32.64+0x10] ;  /* 0x0000100c20127980 */ /* 0x000f28000c101900 */
[----:B------:R0:W4:Y:S01]  /*5370*/  LD.E R19, desc[UR12][R32.64+0x410] ;  /* 0x0004100c20137980 */ /* 0x000122000c101900 */
[----:B------:R-:W-:-:S04]  /*5380*/  VIADD R25, R25, 0x1800 ;  /* 0x0000180019197836 */ /* 0x000fc80000000000 */
[----:B0-----:R-:W-:Y:S01]  /*5390*/  IMAD.WIDE.U32 R32, R25, 0x2, R30 ;  /* 0x0000000219207825 */ /* 0x001fe200078e001e */
[----:B------:R-:W-:Y:S02]  /*53a0*/  IADD3 R25, PT, PT, R24, 0x30, RZ ;  /* 0x0000003018197810 */ /* 0x000fe40007ffe0ff */
        /* <DEDUP_REMOVED lines=26> */
[----:B------:R-:W-:-:S05]  /*5550*/  VIADD R20, R20, 0x4 ;  /* 0x0000000414147836 */ /* 0x000fca0000000000 */
[----:B------:R-:W-:Y:S01]  /*5560*/  ISETP.NE.AND P0, PT, R20, UR6, PT ;  /* 0x0000000614007c0c */ /* 0x000fe2000bf05270 */
[C---:B--2---:R-:W-:Y:S08]  /*5570*/  HMMA.16816.F32.BF16 R8, R16.reuse, R24, R8 ;  /* 0x000000181008723c */ /* 0x044ff00000041808 */
[----:B0-----:R-:W-:Y:S04]  /*5580*/  HMMA.16816.F32.BF16 R12, R16, R22, R12 ;  /* 0x00000016100c723c */ /* 0x001fe8000004180c */
[----:B------:R-:W-:-:S01]  /*5590*/  NOP ;  /* 0x0000000000007918 */ /* 0x000fc20000000000 */
[----:B------:R-:W-:-:S15]  /*55a0*/  @P0 BRA `(.L_x_337) ;  /* 0xfffffff800740947 */ /* 0x000fde000383ffff */
[----:B------:R-:W-:-:S07]  /*55b0*/  IMAD.U32 R3, RZ, RZ, UR6 ;  /* 0x00000006ff037e24 */ /* 0x000fce000f8e00ff */
.L_x_336:
[----:B------:R-:W-:-:S04]  /*55c0*/  UISETP.LT.AND UP0, UPT, UR8, 0x1, UPT ;  /* 0x000000010800788c */ /* 0x000fc8000bf01270 */
[----:B------:R-:W-:-:S06]  /*55d0*/  USEL UR6, UR8, 0x1, !UP0 ;  /* 0x0000000108067887 */ /* 0x000fcc000c000000 */
[----:B------:R-:W-:-:S04]  /*55e0*/  MOV R4, UR6 ;  /* 0x0000000600047c02 */ /* 0x000fc80008000f00 */
[----:B------:R-:W-:-:S04]  /*55f0*/  LOP3.LUT R4, R4, 0x3, RZ, 0xc0, !PT ;  /* 0x0000000304047812 */ /* 0x000fc800078ec0ff */
[----:B------:R-:W-:-:S13]  /*5600*/  ISETP.NE.AND P0, PT, R4, RZ, PT ;  /* 0x000000ff0400720c */ /* 0x000fda0003f05270 */
[----:B------:R-:W-:Y:S05]  /*5610*/  @!P0 BRA `(.L_x_335) ;  /* 0x0000000400648947 */ /* 0x000fea0003800000 */
[----:B------:R-:W0:Y:S01]  /*5620*/  S2R R7, SR_CgaCtaId ;  /* 0x0000000000077919 */ /* 0x000e220000008800 */
[----:B------:R-:W-:Y:S01]  /*5630*/  MOV R6, 0x400 ;  /* 0x0000040000067802 */ /* 0x000fe20000000f00 */
[----:B------:R-:W-:Y:S01]  /*5640*/  IMAD.SHL.U32 R29, R3, 0x800, RZ ;  /* 0x00000800031d7824 */ /* 0x000fe200078e00ff */
[----:B------:R-:W-:Y:S01]  /*5650*/  SHF.R.U32.HI R18, RZ, 0x3, R21 ;  /* 0x00000003ff127819 */ /* 0x000fe20000011615 */
[----:B------:R-:W1:Y:S01]  /*5660*/  S2R R24, SR_LANEID ;  /* 0x0000000000187919 */ /* 0x000e620000000000 */
[----:B------:R-:W-:Y:S02]  /*5670*/  IMAD.MOV.U32 R25, RZ, RZ, RZ ;  /* 0x000000ffff197224 */ /* 0x000fe400078e00ff */
[----:B------:R-:W-:Y:S01]  /*5680*/  LOP3.LUT R29, R29, R2, RZ, 0xfc, !PT ;  /* 0x000000021d1d7212 */ /* 0x000fe200078efcff */
[----:B------:R-:W2:Y:S01]  /*5690*/  S2R R17, SR_SWINHI ;  /* 0x0000000000117919 */ /* 0x000ea20000002f00 */
[----:B------:R-:W-:-:S04]  /*56a0*/  IMAD.SHL.U32 R18, R18, 0x400, RZ ;  /* 0x0000040012127824 */ /* 0x000fc800078e00ff */
[----:B------:R-:W-:Y:S01]  /*56b0*/  IMAD R3, R3, 0x10, R18 ;  /* 0x0000001003037824 */ /* 0x000fe200078e0212 */
[----:B0-----:R-:W-:Y:S02]  /*56c0*/  LEA R6, R7, R6, 0x18 ;  /* 0x0000000607067211 */ /* 0x001fe400078ec0ff */
[----:B-1----:R-:W-:Y:S02]  /*56d0*/  SHF.R.U32.HI R19, RZ, 0x2, R24 ;  /* 0x00000002ff137819 */ /* 0x002fe40000011618 */
[----:B------:R-:W-:Y:S02]  /*56e0*/  LOP3.LUT R24, R24, 0x3, RZ, 0xc0, !PT ;  /* 0x0000000318187812 */ /* 0x000fe400078ec0ff */
        /* <DEDUP_REMOVED lines=76> */
.L_x_335:
        /* <DEDUP_REMOVED lines=19> */
.L_x_347:
        /* <DEDUP_REMOVED lines=24> */
.L_x_340:
[----:B------:R-:W-:Y:S05]  /*5e60*/  BSYNC.RECONVERGENT B1 ;  /* 0x0000000000017941 */ /* 0x000fea0003800200 */
.L_x_339:
        /* <DEDUP_REMOVED lines=9> */
.L_x_342:
[----:B------:R-:W-:Y:S05]  /*5f00*/  BSYNC.RECONVERGENT B1 ;  /* 0x0000000000017941 */ /* 0x000fea0003800200 */
.L_x_341:
        /* <DEDUP_REMOVED lines=9> */
.L_x_344:
[----:B------:R-:W-:Y:S05]  /*5fa0*/  BSYNC.RECONVERGENT B1 ;  /* 0x0000000000017941 */ /* 0x000fea0003800200 */
.L_x_343:
        /* <DEDUP_REMOVED lines=9> */
.L_x_346:
[----:B------:R-:W-:Y:S05]  /*6040*/  BSYNC.RECONVERGENT B1 ;  /* 0x0000000000017941 */ /* 0x000fea0003800200 */
.L_x_345:
[----:B------:R-:W-:Y:S01]  /*6050*/  VIADD R17, R17, 0x80 ;  /* 0x0000008011117836 */ /* 0x000fe20000000000 */
[----:B------:R-:W-:Y:S06]  /*6060*/  @P4 BRA `(.L_x_347) ;  /* 0xfffffffc001c4947 */ /* 0x000fec000383ffff */
[----:B------:R-:W-:Y:S05]  /*6070*/  BSYNC.RECONVERGENT B0 ;  /* 0x0000000000007941 */ /* 0x000fea0003800200 */
.L_x_338:
        /* <DEDUP_REMOVED lines=10> */
.L_x_334:
        /* <DEDUP_REMOVED lines=8> */
.L_x_281:
[----:B------:R-:W-:-:S13]  /*61a0*/  ISETP.GE.AND P0, PT, R5, UR5, PT ;  /* 0x0000000505007c0c */ /* 0x000fda000bf06270 */
[----:B------:R-:W-:Y:S05]  /*61b0*/  @P0 EXIT ;  /* 0x000000000000094d */ /* 0x000fea0003800000 */
[----:B------:R-:W5:Y:S01]  /*61c0*/  S2R R0, SR_TID.X ;  /* 0x0000000000007919 */ /* 0x000f620000002100 */
[----:B------:R-:W0:Y:S01]  /*61d0*/  S2UR UR6, SR_CgaCtaId ;  /* 0x00000000000679c3 */ /* 0x000e220000008800 */
[----:B------:R-:W-:Y:S01]  /*61e0*/  UMOV UR4, 0x400 ;  /* 0x0000040000047882 */ /* 0x000fe20000000000 */
[----:B------:R-:W-:Y:S01]  /*61f0*/  IMAD.U32 R3, RZ, RZ, UR14 ;  /* 0x0000000eff037e24 */ /* 0x000fe2000f8e00ff */
[----:B0-----:R-:W-:Y:S01]  /*6200*/  ULEA UR4, UR6, UR4, 0x18 ;  /* 0x0000000406047291 */ /* 0x001fe2000f8ec0ff */
[----:B-----5:R-:W-:-:S05]  /*6210*/  LOP3.LUT R12, R0, 0x1f, RZ, 0xc0, !PT ;  /* 0x0000001f000c7812 */ /* 0x020fca00078ec0ff */
[C---:B------:R-:W-:Y:S01]  /*6220*/  LEA R0, R12.reuse, UR4, 0x3 ;  /* 0x000000040c007c11 */ /* 0x040fe2000f8e18ff */
[----:B------:R-:W-:-:S04]  /*6230*/  IMAD.SHL.U32 R12, R12, 0x2, RZ ;  /* 0x000000020c0c7824 */ /* 0x000fc800078e00ff */
[----:B------:R-:W-:Y:S02]  /*6240*/  VIADD R0, R0, 0x16200 ;  /* 0x0001620000007836 */ /* 0x000fe40000000000 */
[----:B------:R-:W-:-:S07]  /*6250*/  IMAD R14, R3, 0x2000, R12 ;  /* 0x00002000030e7824 */ /* 0x000fce00078e020c */
.L_x_352:
[----:B------:R-:W0:Y:S01]  /*6260*/  LDC.64 R6, c[0x0][0x3b0] ;  /* 0x0000ec00ff067b82 */ /* 0x000e220000000a00 */
[----:B------:R-:W-:Y:S01]  /*6270*/  BSSY.RECONVERGENT B0, `(.L_x_350) ;  /* 0x000000d000007945 */ /* 0x000fe20003800200 */
[C---:B----4-:R-:W-:Y:S01]  /*6280*/  LEA R9, R5.reuse, R14, 0x7 ;  /* 0x0000000e05097211 */ /* 0x050fe200078e38ff */
[----:B------:R-:W-:Y:S02]  /*6290*/  IMAD R4, R5, 0x200, R0 ;  /* 0x0000020005047824 */ /* 0x000fe400078e0200 */
[----:B------:R-:W-:-:S07]  /*62a0*/  IMAD.MOV.U32 R8, RZ, RZ, R12 ;  /* 0x000000ffff087224 */ /* 0x000fce00078e000c */
.L_x_351:
[----:B-1234-:R1:W2:Y:S01]  /*62b0*/  LDS.64 R10, [R4] ;  /* 0x00000000040a7984 */ /* 0x01e2a20000000a00 */
        /* <DEDUP_REMOVED lines=9> */
.L_x_350:
[----:B------:R-:W-:-:S05]  /*6350*/  VIADD R5, R5, 0x8 ;  /* 0x0000000805057836 */ /* 0x000fca0000000000 */
[----:B------:R-:W-:-:S13]  /*6360*/  ISETP.GE.AND P0, PT, R5, UR5, PT ;  /* 0x0000000505007c0c */ /* 0x000fda000bf06270 */
[----:B------:R-:W-:Y:S05]  /*6370*/  @!P0 BRA `(.L_x_352) ;  /* 0xfffffffc00b88947 */ /* 0x000fea000383ffff */
[----:B------:R-:W-:Y:S05]  /*6380*/  EXIT ;  /* 0x000000000000794d */ /* 0x000fea0003800000 */
.L_x_279:
        /* <DEDUP_REMOVED lines=8> */
.L_x_354:
[----:B------:R-:W-:Y:S05]  /*6410*/  BSYNC B0 ;  /* 0x0000000000007941 */ /* 0x000fea0003800000 */
.L_x_353:
        /* <DEDUP_REMOVED lines=8> */
.L_x_355:
[----:B------:R-:W-:Y:S01]  /*64a0*/  IMAD.MOV.U32 R10, RZ, RZ, 0x4 ;  /* 0x00000004ff0a7424 */ /* 0x000fe200078e00ff */
[----:B------:R-:W-:-:S05]  /*64b0*/  MOV R4, R9 ;  /* 0x0000000900047202 */ /* 0x000fca0000000f00 */
[----:B------:R-:W-:-:S04]  /*64c0*/  FADD R4, R3, R4 ;  /* 0x0000000403047221 */ /* 0x000fc80000000000 */
[----:B------:R-:W-:-:S07]  /*64d0*/  IMAD.MOV.U32 R3, RZ, RZ, R4 ;  /* 0x000000ffff037224 */ /* 0x000fce00078e0004 */
[----:B------:R-:W-:Y:S05]  /*64e0*/  WARPSYNC.COLLECTIVE R8, `(.L_x_356) ;  /* 0x0000000008087348 */ /* 0x000fea0003c00000 */
[----:B------:R0:W1:Y:S02]  /*64f0*/  SHFL.DOWN P1, R9, R3, R10, R13 ;  /* 0x0800000a03097389 */ /* 0x000064000002000d */
[----:B01----:R-:W-:Y:S05]  /*6500*/  ENDCOLLECTIVE ;  /* 0x000000000000791b */ /* 0x003fea0003800000 */
.L_x_356:
[----:B------:R-:W-:Y:S01]  /*6510*/  MOV R10, 0x2 ;  /* 0x00000002000a7802 */ /* 0x000fe20000000f00 */
[----:B------:R-:W-:-:S04]  /*6520*/  IMAD.MOV.U32 R7, RZ, RZ, R9 ;  /* 0x000000ffff077224 */ /* 0x000fc800078e0009 */
[----:B------:R-:W-:-:S04]  /*6530*/  FADD R7, R4, R7 ;  /* 0x0000000704077221 */ /* 0x000fc80000000000 */
[----:B------:R-:W-:-:S07]  /*6540*/  IMAD.MOV.U32 R3, RZ, RZ, R7 ;  /* 0x000000ffff037224 */ /* 0x000fce00078e0007 */
[----:B------:R-:W-:Y:S05]  /*6550*/  WARPSYNC.COLLECTIVE R8, `(.L_x_357) ;  /* 0x0000000008087348 */ /* 0x000fea0003c00000 */
[----:B------:R0:W1:Y:S02]  /*6560*/  SHFL.DOWN P1, R9, R3, R10, R13 ;  /* 0x0800000a03097389 */ /* 0x000064000002000d */
[----:B01----:R-:W-:Y:S05]  /*6570*/  ENDCOLLECTIVE ;  /* 0x000000000000791b */ /* 0x003fea0003800000 */
.L_x_357:
[----:B------:R-:W-:Y:S02]  /*6580*/  IMAD.MOV.U32 R10, RZ, RZ, 0x1 ;  /* 0x00000001ff0a7424 */ /* 0x000fe400078e00ff */
[----:B------:R-:W-:-:S04]  /*6590*/  IMAD.MOV.U32 R6, RZ, RZ, R9 ;  /* 0x000000ffff067224 */ /* 0x000fc800078e0009 */
[----:B------:R-:W-:-:S04]  /*65a0*/  FADD R6, R7, R6 ;  /* 0x0000000607067221 */ /* 0x000fc80000000000 */
[----:B------:R-:W-:-:S07]  /*65b0*/  IMAD.MOV.U32 R3, RZ, RZ, R6 ;  /* 0x000000ffff037224 */ /* 0x000fce00078e0006 */
[----:B------:R-:W-:Y:S05]  /*65c0*/  WARPSYNC.COLLECTIVE R8, `(.L_x_358) ;  /* 0x0000000008087348 */ /* 0x000fea0003c00000 */
[----:B------:R0:W1:Y:S02]  /*65d0*/  SHFL.DOWN P1, R9, R3, R10, R13 ;  /* 0x0800000a03097389 */ /* 0x000064000002000d */
[----:B01----:R-:W-:Y:S05]  /*65e0*/  ENDCOLLECTIVE ;  /* 0x000000000000791b */ /* 0x003fea0003800000 */
.L_x_358:
[----:B------:R-:W-:Y:S05]  /*65f0*/  BRA `(.L_x_359) ;  /* 0xffffffa000647947 */ /* 0x000fea000383ffff */
.L_x_360:
        /* <DEDUP_REMOVED lines=16> */
.L_x_627:


//--------------------- .text._Z25kernel_full_backward_tileILi32ELi32ELi128ELi8EEvPK13__nv_bfloat16S2_S2_S2_S2_PKfPS0_PfS6_iif --------------------------
	.section	.text._Z25kernel_full_backward_tileILi32ELi32ELi128ELi8EEvPK13__nv_bfloat16S2_S2_S2_S2_PKfPS0_PfS6_iif,"ax",@progbits
	.align	128
        .global         _Z25kernel_full_backward_tileILi32ELi32ELi128ELi8EEvPK13__nv_bfloat16S2_S2_S2_S2_PKfPS0_PfS6_iif
        .type           _Z25kernel_full_backward_tileILi32ELi32ELi128ELi8EEvPK13__nv_bfloat16S2_S2_S2_S2_PKfPS0_PfS6_iif,@function
        .size           _Z25kernel_full_backward_tileILi32ELi32ELi128ELi8EEvPK13__nv_bfloat16S2_S2_S2_S2_PKfPS0_PfS6_iif,(.L_x_628 - _Z25kernel_full_backward_tileILi32ELi32ELi128ELi8EEvPK13__nv_bfloat16S2_S2_S2_S2_PKfPS0_PfS6_iif)
        .other          _Z25kernel_full_backward_tileILi32ELi32ELi128ELi8EEvPK13__nv_bfloat16S2_S2_S2_S2_PKfPS0_PfS6_iif,@"STO_CUDA_ENTRY STV_DEFAULT"
_Z25kernel_full_backward_tileILi32ELi32ELi128ELi8EEvPK13__nv_bfloat16S2_S2_S2_S2_PKfPS0_PfS6_iif:
.text._Z25kernel_full_backward_tileILi32ELi32ELi128ELi8EEvPK13__nv_bfloat16S2_S2_S2_S2_PKfPS0_PfS6_iif:
        /* <DEDUP_REMOVED lines=19> */
.L_x_365:
[----:B0-----:R-:W0:Y:S01]  /*0130*/  S2R R11, SR_CgaCtaId ;  /* 0x00000000000b7919 */ /* 0x001e220000008800 */
[----:B------:R-:W1:Y:S01]  /*0140*/  LDC.64 R4, c[0x0][0x380] ;  /* 0x0000e000ff047b82 */ /* 0x000e620000000a00 */
[----:B------:R-:W-:Y:S01]  /*0150*/  IMAD.MOV.U32 R18, RZ, RZ, R2 ;  /* 0x000000ffff127224 */ /* 0x000fe200078e0002 */
[----:B------:R-:W-:Y:S01]  /*0160*/  MOV R10, 0x400 ;  /* 0x00000400000a7802 */ /* 0x000fe20000000f00 */
[C---:B------:R-:W-:Y:S01]  /*0170*/  VIADD R17, R2.reuse, UR4 ;  /* 0x0000000402117c36 */ /* 0x040fe20008000000 */
[----:B------:R-:W-:Y:S01]  /*0180*/  BSSY.RECONVERGENT B1, `(.L_x_363) ;  /* 0x0000016000017945 */ /* 0x000fe20003800200 */
[----:B------:R-:W-:Y:S01]  /*0190*/  VIADD R2, R2, 0x8 ;  /* 0x0000000802027836 */ /* 0x000fe20000000000 */
[----:B------:R-:W-:Y:S02]  /*01a0*/  MOV R20, R19 ;  /* 0x0000001300147202 */ /* 0x000fe40000000f00 */
[----:B------:R-:W2:Y:S02]  /*01b0*/  LDC.64 R6, c[0x0][0x398] ;  /* 0x0000e600ff067b82 */ /* 0x000ea40000000a00 */
[----:B------:R-:W-:-:S06]  /*01c0*/  ISETP.GE.AND P1, PT, R2, UR12, PT ;  /* 0x0000000c02007c0c */ /* 0x000fcc000bf26270 */
[----:B------:R-:W3:Y:S01]  /*01d0*/  LDC.64 R8, c[0x0][0x3a0] ;  /* 0x0000e800ff087b82 */ /* 0x000ee20000000a00 */
[----:B0-----:R-:W-:-:S07]  /*01e0*/  LEA R22, R11, R10, 0x18 ;  /* 0x0000000a0b167211 */ /* 0x001fce00078ec0ff */
.L_x_364:
[----:B------:R-:W-:-:S04]  /*01f0*/  IMAD R15, R17, 0x80, R20 ;  /* 0x00000080110f7824 */ /* 0x000fc800078e0214 */
[----:B01----:R-:W-:-:S04]  /*0200*/  IMAD.WIDE.U32 R10, R15, 0x2, R4 ;  /* 0x000000020f0a7825 */ /* 0x003fc800078e0004 */
[C---:B--2---:R-:W-:Y:S02]  /*0210*/  IMAD.WIDE.U32 R12, R15.reuse, 0x2, R6 ;  /* 0x000000020f0c7825 */ /* 0x044fe400078e0006 */
[----:B------:R-:W2:Y:S02]  /*0220*/  LDG.E.CONSTANT R10, desc[UR10][R10.64] ;  /* 0x0000000a0a0a7981 */ /* 0x000ea4000c1e9900 */
[----:B---3--:R-:W-:Y:S02]  /*0230*/  IMAD.WIDE.U32 R14, R15, 0x2, R8 ;  /* 0x000000020f0e7825 */ /* 0x008fe400078e0008 */
[----:B------:R-:W3:Y:S04]  /*0240*/  LDG.E.CONSTANT R12, desc[UR10][R12.64] ;  /* 0x0000000a0c0c7981 */ /* 0x000ee8000c1e9900 */
[----:B------:R-:W4:Y:S01]  /*0250*/  LDG.E.CONSTANT R14, desc[UR10][R14.64] ;  /* 0x0000000a0e0e7981 */ /* 0x000f22000c1e9900 */
[----:B------:R-:W-:-:S04]  /*0260*/  IMAD R21, R18, 0x80, R20 ;  /* 0x0000008012157824 */ /* 0x000fc800078e0214 */
[----:B------:R-:W-:Y:S01]  /*0270*/  IMAD R21, R21, 0x2, R22 ;  /* 0x0000000215157824 */ /* 0x000fe200078e0216 */
[C---:B------:R-:W-:Y:S01]  /*0280*/  ISETP.GE.U32.AND P0, PT, R20.reuse, 0x40, PT ;  /* 0x000000401400780c */ /* 0x040fe20003f06070 */
[----:B------:R-:W-:-:S03]  /*0290*/  VIADD R20, R20, 0x40 ;  /* 0x0000004014147836 */ /* 0x000fc60000000000 */
[----:B--2---:R0:W-:Y:S04]  /*02a0*/  STS [R21], R10 ;  /* 0x0000000a15007388 */ /* 0x0041e80000000800 */
[----:B---3--:R0:W-:Y:S04]  /*02b0*/  STS [R21+0x6000], R12 ;  /* 0x0060000c15007388 */ /* 0x0081e80000000800 */
[----:B----4-:R0:W-:Y:S01]  /*02c0*/  STS [R21+0x8000], R14 ;  /* 0x0080000e15007388 */ /* 0x0101e20000000800 */
[----:B------:R-:W-:Y:S05]  /*02d0*/  @!P0 BRA `(.L_x_364) ;  /* 0xfffffffc00c48947 */ /* 0x000fea000383ffff */
[----:B------:R-:W-:Y:S05]  /*02e0*/  BSYNC.RECONVERGENT B1 ;  /* 0x0000000000017941 */ /* 0x000fea0003800200 */
.L_x_363:
[----:B------:R-:W-:Y:S05]  /*02f0*/  @!P1 BRA `(.L_x_365) ;  /* 0xfffffffc008c9947 */ /* 0x000fea000383ffff */
.L_x_362:
[----:B------:R-:W-:Y:S05]  /*0300*/  BSYNC.RECONVERGENT B0 ;  /* 0x0000000000007941 */ /* 0x000fea0003800200 */
.L_x_361:
[----:B------:R-:W-:-:S13]  /*0310*/  ISETP.GE.AND P0, PT, R3, UR12, PT ;  /* 0x0000000c03007c0c */ /* 0x000fda000bf06270 */
[----:B------:R-:W1:Y:S01]  /*0320*/  @!P0 LDC.64 R4, c[0x0][0x3a8] ;  /* 0x0000ea00ff048b82 */ /* 0x000e620000000a00 */
[----:B------:R-:W-:-:S05]  /*0330*/  @!P0 IADD3 R7, PT, PT, R3, UR4, RZ ;  /* 0x0000000403078c10 */ /* 0x000fca000fffe0ff */
[----:B-1----:R-:W-:-:S06]  /*0340*/  @!P0 IMAD.WIDE.U32 R4, R7, 0x4, R4 ;  /* 0x0000000407048825 */ /* 0x002fcc00078e0004 */
[----:B------:R-:W2:Y:S01]  /*0350*/  @!P0 LDG.E.CONSTANT R4, desc[UR10][R4.64] ;  /* 0x0000000a04048981 */ /* 0x000ea2000c1e9900 */
[----:B------:R-:W-:Y:S01]  /*0360*/  MOV R2, 0x400 ;  /* 0x0000040000027802 */ /* 0x000fe20000000f00 */
[----:B------:R-:W-:Y:S01]  /*0370*/  BSSY.RECONVERGENT B0, `(.L_x_366) ;  /* 0x000000b000007945 */ /* 0x000fe20003800200 */
[----:B------:R-:W1:Y:S02]  /*0380*/  S2R R7, SR_CgaCtaId ;  /* 0x0000000000077919 */ /* 0x000e640000008800 */
[----:B-1----:R-:W-:Y:S01]  /*0390*/  LEA R2, R7, R2, 0x18 ;  /* 0x0000000207027211 */ /* 0x002fe200078ec0ff */
[----:B------:R-:W-:-:S04]  /*03a0*/  IMAD.MOV.U32 R7, RZ, RZ, R3 ;  /* 0x000000ffff077224 */ /* 0x000fc800078e0003 */
[----:B------:R-:W-:-:S05]  /*03b0*/  @!P0 IMAD R9, R3, 0x4, R2 ;  /* 0x0000000403098824 */ /* 0x000fca00078e0202 */
[----:B--2---:R1:W-:Y:S02]  /*03c0*/  @!P0 STS [R9+0xd000], R4 ;  /* 0x00d0000409008388 */ /* 0x0043e40000000800 */
.L_x_367:
[C---:B-1----:R-:W-:Y:S01]  /*03d0*/  IMAD R4, R7.reuse, 0x4, R2 ;  /* 0x0000000407047824 */ /* 0x042fe200078e0202 */
[C---:B------:R-:W-:Y:S01]  /*03e0*/  ISETP.GE.U32.AND P0, PT, R7.reuse, 0xf00, PT ;  /* 0x00000f000700780c */ /* 0x040fe20003f06070 */
[----:B------:R-:W-:-:S03]  /*03f0*/  VIADD R7, R7, 0x100 ;  /* 0x0000010007077836 */ /* 0x000fc60000000000 */
[----:B------:R2:W-:Y:S09]  /*0400*/  STS [R4+0xd100], RZ ;  /* 0x00d100ff04007388 */ /* 0x0005f20000000800 */
[----:B--2---:R-:W-:Y:S05]  /*0410*/  @!P0 BRA `(.L_x_367) ;  /* 0xfffffffc00ec8947 */ /* 0x004fea000383ffff */
[----:B------:R-:W-:Y:S05]  /*0420*/  BSYNC.RECONVERGENT B0 ;  /* 0x0000000000007941 */ /* 0x000fea0003800200 */
.L_x_366:
[----:B------:R-:W-:Y:S01]  /*0430*/  BAR.SYNC.DEFER_BLOCKING 0x0 ;  /* 0x0000000000007b1d */ /* 0x000fe20000010000 */
[----:B------:R-:W-:-:S13]  /*0440*/  ISETP.GE.AND P0, PT, R0, UR12, PT ;  /* 0x0000000c00007c0c */ /* 0x000fda000bf06270 */
[----:B------:R-:W-:Y:S05]  /*0450*/  @P0 BRA `(.L_x_368) ;  /* 0x00000000009c0947 */ /* 0x000fea0003800000 */
[----:B------:R-:W-:Y:S01]  /*0460*/  SHF.L.U32 R4, R16, 0x1, RZ ;  /* 0x0000000110047819 */ /* 0x000fe200000006ff */
[----:B------:R-:W-:-:S07]  /*0470*/  IMAD.MOV.U32 R5, RZ, RZ, R0 ;  /* 0x000000ffff057224 */ /* 0x000fce00078e0000 */
.L_x_372:
[----:B------:R-:W-:Y:S01]  /*0480*/  BSSY.RECONVERGENT B0, `(.L_x_369) ;  /* 0x0000012000007945 */ /* 0x000fe20003800200 */
[----:B-1----:R-:W-:Y:S02]  /*0490*/  IMAD.MOV.U32 R6, RZ, RZ, RZ ;  /* 0x000000ffff067224 */ /* 0x002fe400078e00ff */
[----:B------:R-:W-:-:S07]  /*04a0*/  IMAD.MOV.U32 R8, RZ, RZ, R4 ;  /* 0x000000ffff087224 */ /* 0x000fce00078e0004 */
.L_x_370:
[----:B------:R-:W-:Y:S01]  /*04b0*/  IMAD R7, R5, 0x80, R8 ;  /* 0x0000008005077824 */ /* 0x000fe200078e0208 */
[C---:B------:R-:W-:Y:S01]  /*04c0*/  ISETP.GE.U32.AND P0, PT, R8.reuse, 0x40, PT ;  /* 0x000000400800780c */ /* 0x040fe20003f06070 */
[----:B------:R-:W-:-:S03]  /*04d0*/  VIADD R8, R8, 0x40 ;  /* 0x0000004008087836 */ /* 0x000fc60000000000 */
[----:B------:R-:W-:-:S05]  /*04e0*/  LEA R7, R7, R2, 0x1 ;  /* 0x0000000207077211 */ /* 0x000fca00078e08ff */
[----:B------:R-:W1:Y:S04]  /*04f0*/  LDS R9, [R7+0x8000] ;  /* 0x0080000007097984 */ /* 0x000e680000000800 */
[----:B0-----:R-:W0:Y:S01]  /*0500*/  LDS R10, [R7+0x6000] ;  /* 0x00600000070a7984 */ /* 0x001e220000000800 */
[C---:B-1----:R-:W-:Y:S01]  /*0510*/  IMAD.U32 R11, R9.reuse, 0x10000, RZ ;  /* 0x00010000090b7824 */ /* 0x042fe200078e00ff */
[----:B------:R-:W-:Y:S01]  /*0520*/  PRMT R12, R9, 0x7632, R12 ;  /* 0x00007632090c7816 */ /* 0x000fe2000000000c */
[C---:B0-----:R-:W-:Y:S01]  /*0530*/  IMAD.U32 R9, R10.reuse, 0x10000, RZ ;  /* 0x000100000a097824 */ /* 0x041fe200078e00ff */
[----:B------:R-:W-:-:S03]  /*0540*/  PRMT R10, R10, 0x7632, R10 ;  /* 0x000076320a0a7816 */ /* 0x000fc6000000000a */
[----:B------:R-:W-:Y:S02]  /*0550*/  IMAD.U32 R13, R12, 0x10000, RZ ;  /* 0x000100000c0d7824 */ /* 0x000fe400078e00ff */
[----:B------:R-:W-:Y:S01]  /*0560*/  FFMA R6, R11, R9, R6 ;  /* 0x000000090b067223 */ /* 0x000fe20000000006 */
[----:B------:R-:W-:-:S05]  /*0570*/  SHF.L.U32 R10, R10, 0x10, RZ ;  /* 0x000000100a0a7819 */ /* 0x000fca00000006ff */
[----:B------:R-:W-:Y:S01]  /*0580*/  FFMA R6, R13, R10, R6 ;  /* 0x0000000a0d067223 */ /* 0x000fe20000000006 */
[----:B------:R-:W-:Y:S06]  /*0590*/  @!P0 BRA `(.L_x_370) ;  /* 0xfffffffc00c48947 */ /* 0x000fec000383ffff */
[----:B------:R-:W-:Y:S05]  /*05a0*/  BSYNC.RECONVERGENT B0 ;  /* 0x0000000000007941 */ /* 0x000fea0003800200 */
.L_x_369:
        /* <DEDUP_REMOVED lines=12> */
.L_x_447:
[----:B-1----:R-:W-:Y:S01]  /*0670*/  FADD R11, R10, R11 ;  /* 0x0000000b0a0b7221 */ /* 0x002fe20000000000 */
[C---:B------:R-:W-:Y:S02]  /*0680*/  @!P0 IMAD R6, R5.reuse, 0x4, R2 ;  /* 0x0000000405068824 */ /* 0x040fe400078e0202 */
[----:B------:R-:W-:-:S03]  /*0690*/  VIADD R5, R5, 0x8 ;  /* 0x0000000805057836 */ /* 0x000fc60000000000 */
[----:B------:R1:W-:Y:S02]  /*06a0*/  @!P0 STS [R6+0xd080], R11 ;  /* 0x00d0800b06008388 */ /* 0x0003e40000000800 */
[----:B------:R-:W-:-:S13]  /*06b0*/  ISETP.GE.AND P0, PT, R5, UR12, PT ;  /* 0x0000000c05007c0c */ /* 0x000fda000bf06270 */
[----:B------:R-:W-:Y:S05]  /*06c0*/  @!P0 BRA `(.L_x_372) ;  /* 0xfffffffc006c8947 */ /* 0x000fea000383ffff */
.L_x_368:
[----:B------:R-:W-:Y:S05]  /*06d0*/  WARPSYNC.ALL ;  /* 0x0000000000007948 */ /* 0x000fea0003800000 */
[----:B------:R-:W2:Y:S02]  /*06e0*/  LDCU UR4, c[0x0][0x3cc] ;  /* 0x00007980ff0477ac */ /* 0x000ea40008000800 */
[----:B--2---:R-:W-:Y:S01]  /*06f0*/  UISETP.GE.AND UP0, UPT, UR4, 0x1, UPT ;  /* 0x000000010400788c */ /* 0x004fe2000bf06270 */
[----:B------:R-:W-:Y:S08]  /*0700*/  BAR.SYNC.DEFER_BLOCKING 0x0 ;  /* 0x0000000000007b1d */ /* 0x000ff00000010000 */
[----:B------:R-:W-:Y:S05]  /*0710*/  BRA.U !UP0, `(.L_x_373) ;  /* 0x0000004508287547 */ /* 0x000fea000b800000 */
[----:B------:R-:W2:Y:S01]  /*0720*/  S2R R7, SR_SWINHI ;  /* 0x0000000000077919 */ /* 0x000ea20000002f00 */
[C---:B------:R-:W-:Y:S01]  /*0730*/  IMAD R4, R0.reuse, 0x400, R2 ;  /* 0x0000040000047824 */ /* 0x040fe200078e0202 */
[----:B------:R-:W-:Y:S01]  /*0740*/  UMOV UR4, URZ ;  /* 0x000000ff00047c82 */ /* 0x000fe20008000000 */
[----:B------:R-:W-:-:S05]  /*0750*/  IMAD.SHL.U32 R5, R0, 0x10, RZ ;  /* 0x0000001000057824 */ /* 0x000fca00078e00ff */
[C---:B------:R-:W-:Y:S02]  /*0760*/  LOP3.LUT R3, R5.reuse, 0xf, R3, 0xf8, !PT ;  /* 0x0000000f05037812 */ /* 0x040fe400078ef803 */
[----:B------:R-:W-:Y:S02]  /*0770*/  MOV R18, R2 ;  /* 0x0000000200127202 */ /* 0x000fe40000000f00 */
[----:B--2---:R-:W-:Y:S02]  /*0780*/  MOV R19, R7 ;  /* 0x0000000700137202 */ /* 0x004fe40000000f00 */
[----:B------:R-:W-:Y:S01]  /*0790*/  IADD3 R2, PT, PT, R4, 0x11100, RZ ;  /* 0x0001110004027810 */ /* 0x000fe20007ffe0ff */
[----:B------:R-:W-:-:S07]  /*07a0*/  IMAD.WIDE.U32 R18, R5, 0x2, R18 ;  /* 0x0000000205127825 */ /* 0x000fce00078e0012 */
.L_x_437:
[----:B------:R-:W2:Y:S01]  /*07b0*/  LDCU UR6, c[0x0][0x3cc] ;  /* 0x00007980ff0677ac */ /* 0x000ea20008000800 */
[----:B------:R-:W-:Y:S01]  /*07c0*/  BSSY.RECONVERGENT B0, `(.L_x_374) ;  /* 0x0000021000007945 */ /* 0x000fe20003800200 */
[----:B--2---:R-:W-:-:S04]  /*07d0*/  UIMAD UR6, UR4, -0x20, UR6 ;  /* 0xffffffe0040678a4 */ /* 0x004fc8000f8e0206 */
[----:B------:R-:W-:-:S04]  /*07e0*/  UISETP.LT.AND UP0, UPT, UR6, 0x20, UPT ;  /* 0x000000200600788c */ /* 0x000fc8000bf01270 */
[----:B------:R-:W-:-:S06]  /*07f0*/  USEL UR14, UR6, 0x20, UP0 ;  /* 0x00000020060e7887 */ /* 0x000fcc0008000000 */
[----:B------:R-:W-:-:S13]  /*0800*/  ISETP.GE.AND P0, PT, R0, UR14, PT ;  /* 0x0000000e00007c0c */ /* 0x000fda000bf06270 */
[----:B0-----:R-:W-:Y:S05]  /*0810*/  @P0 BRA `(.L_x_375) ;  /* 0x00000000006c0947 */ /* 0x001fea0003800000 */
[----:B0-----:R-:W-:-:S07]  /*0820*/  IMAD.MOV.U32 R12, RZ, RZ, R0 ;  /* 0x000000ffff0c7224 */ /* 0x001fce00078e0000 */
.L_x_378:
[----:B0-----:R-:W0:Y:S01]  /*0830*/  S2R R9, SR_CgaCtaId ;  /* 0x0000000000097919 */ /* 0x001e220000008800 */
[----:B------:R-:W2:Y:S01]  /*0840*/  LDC.64 R4, c[0x0][0x388] ;  /* 0x0000e200ff047b82 */ /* 0x000ea20000000a00 */
[----:B-1----:R-:W-:Y:S01]  /*0850*/  IMAD.U32 R11, RZ, RZ, UR4 ;  /* 0x00000004ff0b7e24 */ /* 0x002fe2000f8e00ff */
[----:B------:R-:W-:Y:S01]  /*0860*/  MOV R8, 0x400 ;  /* 0x0000040000087802 */ /* 0x000fe20000000f00 */
[--C-:B------:R-:W-:Y:S01]  /*0870*/  IMAD.MOV.U32 R20, RZ, RZ, R12.reuse ;  /* 0x000000ffff147224 */ /* 0x100fe200078e000c */
[----:B------:R-:W-:Y:S01]  /*0880*/  BSSY.RECONVERGENT B1, `(.L_x_376) ;  /* 0x0000013000017945 */ /* 0x000fe20003800200 */
[----:B------:R-:W-:Y:S01]  /*0890*/  IMAD R22, R11, 0x20, R12 ;  /* 0x000000200b167824 */ /* 0x000fe200078e020c */
[----:B------:R-:W-:Y:S01]  /*08a0*/  IADD3 R12, PT, PT, R12, 0x8, RZ ;  /* 0x000000080c0c7810 */ /* 0x000fe20007ffe0ff */
[----:B------:R-:W-:Y:S01]  /*08b0*/  IMAD.SHL.U32 R13, R16, 0x2, RZ ;  /* 0x00000002100d7824 */ /* 0x000fe200078e00ff */
[----:B------:R-:W1:Y:S02]  /*08c0*/  LDC.64 R6, c[0x0][0x390] ;  /* 0x0000e400ff067b82 */ /* 0x000e640000000a00 */
[----:B------:R-:W-:-:S02]  /*08d0*/  ISETP.GE.AND P1, PT, R12, UR14, PT ;  /* 0x0000000e0c007c0c */ /* 0x000fc4000bf26270 */
[----:B0-----:R-:W-:-:S11]  /*08e0*/  LEA R15, R9, R8, 0x18 ;  /* 0x00000008090f7211 */ /* 0x001fd600078ec0ff */
.L_x_377:
[----:B0-----:R-:W-:-:S04]  /*08f0*/  IMAD R11, R22, 0x80, R13 ;  /* 0x00000080160b7824 */ /* 0x001fc800078e020d */
[----:B--2---:R-:W-:-:S04]  /*0900*/  IMAD.WIDE.U32 R8, R11, 0x2, R4 ;  /* 0x000000020b087825 */ /* 0x004fc800078e0004 */
        /* <DEDUP_REMOVED lines=11> */
.L_x_376:
[----:B------:R-:W-:Y:S05]  /*09c0*/  @!P1 BRA `(.L_x_378) ;  /* 0xfffffffc00989947 */ /* 0x000fea000383ffff */
.L_x_375:
[----:B------:R-:W-:Y:S05]  /*09d0*/  BSYNC.RECONVERGENT B0 ;  /* 0x0000000000007941 */ /* 0x000fea0003800200 */
.L_x_374:
        /* <DEDUP_REMOVED lines=9> */
[----:B------:R-:W-:-:S05]  /*0a70*/  SHF.R.S32.HI R17, RZ, 0x4, R5 ;  /* 0x00000004ff117819 */ /* 0x000fca0000011405 */
[----:B------:R-:W-:-:S05]  /*0a80*/  IMAD R5, R17, UR8, RZ ;  /* 0x0000000811057c24 */ /* 0x000fca000f8e02ff */
[----:B------:R-:W-:-:S13]  /*0a90*/  ISETP.GE.AND P0, PT, R0, R5, PT ;  /* 0x000000050000720c */ /* 0x000fda0003f06270 */
[----:B------:R-:W-:Y:S05]  /*0aa0*/  @P0 BRA `(.L_x_379) ;  /* 0x0000000800500947 */ /* 0x000fea0003800000 */
[----:B------:R-:W2:Y:S01]  /*0ab0*/  S2R R5, SR_LANEID ;  /* 0x0000000000057919 */ /* 0x000ea20000000000 */
[----:B------:R-:W-:Y:S01]  /*0ac0*/  ISETP.NE.AND P0, PT, R17, RZ, PT ;  /* 0x000000ff1100720c */ /* 0x000fe20003f05270 */
[----:B------:R-:W-:Y:S01]  /*0ad0*/  IMAD.MOV.U32 R24, RZ, RZ, R0 ;  /* 0x000000ffff187224 */ /* 0x000fe200078e0000 */
[----:B--2---:R-:W-:Y:S02]  /*0ae0*/  SHF.R.U32.HI R4, RZ, 0x2, R5 ;  /* 0x00000002ff047819 */ /* 0x004fe40000011605 */
[----:B------:R-:W-:-:S05]  /*0af0*/  LOP3.LUT R5, R5, 0x3, RZ, 0xc0, !PT ;  /* 0x0000000305057812 */ /* 0x000fca00078ec0ff */
[----:B------:R-:W-:-:S05]  /*0b00*/  IMAD R4, R4, 0x10, R5 ;  /* 0x0000001004047824 */ /* 0x000fca00078e0205 */
[----:B------:R-:W-:-:S07]  /*0b10*/  SHF.L.U32 R20, R4, 0x3, RZ ;  /* 0x0000000304147819 */ /* 0x000fce00000006ff */
.L_x_380:
[-C--:B-1----:R-:W-:Y:S02]  /*0b20*/  IABS R6, R17.reuse ;  /* 0x0000001100067213 */ /* 0x082fe40000000000 */
[----:B------:R-:W-:Y:S02]  /*0b30*/  IABS R7, R24 ;  /* 0x0000001800077213 */ /* 0x000fe40000000000 */
[----:B---3--:R-:W1:Y:S01]  /*0b40*/  I2F.RP R8, R6 ;  /* 0x0000000600087306 */ /* 0x008e620000209400 */
[----:B0-----:R-:W-:Y:S02]  /*0b50*/  IABS R11, R17 ;  /* 0x00000011000b7213 */ /* 0x001fe40000000000 */
[----:B------:R-:W-:-:S05]  /*0b60*/  MOV R21, 0x400 ;  /* 0x0000040000157802 */ /* 0x000fca0000000f00 */
[----:B-1----:R-:W0:Y:S02]  /*0b70*/  MUFU.RCP R8, R8 ;  /* 0x0000000800087308 */ /* 0x002e240000001000 */
[----:B0-----:R-:W-:Y:S01]  /*0b80*/  VIADD R4, R8, 0xffffffe ;  /* 0x0ffffffe08047836 */ /* 0x001fe20000000000 */
[----:B------:R-:W-:-:S05]  /*0b90*/  IABS R8, R17 ;  /* 0x0000001100087213 */ /* 0x000fca0000000000 */
[----:B------:R0:W1:Y:S02]  /*0ba0*/  F2I.FTZ.U32.TRUNC.NTZ R5, R4 ;  /* 0x0000000400057305 */ /* 0x000064000021f000 */
[----:B0-----:R-:W-:Y:S02]  /*0bb0*/  IMAD.MOV.U32 R4, RZ, RZ, RZ ;  /* 0x000000ffff047224 */ /* 0x001fe400078e00ff */
[----:B-1----:R-:W-:-:S04]  /*0bc0*/  IMAD.MOV R9, RZ, RZ, -R5 ;  /* 0x000000ffff097224 */ /* 0x002fc800078e0a05 */
[----:B------:R-:W-:-:S04]  /*0bd0*/  IMAD R9, R9, R6, RZ ;  /* 0x0000000609097224 */ /* 0x000fc800078e02ff */
[----:B------:R-:W-:-:S04]  /*0be0*/  IMAD.HI.U32 R10, R5, R9, R4 ;  /* 0x00000009050a7227 */ /* 0x000fc800078e0004 */
[----:B------:R-:W-:Y:S01]  /*0bf0*/  IMAD.MOV R5, RZ, RZ, -R11 ;  /* 0x000000ffff057224 */ /* 0x000fe200078e0a0b */
[----:B------:R-:W-:Y:S01]  /*0c00*/  MOV R11, RZ ;  /* 0x000000ff000b7202 */ /* 0x000fe20000000f00 */
[----:B------:R-:W-:Y:S02]  /*0c10*/  IMAD.HI.U32 R4, R10, R7, RZ ;  /* 0x000000070a047227 */ /* 0x000fe400078e00ff */
[----:B------:R-:W0:Y:S02]  /*0c20*/  S2R R10, SR_CgaCtaId ;  /* 0x00000000000a7919 */ /* 0x000e240000008800 */
[----:B------:R-:W-:Y:S02]  /*0c30*/  IMAD R5, R4, R5, R7 ;  /* 0x0000000504057224 */ /* 0x000fe400078e0207 */
[----:B------:R-:W1:Y:S03]  /*0c40*/  S2R R7, SR_LANEID ;  /* 0x0000000000077919 */ /* 0x000e660000000000 */
[----:B------:R-:W-:-:S13]  /*0c50*/  ISETP.GT.U32.AND P2, PT, R6, R5, PT ;  /* 0x000000050600720c */ /* 0x000fda0003f44070 */
[----:B------:R-:W-:Y:S01]  /*0c60*/  @!P2 IADD3 R5, PT, PT, R5, -R8, RZ ;  /* 0x800000080505a210 */ /* 0x000fe20007ffe0ff */
[----:B------:R-:W-:Y:S01]  /*0c70*/  @!P2 VIADD R4, R4, 0x1 ;  /* 0x000000010404a836 */ /* 0x000fe20000000000 */
[----:B------:R-:W2:Y:S02]  /*0c80*/  S2R R8, SR_SWINHI ;  /* 0x0000000000087919 */ /* 0x000ea40000002f00 */
[----:B------:R-:W-:Y:S02]  /*0c90*/  ISETP.GE.U32.AND P1, PT, R5, R6, PT ;  /* 0x000000060500720c */ /* 0x000fe40003f26070 */
[----:B------:R-:W-:-:S04]  /*0ca0*/  LOP3.LUT R5, R24, R17, RZ, 0x3c, !PT ;  /* 0x0000001118057212 */ /* 0x000fc800078e3cff */
[----:B------:R-:W-:Y:S02]  /*0cb0*/  ISETP.GE.AND P3, PT, R5, RZ, PT ;  /* 0x000000ff0500720c */ /* 0x000fe40003f66270 */
[----:B------:R-:W-:Y:S02]  /*0cc0*/  LOP3.LUT R5, RZ, R17, RZ, 0x33, !PT ;  /* 0x00000011ff057212 */ /* 0x000fe400078e33ff */
[----:B0-----:R-:W-:Y:S02]  /*0cd0*/  LEA R21, R10, R21, 0x18 ;  /* 0x000000150a157211 */ /* 0x001fe400078ec0ff */
[----:B-1----:R-:W-:Y:S01]  /*0ce0*/  LOP3.LUT R10, R7, 0x3, RZ, 0xc0, !PT ;  /* 0x00000003070a7812 */ /* 0x002fe200078ec0ff */
[----:B------:R-:W-:Y:S01]  /*0cf0*/  @P1 VIADD R4, R4, 0x1 ;  /* 0x0000000104041836 */ /* 0x000fe20000000000 */
[----:B------:R-:W-:-:S05]  /*0d00*/  SHF.R.U32.HI R9, RZ, 0x2, R7 ;  /* 0x00000002ff097819 */ /* 0x000fca0000011607 */
[----:B------:R-:W-:Y:S02]  /*0d10*/  @!P3 IMAD.MOV R4, RZ, RZ, -R4 ;  /* 0x000000ffff04b224 */ /* 0x000fe400078e0a04 */
[----:B------:R-:W-:-:S03]  /*0d20*/  IMAD.WIDE.U32 R10, R9, 0x40, R10 ;  /* 0x00000040090a7825 */ /* 0x000fc600078e000a */
[----:B------:R-:W-:Y:S01]  /*0d30*/  SEL R6, R5, R4, !P0 ;  /* 0x0000000405067207 */ /* 0x000fe20004000000 */
[C---:B------:R-:W-:Y:S01]  /*0d40*/  IMAD.SHL.U32 R27, R10.reuse, 0x4, RZ ;  /* 0x000000040a1b7824 */ /* 0x040fe200078e00ff */
[----:B------:R-:W-:-:S03]  /*0d50*/  SHF.L.U64.HI R11, R10, 0x2, R11 ;  /* 0x000000020a0b7819 */ /* 0x000fc6000001020b */
[----:B------:R-:W-:Y:S01]  /*0d60*/  IMAD.MOV R7, RZ, RZ, -R6 ;  /* 0x000000ffff077224 */ /* 0x000fe200078e0a06 */
[----:B------:R-:W-:Y:S02]  /*0d70*/  MOV R4, R21 ;  /* 0x0000001500047202 */ /* 0x000fe40000000f00 */
[----:B--2---:R-:W-:Y:S01]  /*0d80*/  MOV R5, R8 ;  /* 0x0000000800057202 */ /* 0x004fe20000000f00 */
        /* <DEDUP_REMOVED lines=17> */
[----:B------:R-:W-:Y:S01]  /*0ea0*/  IMAD R6, R6, 0x20, R7 ;  /* 0x0000002006067824 */ /* 0x000fe200078e0207 */
[----:B------:R-:W-:Y:S05]  /*0eb0*/  WARPSYNC.ALL ;  /* 0x0000000000007948 */ /* 0x000fea0003800000 */
[----:B------:R-:W-:Y:S01]  /*0ec0*/  IMAD.SHL.U32 R6, R6, 0x10, RZ ;  /* 0x0000001006067824 */ /* 0x000fe200078e00ff */
[----:B------:R-:W4:Y:S03]  /*0ed0*/  LD.E R7, desc[UR10][R28.64+0x830] ;  /* 0x0008300a1c077980 */ /* 0x000f26000c101900 */
[----:B------:R-:W-:Y:S01]  /*0ee0*/  IMAD R21, R6, 0x4, R21 ;  /* 0x0000000406157824 */ /* 0x000fe200078e0215 */
        /* <DEDUP_REMOVED lines=67> */
[----:B--2---:R-:W-:Y:S02]  /*1320*/  HMMA.16816.F32.BF16 R12, R4, R22, R12 ;  /* 0x00000016040c723c */ /* 0x004fe4000004180c */
[----:B------:R-:W2:Y:S04]  /*1330*/  LD.E R22, desc[UR10][R26.64+0x28e0] ;  /* 0x0028e00a1a167980 */ /* 0x000ea8000c101900 */
[----:B------:R-:W2:Y:S01]  /*1340*/  LD.E R23, desc[UR10][R26.64+0x28f0] ;  /* 0x0028f00a1a177980 */ /* 0x000ea2000c101900 */
[----:B------:R-:W-:Y:S01]  /*1350*/  IADD3 R21, PT, PT, R20, 0xa000, R21 ;  /* 0x0000a00014157810 */ /* 0x000fe20007ffe015 */
[----:B------:R-:W-:-:S11]  /*1360*/  VIADD R24, R24, 0x8 ;  /* 0x0000000818187836 */ /* 0x000fd60000000000 */
[----:B------:R3:W-:Y:S04]  /*1370*/  STS.64 [R21], R12 ;  /* 0x0000000c15007388 */ /* 0x0007e80000000a00 */
[----:B------:R3:W-:Y:S01]  /*1380*/  STS.64 [R21+0x400], R14 ;  /* 0x0004000e15007388 */ /* 0x0007e20000000a00 */
[----:B--2---:R-:W-:Y:S01]  /*1390*/  HMMA.16816.F32.BF16 R8, R4, R22, R8 ;  /* 0x000000160408723c */ /* 0x004fe20000041808 */
[----:B------:R-:W-:-:S05]  /*13a0*/  IMAD R5, R17, UR8, RZ ;  /* 0x0000000811057c24 */ /* 0x000fca000f8e02ff */
[----:B------:R-:W-:-:S13]  /*13b0*/  ISETP.GE.AND P1, PT, R24, R5, PT ;  /* 0x000000051800720c */ /* 0x000fda0003f26270 */
[----:B------:R3:W-:Y:S04]  /*13c0*/  STS.64 [R21+0x20], R8 ;  /* 0x0000200815007388 */ /* 0x0007e80000000a00 */
[----:B------:R3:W-:Y:S01]  /*13d0*/  STS.64 [R21+0x420], R10 ;  /* 0x0004200a15007388 */ /* 0x0007e20000000a00 */
[----:B------:R-:W-:Y:S05]  /*13e0*/  @!P1 BRA `(.L_x_380) ;  /* 0xfffffff400cc9947 */ /* 0x000fea000383ffff */
.L_x_379:
[----:B---3--:R-:W2:Y:S01]  /*13f0*/  S2R R15, SR_TID.X ;  /* 0x00000000000f7919 */ /* 0x008ea20000002100 */
[----:B------:R-:W-:Y:S05]  /*1400*/  WARPSYNC.ALL ;  /* 0x0000000000007948 */ /* 0x000fea0003800000 */
[----:B------:R-:W-:Y:S01]  /*1410*/  MOV R4, UR12 ;  /* 0x0000000c00047c02 */ /* 0x000fe20008000f00 */
[----:B------:R-:W-:Y:S04]  /*1420*/  BAR.SYNC.DEFER_BLOCKING 0x0 ;  /* 0x0000000000007b1d */ /* 0x000fe80000010000 */
[----:B------:R-:W-:-:S02]  /*1430*/  IMAD R4, R4, UR14, RZ ;  /* 0x0000000e04047c24 */ /* 0x000fc4000f8e02ff */
[----:B------:R-:W3:Y:S01]  /*1440*/  LDCU UR7, c[0x0][0x3d0] ;  /* 0x00007a00ff0777ac */ /* 0x000ee20008000800 */
[----:B------:R-:W-:Y:S02]  /*1450*/  BSSY.RECONVERGENT B0, `(.L_x_381) ;  /* 0x0000037000007945 */ /* 0x000fe40003800200 */
[----:B--2---:R-:W-:-:S13]  /*1460*/  ISETP.GE.AND P0, PT, R15, R4, PT ;  /* 0x000000040f00720c */ /* 0x004fda0003f06270 */
[----:B---3--:R-:W-:Y:S05]  /*1470*/  @P0 BRA `(.L_x_382) ;  /* 0x0000000000d00947 */ /* 0x008fea0003800000 */
[----:B------:R-:W-:Y:S01]  /*1480*/  IABS R5, UR14 ;  /* 0x0000000e00057c13 */ /* 0x000fe20008000000 */
[----:B------:R-:W2:Y:S01]  /*1490*/  S2R R13, SR_CgaCtaId ;  /* 0x00000000000d7919 */ /* 0x000ea20000008800 */
[----:B-1----:R-:W-:Y:S02]  /*14a0*/  MOV R6, 0x400 ;  /* 0x0000040000067802 */ /* 0x002fe40000000f00 */
[----:B------:R-:W1:Y:S01]  /*14b0*/  I2F.RP R7, R5 ;  /* 0x0000000500077306 */ /* 0x000e620000209400 */
[----:B------:R-:W-:-:S07]  /*14c0*/  ISETP.NE.AND P3, PT, RZ, UR14, PT ;  /* 0x0000000eff007c0c */ /* 0x000fce000bf65270 */
[----:B-1----:R-:W0:Y:S01]  /*14d0*/  MUFU.RCP R7, R7 ;  /* 0x0000000700077308 */ /* 0x002e220000001000 */
[----:B--2---:R-:W-:Y:S01]  /*14e0*/  LEA R6, R13, R6, 0x18 ;  /* 0x000000060d067211 */ /* 0x004fe200078ec0ff */
[----:B0-----:R-:W-:-:S06]  /*14f0*/  VIADD R10, R7, 0xffffffe ;  /* 0x0ffffffe070a7836 */ /* 0x001fcc0000000000 */
[----:B------:R-:W0:Y:S02]  /*1500*/  F2I.FTZ.U32.TRUNC.NTZ R9, R10 ;  /* 0x0000000a00097305 */ /* 0x000e24000021f000 */
[----:B0-----:R-:W-:-:S04]  /*1510*/  IMAD.MOV R8, RZ, RZ, -R9 ;  /* 0x000000ffff087224 */ /* 0x001fc800078e0a09 */
[----:B------:R-:W-:Y:S02]  /*1520*/  IMAD R11, R8, R5, RZ ;  /* 0x00000005080b7224 */ /* 0x000fe400078e02ff */
[----:B------:R-:W-:-:S04]  /*1530*/  IMAD.MOV.U32 R8, RZ, RZ, RZ ;  /* 0x000000ffff087224 */ /* 0x000fc800078e00ff */
[----:B------:R-:W-:Y:S01]  /*1540*/  IMAD.HI.U32 R7, R9, R11, R8 ;  /* 0x0000000b09077227 */ /* 0x000fe200078e0008 */
[----:B------:R-:W-:-:S03]  /*1550*/  LOP3.LUT R8, RZ, UR14, RZ, 0x33, !PT ;  /* 0x0000000eff087c12 */ /* 0x000fc6000f8e33ff */
[----:B------:R-:W-:-:S07]  /*1560*/  IMAD.MOV.U32 R9, RZ, RZ, R15 ;  /* 0x000000ffff097224 */ /* 0x000fce00078e000f */
.L_x_383:
[----:B------:R-:W-:Y:S01]  /*1570*/  IABS R10, UR14 ;  /* 0x0000000e000a7c13 */ /* 0x000fe20008000000 */
[----:B------:R-:W-:Y:S01]  /*1580*/  IMAD.MOV.U32 R15, RZ, RZ, 0x3bbb989d ;  /* 0x3bbb989dff0f7424 */ /* 0x000fe200078e00ff */
[----:B--2---:R-:W-:Y:S02]  /*1590*/  IABS R12, R9 ;  /* 0x00000009000c7213 */ /* 0x004fe40000000000 */
[----:B------:R-:W-:Y:S02]  /*15a0*/  IADD3 R11, PT, PT, RZ, -R10, RZ ;  /* 0x8000000aff0b7210 */ /* 0x000fe40007ffe0ff */
[----:B------:R-:W-:Y:S01]  /*15b0*/  MOV R21, 0x437c0000 ;  /* 0x437c000000157802 */ /* 0x000fe20000000f00 */
        /* <DEDUP_REMOVED lines=32> */
.L_x_382:
[----:B------:R-:W-:Y:S05]  /*17c0*/  BSYNC.RECONVERGENT B0 ;  /* 0x0000000000007941 */ /* 0x000fea0003800200 */
.L_x_381:
[----:B------:R-:W-:Y:S01]  /*17d0*/  UIADD3 UR7, UPT, UPT, UR12, 0xf, URZ ;  /* 0x0000000f0c077890 */ /* 0x000fe2000fffe0ff */
[----:B------:R-:W-:Y:S03]  /*17e0*/  BAR.SYNC.DEFER_BLOCKING 0x0 ;  /* 0x0000000000007b1d */ /* 0x000fe60000010000 */
[----:B------:R-:W-:-:S04]  /*17f0*/  USHF.R.S32.HI UR8, URZ, 0x1f, UR7 ;  /* 0x0000001fff087899 */ /* 0x000fc80008011407 */
[----:B------:R-:W-:-:S03]  /*1800*/  ULEA.HI UR8, UR8, UR7, URZ, 0x4 ;  /* 0x0000000708087291 */ /* 0x000fc6000f8f20ff */
[----:B------:R-:W3:Y:S01]  /*1810*/  LDCU UR7, c[0x0][0x3d0] ;  /* 0x00007a00ff0777ac */ /* 0x000ee20008000800 */
[----:B------:R-:W-:-:S06]  /*1820*/  USHF.R.S32.HI UR8, URZ, 0x4, UR8 ;  /* 0x00000004ff087899 */ /* 0x000fcc0008011408 */
[----:B------:R-:W-:-:S05]  /*1830*/  IMAD R5, R17, UR8, RZ ;  /* 0x0000000811057c24 */ /* 0x000fca000f8e02ff */
[----:B------:R-:W-:-:S13]  /*1840*/  ISETP.GE.AND P0, PT, R0, R5, PT ;  /* 0x000000050000720c */ /* 0x000fda0003f06270 */
[----:B---3--:R-:W-:Y:S05]  /*1850*/  @P0 BRA `(.L_x_384) ;  /* 0x00000008005c0947 */ /* 0x008fea0003800000 */
[----:B------:R-:W3:Y:S01]  /*1860*/  S2R R4, SR_LANEID ;  /* 0x0000000000047919 */ /* 0x000ee20000000000 */
[----:B------:R-:W-:Y:S01]  /*1870*/  ISETP.NE.AND P0, PT, R17, RZ, PT ;  /* 0x000000ff1100720c */ /* 0x000fe20003f05270 */
[----:B------:R-:W-:Y:S01]  /*1880*/  IMAD.MOV.U32 R24, RZ, RZ, R0 ;  /* 0x000000ffff187224 */ /* 0x000fe200078e0000 */
[----:B---3--:R-:W-:Y:S02]  /*1890*/  SHF.R.U32.HI R5, RZ, 0x2, R4 ;  /* 0x00000002ff057819 */ /* 0x008fe40000011604 */
[----:B------:R-:W-:-:S05]  /*18a0*/  LOP3.LUT R4, R4, 0x3, RZ, 0xc0, !PT ;  /* 0x0000000304047812 */ /* 0x000fca00078ec0ff */
[C-C-:B0-----:R-:W-:Y:S02]  /*18b0*/  IMAD R21, R5.reuse, 0x40, R4.reuse ;  /* 0x0000004005157824 */ /* 0x141fe400078e0204 */
[----:B------:R-:W-:-:S03]  /*18c0*/  IMAD R20, R5, 0x10, R4 ;  /* 0x0000001005147824 */ /* 0x000fc600078e0204 */
[----:B------:R-:W-:Y:S01]  /*18d0*/  SHF.L.U32 R21, R21, 0x2, RZ ;  /* 0x0000000215157819 */ /* 0x000fe200000006ff */
[----:B------:R-:W-:-:S07]  /*18e0*/  IMAD.SHL.U32 R20, R20, 0x8, RZ ;  /* 0x0000000814147824 */ /* 0x000fce00078e00ff */
.L_x_385:
[-C--:B-1----:R-:W-:Y:S01]  /*18f0*/  IABS R6, R17.reuse ;  /* 0x0000001100067213 */ /* 0x082fe20000000000 */
[----:B--23--:R-:W0:Y:S01]  /*1900*/  S2R R12, SR_SWINHI ;  /* 0x00000000000c7919 */ /* 0x00ce220000002f00 */
[----:B------:R-:W-:Y:S02]  /*1910*/  IABS R7, R24 ;  /* 0x0000001800077213 */ /* 0x000fe40000000000 */
[----:B------:R-:W1:Y:S01]  /*1920*/  I2F.RP R8, R6 ;  /* 0x0000000600087306 */ /* 0x000e620000209400 */
[----:B------:R-:W-:Y:S02]  /*1930*/  IABS R11, R17 ;  /* 0x00000011000b7213 */ /* 0x000fe40000000000 */
[----:B------:R-:W-:-:S05]  /*1940*/  MOV R25, 0x400 ;  /* 0x0000040000197802 */ /* 0x000fca0000000f00 */
[----:B-1----:R-:W1:Y:S02]  /*1950*/  MUFU.RCP R8, R8 ;  /* 0x0000000800087308 */ /* 0x002e640000001000 */
[----:B-1----:R-:W-:Y:S01]  /*1960*/  VIADD R4, R8, 0xffffffe ;  /* 0x0ffffffe08047836 */ /* 0x002fe20000000000 */
[----:B------:R-:W-:-:S05]  /*1970*/  IABS R8, R17 ;  /* 0x0000001100087213 */ /* 0x000fca0000000000 */
[----:B------:R1:W2:Y:S02]  /*1980*/  F2I.FTZ.U32.TRUNC.NTZ R5, R4 ;  /* 0x0000000400057305 */ /* 0x0002a4000021f000 */
[----:B-1----:R-:W-:Y:S02]  /*1990*/  IMAD.MOV.U32 R4, RZ, RZ, RZ ;  /* 0x000000ffff047224 */ /* 0x002fe400078e00ff */
[----:B--2---:R-:W-:-:S04]  /*19a0*/  IMAD.MOV R9, RZ, RZ, -R5 ;  /* 0x000000ffff097224 */ /* 0x004fc800078e0a05 */
[----:B------:R-:W-:-:S04]  /*19b0*/  IMAD R9, R9, R6, RZ ;  /* 0x0000000609097224 */ /* 0x000fc800078e02ff */
[----:B------:R-:W-:Y:S01]  /*19c0*/  IMAD.HI.U32 R10, R5, R9, R4 ;  /* 0x00000009050a7227 */ /* 0x000fe200078e0004 */
[----:B------:R-:W-:-:S03]  /*19d0*/  IADD3 R5, PT, PT, RZ, -R11, RZ ;  /* 0x8000000bff057210 */ /* 0x000fc60007ffe0ff */
[----:B------:R-:W-:Y:S02]  /*19e0*/  IMAD.MOV.U32 R11, RZ, RZ, RZ ;  /* 0x000000ffff0b7224 */ /* 0x000fe400078e00ff */
[----:B------:R-:W-:Y:S02]  /*19f0*/  IMAD.HI.U32 R4, R10, R7, RZ ;  /* 0x000000070a047227 */ /* 0x000fe400078e00ff */
[----:B------:R-:W1:Y:S02]  /*1a00*/  S2R R10, SR_LANEID ;  /* 0x00000000000a7919 */ /* 0x000e640000000000 */
[----:B------:R-:W-:-:S05]  /*1a10*/  IMAD R5, R4, R5, R7 ;  /* 0x0000000504057224 */ /* 0x000fca00078e0207 */
[----:B------:R-:W-:-:S13]  /*1a20*/  ISETP.GT.U32.AND P2, PT, R6, R5, PT ;  /* 0x000000050600720c */ /* 0x000fda0003f44070 */
[----:B------:R-:W-:Y:S02]  /*1a30*/  @!P2 IMAD.IADD R5, R5, 0x1, -R8 ;  /* 0x000000010505a824 */ /* 0x000fe400078e0a08 */
[----:B------:R-:W2:Y:S01]  /*1a40*/  S2R R8, SR_CgaCtaId ;  /* 0x0000000000087919 */ /* 0x000ea20000008800 */
[----:B------:R-:W-:Y:S02]  /*1a50*/  @!P2 VIADD R4, R4, 0x1 ;  /* 0x000000010404a836 */ /* 0x000fe40000000000 */
[----:B------:R-:W-:Y:S02]  /*1a60*/  ISETP.GE.U32.AND P1, PT, R5, R6, PT ;  /* 0x000000060500720c */ /* 0x000fe40003f26070 */
[----:B------:R-:W-:-:S04]  /*1a70*/  LOP3.LUT R5, R24, R17, RZ, 0x3c, !PT ;  /* 0x0000001118057212 */ /* 0x000fc800078e3cff */
[----:B------:R-:W-:Y:S02]  /*1a80*/  ISETP.GE.AND P3, PT, R5, RZ, PT ;  /* 0x000000ff0500720c */ /* 0x000fe40003f66270 */
[----:B------:R-:W-:Y:S02]  /*1a90*/  LOP3.LUT R5, RZ, R17, RZ, 0x33, !PT ;  /* 0x00000011ff057212 */ /* 0x000fe400078e33ff */
[----:B-1----:R-:W-:Y:S02]  /*1aa0*/  SHF.R.U32.HI R13, RZ, 0x2, R10 ;  /* 0x00000002ff0d7819 */ /* 0x002fe4000001160a */
[----:B------:R-:W-:Y:S01]  /*1ab0*/  LOP3.LUT R10, R10, 0x3, RZ, 0xc0, !PT ;  /* 0x000000030a0a7812 */ /* 0x000fe200078ec0ff */
[----:B------:R-:W-:-:S04]  /*1ac0*/  @P1 VIADD R4, R4, 0x1 ;  /* 0x0000000104041836 */ /* 0x000fc80000000000 */
[----:B------:R-:W-:-:S04]  /*1ad0*/  IMAD.WIDE.U32 R10, R13, 0x40, R10 ;  /* 0x000000400d0a7825 */ /* 0x000fc800078e000a */
[----:B------:R-:W-:Y:S01]  /*1ae0*/  @!P3 IMAD.MOV R4, RZ, RZ, -R4 ;  /* 0x000000ffff04b224 */ /* 0x000fe200078e0a04 */
[----:B------:R-:W-:-:S04]  /*1af0*/  SHF.L.U64.HI R11, R10, 0x2, R11 ;  /* 0x000000020a0b7819 */ /* 0x000fc8000001020b */
[----:B------:R-:W-:Y:S02]  /*1b00*/  SEL R6, R5, R4, !P0 ;  /* 0x0000000405067207 */ /* 0x000fe40004000000 */
[----:B--2---:R-:W-:Y:S02]  /*1b10*/  LEA R25, R8, R25, 0x18 ;  /* 0x0000001908197211 */ /* 0x004fe400078ec0ff */
[C---:B------:R-:W-:Y:S01]  /*1b20*/  IADD3 R7, PT, PT, -R6.reuse, RZ, RZ ;  /* 0x000000ff06077210 */ /* 0x040fe20007ffe1ff */
[----:B------:R-:W-:Y:S01]  /*1b30*/  IMAD.SHL.U32 R9, R6, 0x800, RZ ;  /* 0x0000080006097824 */ /* 0x000fe200078e00ff */
[----:B------:R-:W-:Y:S02]  /*1b40*/  MOV R4, R25 ;  /* 0x0000001900047202 */ /* 0x000fe40000000f00 */
[----:B0-----:R-:W-:Y:S01]  /*1b50*/  MOV R5, R12 ;  /* 0x0000000c00057202 */ /* 0x001fe20000000f00 */
        /* <DEDUP_REMOVED lines=16> */
[----:B------:R-:W-:Y:S01]  /*1c60*/  IMAD.MOV R7, RZ, RZ, -R6 ;  /* 0x000000ffff077224 */ /* 0x000fe200078e0a06 */
[----:B------:R-:W-:Y:S05]  /*1c70*/  WARPSYNC.ALL ;  /* 0x0000000000007948 */ /* 0x000fea0003800000 */
[----:B------:R-:W-:Y:S01]  /*1c80*/  IMAD R7, R17, R7, R24 ;  /* 0x0000000711077224 */ /* 0x000fe200078e0218 */
[----:B------:R-:W4:Y:S03]  /*1c90*/  LD.E R22, desc[UR10][R26.64+0x4020] ;  /* 0x0040200a1a167980 */ /* 0x000f26000c101900 */
[----:B------:R-:W-:Y:S01]  /*1ca0*/  IMAD R6, R6, 0x20, R7 ;  /* 0x0000002006067824 */ /* 0x000fe200078e0207 */
[----:B------:R-:W4:Y:S03]  /*1cb0*/  LD.E R23, desc[UR10][R26.64+0x4030] ;  /* 0x0040300a1a177980 */ /* 0x000f26000c101900 */
[----:B------:R-:W-:Y:S01]  /*1cc0*/  IMAD.SHL.U32 R6, R6, 0x10, RZ ;  /* 0x0000001006067824 */ /* 0x000fe200078e00ff */
[----:B------:R-:W4:Y:S03]  /*1cd0*/  LD.E R7, desc[UR10][R28.64+0x6830] ;  /* 0x0068300a1c077980 */ /* 0x000f26000c101900 */
[----:B------:R-:W-:-:S02]  /*1ce0*/  IMAD R25, R6, 0x4, R25 ;  /* 0x0000000406197824 */ /* 0x000fc400078e0219 */
        /* <DEDUP_REMOVED lines=68> */
[----:B------:R-:W-:-:S02]  /*2130*/  IADD3 R25, PT, PT, R20, 0xc000, R25 ;  /* 0x0000c00014197810 */ /* 0x000fc40007ffe019 */
[----:B------:R-:W-:-:S10]  /*2140*/  IADD3 R24, PT, PT, R24, 0x8, RZ ;  /* 0x0000000818187810 */ /* 0x000fd40007ffe0ff */
        /* <DEDUP_REMOVED lines=8> */
.L_x_384:
[----:B------:R-:W4:Y:S01]  /*21d0*/  S2R R5, SR_TID.X ;  /* 0x0000000000057919 */ /* 0x000f220000002100 */
[----:B------:R-:W-:Y:S01]  /*21e0*/  IMAD.U32 R20, RZ, RZ, UR12 ;  /* 0x0000000cff147e24 */ /* 0x000fe2000f8e00ff */
[----:B------:R-:W-:Y:S05]  /*21f0*/  WARPSYNC.ALL ;  /* 0x0000000000007948 */ /* 0x000fea0003800000 */
[----:B------:R-:W-:Y:S01]  /*2200*/  IMAD R20, R20, UR14, RZ ;  /* 0x0000000e14147c24 */ /* 0x000fe2000f8e02ff */
[----:B------:R-:W-:Y:S06]  /*2210*/  BAR.SYNC.DEFER_BLOCKING 0x0 ;  /* 0x0000000000007b1d */ /* 0x000fec0000010000 */
[----:B------:R-:W-:Y:S01]  /*2220*/  BSSY.RECONVERGENT B0, `(.L_x_386) ;  /* 0x0000031000007945 */ /* 0x000fe20003800200 */
[----:B----4-:R-:W-:-:S02]  /*2230*/  ISETP.GE.AND P1, PT, R5, R20, PT ;  /* 0x000000140500720c */ /* 0x010fc40003f26270 */
[----:B------:R-:W-:-:S11]  /*2240*/  ISETP.GE.AND P0, PT, R5, R20, PT ;  /* 0x000000140500720c */ /* 0x000fd60003f06270 */
[----:B------:R-:W-:Y:S05]  /*2250*/  @P1 BRA `(.L_x_387) ;  /* 0x0000000000b41947 */ /* 0x000fea0003800000 */
[----:B------:R-:W-:Y:S01]  /*2260*/  IABS R4, UR14 ;  /* 0x0000000e00047c13 */ /* 0x000fe20008000000 */
[----:B--23--:R-:W2:Y:S01]  /*2270*/  S2R R13, SR_CgaCtaId ;  /* 0x00000000000d7919 */ /* 0x00cea20000008800 */
[----:B------:R-:W-:Y:S01]  /*2280*/  IMAD.MOV.U32 R8, RZ, RZ, RZ ;  /* 0x000000ffff087224 */ /* 0x000fe200078e00ff */
[----:B-1----:R-:W-:Y:S01]  /*2290*/  MOV R6, 0x400 ;  /* 0x0000040000067802 */ /* 0x002fe20000000f00 */
[----:B------:R-:W1:Y:S01]  /*22a0*/  I2F.RP R7, R4 ;  /* 0x0000000400077306 */ /* 0x000e620000209400 */
[----:B------:R-:W-:-:S07]  /*22b0*/  ISETP.NE.AND P4, PT, RZ, UR14, PT ;  /* 0x0000000eff007c0c */ /* 0x000fce000bf85270 */
[----:B-1----:R-:W0:Y:S01]  /*22c0*/  MUFU.RCP R7, R7 ;  /* 0x0000000700077308 */ /* 0x002e220000001000 */
[----:B--2---:R-:W-:Y:S01]  /*22d0*/  LEA R6, R13, R6, 0x18 ;  /* 0x000000060d067211 */ /* 0x004fe200078ec0ff */
[----:B0-----:R-:W-:-:S06]  /*22e0*/  VIADD R10, R7, 0xffffffe ;  /* 0x0ffffffe070a7836 */ /* 0x001fcc0000000000 */
[----:B------:R-:W0:Y:S02]  /*22f0*/  F2I.FTZ.U32.TRUNC.NTZ R9, R10 ;  /* 0x0000000a00097305 */ /* 0x000e24000021f000 */
[----:B0-----:R-:W-:-:S04]  /*2300*/  IMAD.MOV R11, RZ, RZ, -R9 ;  /* 0x000000ffff0b7224 */ /* 0x001fc800078e0a09 */
[----:B------:R-:W-:-:S04]  /*2310*/  IMAD R11, R11, R4, RZ ;  /* 0x000000040b0b7224 */ /* 0x000fc800078e02ff */
[----:B------:R-:W-:Y:S01]  /*2320*/  IMAD.HI.U32 R7, R9, R11, R8 ;  /* 0x0000000b09077227 */ /* 0x000fe200078e0008 */
[----:B------:R-:W-:Y:S02]  /*2330*/  MOV R9, R5 ;  /* 0x0000000500097202 */ /* 0x000fe40000000f00 */
[----:B------:R-:W-:-:S07]  /*2340*/  LOP3.LUT R8, RZ, UR14, RZ, 0x33, !PT ;  /* 0x0000000eff087c12 */ /* 0x000fce000f8e33ff */
.L_x_388:
[----:B----4-:R-:W-:Y:S02]  /*2350*/  IABS R10, UR14 ;  /* 0x0000000e000a7c13 */ /* 0x010fe40008000000 */
        /* <DEDUP_REMOVED lines=26> */
[----:B------:R-:W-:-:S05]  /*2500*/  FMUL R10, R10, UR7 ;  /* 0x000000070a0a7c20 */ /* 0x000fca0008400000 */
[----:B------:R4:W-:Y:S01]  /*2510*/  STS [R13+0xc000], R10 ;  /* 0x00c0000a0d007388 */ /* 0x0009e20000000800 */
[----:B------:R-:W-:Y:S05]  /*2520*/  @!P1 BRA `(.L_x_388) ;  /* 0xfffffffc00889947 */ /* 0x000fea000383ffff */
.L_x_387:
[----:B------:R-:W-:Y:S05]  /*2530*/  BSYNC.RECONVERGENT B0 ;  /* 0x0000000000007941 */ /* 0x000fea0003800200 */
.L_x_386:
[----:B------:R-:W-:Y:S06]  /*2540*/  BAR.SYNC.DEFER_BLOCKING 0x0 ;  /* 0x0000000000007b1d */ /* 0x000fec0000010000 */
[----:B------:R-:W-:Y:S04]  /*2550*/  BSSY.RECONVERGENT B0, `(.L_x_389) ;  /* 0x000000d000007945 */ /* 0x000fe80003800200 */
[----:B------:R-:W-:Y:S05]  /*2560*/  @P0 BRA `(.L_x_390) ;  /* 0x00000000002c0947 */ /* 0x000fea0003800000 */
[----:B------:R-:W3:Y:S01]  /*2570*/  S2R R7, SR_CgaCtaId ;  /* 0x0000000000077919 */ /* 0x000ee20000008800 */
[----:B------:R-:W-:-:S04]  /*2580*/  MOV R4, 0x400 ;  /* 0x0000040000047802 */ /* 0x000fc80000000f00 */
[----:B---3--:R-:W-:-:S07]  /*2590*/  LEA R8, R7, R4, 0x18 ;  /* 0x0000000407087211 */ /* 0x008fce00078ec0ff */
.L_x_391:
        /* <DEDUP_REMOVED lines=8> */
.L_x_390:
[----:B------:R-:W-:Y:S05]  /*2620*/  BSYNC.RECONVERGENT B0 ;  /* 0x0000000000007941 */ /* 0x000fea0003800200 */
.L_x_389:
[----:B------:R-:W-:Y:S01]  /*2630*/  UIADD3 UR7, UPT, UPT, UR12, 0xf, URZ ;  /* 0x0000000f0c077890 */ /* 0x000fe2000fffe0ff */
[----:B------:R-:W-:Y:S03]  /*2640*/  BAR.SYNC.DEFER_BLOCKING 0x0 ;  /* 0x0000000000007b1d */ /* 0x000fe60000010000 */
[----:B------:R-:W-:-:S04]  /*2650*/  USHF.R.S32.HI UR8, URZ, 0x1f, UR7 ;  /* 0x0000001fff087899 */ /* 0x000fc80008011407 */
[----:B------:R-:W-:-:S04]  /*2660*/  ULEA.HI UR8, UR8, UR7, URZ, 0x4 ;  /* 0x0000000708087291 */ /* 0x000fc8000f8f20ff */
[----:B------:R-:W-:-:S04]  /*2670*/  USHF.R.S32.HI UR8, URZ, 0x4, UR8 ;  /* 0x00000004ff087899 */ /* 0x000fc80008011408 */
[----:B------:R-:W-:-:S06]  /*2680*/  USHF.L.U32 UR9, UR8, 0x3, URZ ;  /* 0x0000000308097899 */ /* 0x000fcc00080006ff */
[----:B------:R-:W-:-:S13]  /*2690*/  ISETP.GE.AND P0, PT, R0, UR9, PT ;  /* 0x0000000900007c0c */ /* 0x000fda000bf06270 */
[----:B------:R-:W-:Y:S05]  /*26a0*/  @P0 BRA `(.L_x_392) ;  /* 0x0000000800900947 */ /* 0x000fea0003800000 */
[----:B------:R-:W-:-:S07]  /*26b0*/  IMAD.MOV.U32 R24, RZ, RZ, R0 ;  /* 0x000000ffff187224 */ /* 0x000fce00078e0000 */
.L_x_404:
[----:B------:R-:W-:Y:S01]  /*26c0*/  UISETP.GE.AND UP0, UPT, UR6, 0x1, UPT ;  /* 0x000000010600788c */ /* 0x000fe2000bf06270 */
[----:B0-----:R-:W-:Y:S02]  /*26d0*/  SHF.R.U32.HI R21, RZ, 0x3, R24 ;  /* 0x00000003ff157819 */ /* 0x001fe40000011618 */
[----:B-1-34-:R-:W-:Y:S02]  /*26e0*/  CS2R R10, SRZ ;  /* 0x00000000000a7805 */ /* 0x01afe4000001ff00 */
[----:B------:R-:W-:Y:S02]  /*26f0*/  IADD3 R24, PT, PT, R24, 0x8, RZ ;  /* 0x0000000818187810 */ /* 0x000fe40007ffe0ff */
[----:B------:R-:W-:Y:S02]  /*2700*/  CS2R R8, SRZ ;  /* 0x0000000000087805 */ /* 0x000fe4000001ff00 */
[----:B--2---:R-:W-:Y:S02]  /*2710*/  CS2R R6, SRZ ;  /* 0x0000000000067805 */ /* 0x004fe4000001ff00 */
[----:B------:R-:W-:-:S02]  /*2720*/  CS2R R4, SRZ ;  /* 0x0000000000047805 */ /* 0x000fc4000001ff00 */
[----:B------:R-:W-:Y:S01]  /*2730*/  ISETP.GE.AND P0, PT, R24, UR9, PT ;  /* 0x0000000918007c0c */ /* 0x000fe2000bf06270 */
[----:B------:R-:W-:-:S12]  /*2740*/  BRA.U !UP0, `(.L_x_393) ;  /* 0x0000000508187547 */ /* 0x000fd8000b800000 */
[----:B------:R-:W0:Y:S01]  /*2750*/  S2R R9, SR_LANEID ;  /* 0x0000000000097919 */ /* 0x000e220000000000 */
[----:B------:R-:W-:Y:S01]  /*2760*/  IMAD.MOV.U32 R5, RZ, RZ, RZ ;  /* 0x000000ffff057224 */ /* 0x000fe200078e00ff */
[----:B------:R-:W-:Y:S01]  /*2770*/  MOV R8, 0x400 ;  /* 0x0000040000087802 */ /* 0x000fe20000000f00 */
[----:B------:R-:W1:Y:S01]  /*2780*/  S2R R11, SR_CgaCtaId ;  /* 0x00000000000b7919 */ /* 0x000e620000008800 */
[----:B--2---:R-:W2:Y:S01]  /*2790*/  S2R R13, SR_SWINHI ;  /* 0x00000000000d7919 */ /* 0x004ea20000002f00 */
[----:B0-----:R-:W-:Y:S02]  /*27a0*/  LOP3.LUT R4, R9, 0x3, RZ, 0xc0, !PT ;  /* 0x0000000309047812 */ /* 0x001fe400078ec0ff */
[----:B------:R-:W-:Y:S02]  /*27b0*/  SHF.R.U32.HI R9, RZ, 0x2, R9 ;  /* 0x00000002ff097819 */ /* 0x000fe40000011609 */
[----:B-1----:R-:W-:Y:S01]  /*27c0*/  LEA R8, R11, R8, 0x18 ;  /* 0x000000080b087211 */ /* 0x002fe200078ec0ff */
[----:B------:R-:W-:-:S02]  /*27d0*/  IMAD.SHL.U32 R11, R21, 0x200, RZ ;  /* 0x00000200150b7824 */ /* 0x000fc400078e00ff */
        /* <DEDUP_REMOVED lines=30> */
[----:B------:R-:W3:Y:S01]  /*29c0*/  LD.E R25, desc[UR10][R26.64+0x3800] ;  /* 0x0038000a1a197980 */ /* 0x000ee2000c101900 */
[----:B------:R-:W-:-:S03]  /*29d0*/  ISETP.NE.AND P1, PT, R23, 0x2, PT ;  /* 0x000000021700780c */ /* 0x000fc60003f25270 */
[----:B------:R-:W4:Y:S04]  /*29e0*/  LD.E R12, desc[UR10][R28.64+0x13120] ;  /* 0x0131200a1c0c7980 */ /* 0x000f28000c101900 */
[----:B------:R-:W4:Y:S04]  /*29f0*/  LD.E R13, desc[UR10][R28.64+0x13320] ;  /* 0x0133200a1c0d7980 */ /* 0x000f28000c101900 */
[----:B------:R-:W4:Y:S04]  /*2a00*/  LD.E R14, desc[UR10][R28.64+0x13130] ;  /* 0x0131300a1c0e7980 */ /* 0x000f28000c101900 */
[----:B------:R-:W4:Y:S04]  /*2a10*/  LD.E R15, desc[UR10][R28.64+0x13330] ;  /* 0x0133300a1c0f7980 */ /* 0x000f28000c101900 */
[----:B--2---:R-:W-:Y:S04]  /*2a20*/  MOVM.16.MT88 R22, R22 ;  /* 0x000000001616723a */ /* 0x004fe80000000000 */
[----:B---3--:R-:W4:Y:S02]  /*2a30*/  MOVM.16.MT88 R23, R25 ;  /* 0x000000001917723a */ /* 0x008f240000000000 */
[C---:B----4-:R-:W-:Y:S02]  /*2a40*/  HMMA.16816.F32.BF16 R4, R12.reuse, R22, R4 ;  /* 0x000000160c04723c */ /* 0x050fe40000041804 */
[----:B------:R-:W2:Y:S04]  /*2a50*/  LD.E R22, desc[UR10][R26.64+0x3010] ;  /* 0x0030100a1a167980 */ /* 0x000ea8000c101900 */
[----:B------:R-:W3:Y:S04]  /*2a60*/  LD.E R23, desc[UR10][R26.64+0x3810] ;  /* 0x0038100a1a177980 */ /* 0x000ee8000c101900 */
[----:B--2---:R-:W-:Y:S04]  /*2a70*/  MOVM.16.MT88 R22, R22 ;  /* 0x000000001616723a */ /* 0x004fe80000000000 */
[----:B---3--:R-:W0:Y:S02]  /*2a80*/  MOVM.16.MT88 R23, R23 ;  /* 0x000000001717723a */ /* 0x008e240000000000 */
[----:B0-----:R-:W-:Y:S01]  /*2a90*/  HMMA.16816.F32.BF16 R8, R12, R22, R8 ;  /* 0x000000160c08723c */ /* 0x001fe20000041808 */
        /* <DEDUP_REMOVED lines=15> */
[----:B0-----:R-:W-:-:S15]  /*2b90*/  HMMA.16816.F32.BF16 R8, R12, R22, R8 ;  /* 0x000000160c08723c */ /* 0x001fde0000041808 */
[----:B------:R-:W-:-:S05]  /*2ba0*/  NOP ;  /* 0x0000000000007918 */ /* 0x000fca0000000000 */
.L_x_393:
[----:B--2---:R-:W0:Y:S01]  /*2bb0*/  S2R R12, SR_LANEID ;  /* 0x00000000000c7919 */ /* 0x004e220000000000 */
[----:B------:R-:W-:Y:S05]  /*2bc0*/  WARPSYNC.ALL ;  /* 0x0000000000007948 */ /* 0x000fea0003800000 */
[----:B------:R-:W-:Y:S01]  /*2bd0*/  BSSY.RECONVERGENT B0, `(.L_x_394) ;  /* 0x000004f000007945 */ /* 0x000fe20003800200 */
[----:B------:R-:W-:Y:S02]  /*2be0*/  SHF.L.U32 R21, R21, 0x4, RZ ;  /* 0x0000000415157819 */ /* 0x000fe400000006ff */
[----:B0-----:R-:W-:Y:S02]  /*2bf0*/  SHF.R.U32.HI R13, RZ, 0x2, R12 ;  /* 0x00000002ff0d7819 */ /* 0x001fe4000001160c */
[----:B------:R-:W-:-:S05]  /*2c00*/  LOP3.LUT R12, R12, 0x3, RZ, 0xc0, !PT ;  /* 0x000000030c0c7812 */ /* 0x000fca00078ec0ff */
[----:B------:R-:W-:Y:S02]  /*2c10*/  IMAD R13, R13, 0x8, R12 ;  /* 0x000000080d0d7824 */ /* 0x000fe400078e020c */
[----:B------:R-:W-:Y:S02]  /*2c20*/  IMAD.MOV.U32 R12, RZ, RZ, R16 ;  /* 0x000000ffff0c7224 */ /* 0x000fe400078e0010 */
[----:B------:R-:W-:-:S05]  /*2c30*/  IMAD.U32 R13, R13, 0x8, R2 ;  /* 0x000000080d0d7824 */ /* 0x000fca00078e0002 */
[----:B------:R0:W-:Y:S04]  /*2c40*/  STS.64 [R13], R4 ;  /* 0x000000040d007388 */ /* 0x0001e80000000a00 */
[----:B------:R0:W-:Y:S04]  /*2c50*/  STS.64 [R13+0x200], R6 ;  /* 0x000200060d007388 */ /* 0x0001e80000000a00 */
[----:B------:R0:W-:Y:S04]  /*2c60*/  STS.64 [R13+0x20], R8 ;  /* 0x000020080d007388 */ /* 0x0001e80000000a00 */
[----:B------:R0:W-:Y:S01]  /*2c70*/  STS.64 [R13+0x220], R10 ;  /* 0x0002200a0d007388 */ /* 0x0001e20000000a00 */
[----:B------:R-:W-:Y:S01]  /*2c80*/  NOP ;  /* 0x0000000000007918 */ /* 0x000fe20000000000 */
.L_x_403:
[CC--:B012---:R-:W-:Y:S01]  /*2c90*/  LEA.HI R7, R12.reuse, R21.reuse, RZ, 0x1c ;  /* 0x000000150c077211 */ /* 0x0c7fe200078fe0ff */
[C---:B------:R-:W-:Y:S01]  /*2ca0*/  VIADD R4, R12.reuse, 0x20 ;  /* 0x000000200c047836 */ /* 0x040fe20000000000 */
[----:B------:R-:W-:Y:S01]  /*2cb0*/  BSSY.RECONVERGENT B1, `(.L_x_395) ;  /* 0x0000016000017945 */ /* 0x000fe20003800200 */
[C---:B---3--:R-:W-:Y:S01]  /*2cc0*/  VIADD R6, R12.reuse, 0x40 ;  /* 0x000000400c067836 */ /* 0x048fe20000000000 */
[----:B------:R-:W-:Y:S01]  /*2cd0*/  ISETP.GE.AND P1, PT, R7, UR12, PT ;  /* 0x0000000c07007c0c */ /* 0x000fe2000bf26270 */
[----:B------:R-:W-:Y:S01]  /*2ce0*/  VIADD R8, R12, 0x60 ;  /* 0x000000600c087836 */ /* 0x000fe20000000000 */
[-C--:B------:R-:W-:Y:S02]  /*2cf0*/  LEA.HI R10, R4, R21.reuse, RZ, 0x1c ;  /* 0x00000015040a7211 */ /* 0x080fe400078fe0ff */
[-C--:B------:R-:W-:Y:S02]  /*2d00*/  LEA.HI R11, R6, R21.reuse, RZ, 0x1c ;  /* 0x00000015060b7211 */ /* 0x080fe400078fe0ff */
[----:B------:R-:W-:-:S02]  /*2d10*/  LEA.HI R5, R8, R21, RZ, 0x1c ;  /* 0x0000001508057211 */ /* 0x000fc400078fe0ff */
[----:B------:R-:W-:Y:S02]  /*2d20*/  ISETP.GE.AND P2, PT, R10, UR12, PT ;  /* 0x0000000c0a007c0c */ /* 0x000fe4000bf46270 */
[----:B------:R-:W-:Y:S02]  /*2d30*/  ISETP.GE.AND P3, PT, R11, UR12, PT ;  /* 0x0000000c0b007c0c */ /* 0x000fe4000bf66270 */
[----:B------:R-:W-:Y:S02]  /*2d40*/  ISETP.GE.AND P4, PT, R5, UR12, PT ;  /* 0x0000000c05007c0c */ /* 0x000fe4000bf86270 */
[----:B------:R-:W-:Y:S01]  /*2d50*/  LEA R4, R12, R2, 0x2 ;  /* 0x000000020c047211 */ /* 0x000fe200078e10ff */
[----:B------:R-:W-:Y:S10]  /*2d60*/  @P1 BRA `(.L_x_396) ;  /* 0x0000000000281947 */ /* 0x000ff40003800000 */
[----:B------:R-:W0:Y:S01]  /*2d70*/  S2UR UR8, SR_CgaCtaId ;  /* 0x00000000000879c3 */ /* 0x000e220000008800 */
[----:B------:R-:W-:Y:S01]  /*2d80*/  UMOV UR7, 0x400 ;  /* 0x0000040000077882 */ /* 0x000fe20000000000 */
[----:B------:R-:W-:Y:S02]  /*2d90*/  IMAD.SHL.U32 R7, R7, 0x200, RZ ;  /* 0x0000020007077824 */ /* 0x000fe400078e00ff */
[----:B------:R-:W-:-:S05]  /*2da0*/  IMAD.SHL.U32 R6, R3, 0x4, RZ ;  /* 0x0000000403067824 */ /* 0x000fca00078e00ff */
[----:B------:R-:W-:Y:S02]  /*2db0*/  LOP3.LUT R7, R7, R6, RZ, 0xfc, !PT ;  /* 0x0000000607077212 */ /* 0x000fe400078efcff */
[----:B------:R-:W-:Y:S01]  /*2dc0*/  LDS R6, [R4] ;  /* 0x0000000004067984 */ /* 0x000fe20000000800 */
[----:B0-----:R-:W-:-:S09]  /*2dd0*/  ULEA UR7, UR8, UR7, 0x18 ;  /* 0x0000000708077291 */ /* 0x001fd2000f8ec0ff */
[----:B------:R-:W0:Y:S02]  /*2de0*/  LDS R9, [R7+UR7+0xd100] ;  /* 0x00d1000707097984 */ /* 0x000e240008000800 */
[----:B0-----:R-:W-:-:S05]  /*2df0*/  FADD R6, R6, R9 ;  /* 0x0000000906067221 */ /* 0x001fca0000000000 */
[----:B------:R0:W-:Y:S02]  /*2e00*/  STS [R7+UR7+0xd100], R6 ;  /* 0x00d1000607007988 */ /* 0x0001e40008000807 */
.L_x_396:
[----:B------:R-:W-:Y:S05]  /*2e10*/  BSYNC.RECONVERGENT B1 ;  /* 0x0000000000017941 */ /* 0x000fea0003800200 */
.L_x_395:
        /* <DEDUP_REMOVED lines=12> */
.L_x_398:
[----:B------:R-:W-:Y:S05]  /*2ee0*/  BSYNC.RECONVERGENT B1 ;  /* 0x0000000000017941 */ /* 0x000fea0003800200 */
.L_x_397:
        /* <DEDUP_REMOVED lines=12> */
.L_x_400:
[----:B------:R-:W-:Y:S05]  /*2fb0*/  BSYNC.RECONVERGENT B1 ;  /* 0x0000000000017941 */ /* 0x000fea0003800200 */
.L_x_399:
[----:B------:R-:W-:Y:S04]  /*2fc0*/  BSSY.RECONVERGENT B1, `(.L_x_401) ;  /* 0x000000c000017945 */ /* 0x000fe80003800200 */
[----:B------:R-:W-:Y:S05]  /*2fd0*/  @P4 BRA `(.L_x_402) ;  /* 0x0000000000284947 */ /* 0x000fea0003800000 */
[----:B------:R-:W3:Y:S01]  /*2fe0*/  S2UR UR8, SR_CgaCtaId ;  /* 0x00000000000879c3 */ /* 0x000ee20000008800 */
[----:B------:R-:W-:Y:S01]  /*2ff0*/  UMOV UR7, 0x400 ;  /* 0x0000040000077882 */ /* 0x000fe20000000000 */
[----:B------:R-:W-:Y:S01]  /*3000*/  IMAD.SHL.U32 R5, R5, 0x200, RZ ;  /* 0x0000020005057824 */ /* 0x000fe200078e00ff */
[----:B------:R-:W-:Y:S01]  /*3010*/  LDS R4, [R4+0x180] ;  /* 0x0001800004047984 */ /* 0x000fe20000000800 */
[----:B012---:R-:W-:-:S05]  /*3020*/  IMAD.SHL.U32 R6, R3, 0x4, RZ ;  /* 0x0000000403067824 */ /* 0x007fca00078e00ff */
[----:B------:R-:W-:Y:S01]  /*3030*/  LOP3.LUT R5, R5, R6, RZ, 0xfc, !PT ;  /* 0x0000000605057212 */ /* 0x000fe200078efcff */
[----:B---3--:R-:W-:-:S09]  /*3040*/  ULEA UR7, UR8, UR7, 0x18 ;  /* 0x0000000708077291 */ /* 0x008fd2000f8ec0ff */
[----:B------:R-:W0:Y:S02]  /*3050*/  LDS R7, [R5+UR7+0xd100] ;  /* 0x00d1000705077984 */ /* 0x000e240008000800 */
[----:B0-----:R-:W-:-:S05]  /*3060*/  FADD R6, R4, R7 ;  /* 0x0000000704067221 */ /* 0x001fca0000000000 */
[----:B------:R3:W-:Y:S02]  /*3070*/  STS [R5+UR7+0xd100], R6 ;  /* 0x00d1000605007988 */ /* 0x0007e40008000807 */
.L_x_402:
[----:B------:R-:W-:Y:S05]  /*3080*/  BSYNC.RECONVERGENT B1 ;  /* 0x0000000000017941 */ /* 0x000fea0003800200 */
.L_x_401:
[C---:B------:R-:W-:Y:S01]  /*3090*/  ISETP.GE.U32.AND P1, PT, R12.reuse, 0x80, PT ;  /* 0x000000800c00780c */ /* 0x040fe20003f26070 */
[----:B------:R-:W-:-:S12]  /*30a0*/  VIADD R12, R12, 0x80 ;  /* 0x000000800c0c7836 */ /* 0x000fd80000000000 */
[----:B------:R-:W-:Y:S05]  /*30b0*/  @!P1 BRA `(.L_x_403) ;  /* 0xfffffff800f49947 */ /* 0x000fea000383ffff */
[----:B------:R-:W-:Y:S05]  /*30c0*/  BSYNC.RECONVERGENT B0 ;  /* 0x0000000000007941 */ /* 0x000fea0003800200 */
.L_x_394:
[----:B------:R-:W-:Y:S01]  /*30d0*/  NOP ;  /* 0x0000000000007918 */ /* 0x000fe20000000000 */
[----:B------:R-:W-:Y:S05]  /*30e0*/  @!P0 BRA `(.L_x_404) ;  /* 0xfffffff400748947 */ /* 0x000fea000383ffff */
.L_x_392:
[----:B0-----:R-:W0:Y:S01]  /*30f0*/  S2R R21, SR_TID.X ;  /* 0x0000000000157919 */ /* 0x001e220000002100 */
[----:B------:R-:W-:Y:S05]  /*3100*/  WARPSYNC.ALL ;  /* 0x0000000000007948 */ /* 0x000fea0003800000 */
[----:B------:R-:W-:Y:S06]  /*3110*/  BAR.SYNC.DEFER_BLOCKING 0x0 ;  /* 0x0000000000007b1d */ /* 0x000fec0000010000 */
[----:B------:R-:W-:Y:S01]  /*3120*/  BSSY.RECONVERGENT B0, `(.L_x_405) ;  /* 0x000002d000007945 */ /* 0x000fe20003800200 */
[----:B0-----:R-:W-:-:S13]  /*3130*/  ISETP.GE.AND P0, PT, R21, R20, PT ;  /* 0x000000141500720c */ /* 0x001fda0003f06270 */
[----:B------:R-:W-:Y:S05]  /*3140*/  @P0 BRA `(.L_x_406) ;  /* 0x0000000000a80947 */ /* 0x000fea0003800000 */
[----:B------:R-:W-:Y:S01]  /*3150*/  IABS R4, UR14 ;  /* 0x0000000e00047c13 */ /* 0x000fe20008000000 */
[----:B-123--:R-:W0:Y:S01]  /*3160*/  S2R R6, SR_CgaCtaId ;  /* 0x0000000000067919 */ /* 0x00ee220000008800 */
[----:B------:R-:W-:Y:S02]  /*3170*/  MOV R5, 0x400 ;  /* 0x0000040000057802 */ /* 0x000fe40000000f00 */
[----:B------:R-:W1:Y:S01]  /*3180*/  I2F.RP R8, R4 ;  /* 0x0000000400087306 */ /* 0x000e620000209400 */
[----:B------:R-:W-:-:S07]  /*3190*/  ISETP.NE.AND P3, PT, RZ, UR14, PT ;  /* 0x0000000eff007c0c */ /* 0x000fce000bf65270 */
[----:B-1----:R-:W4:Y:S01]  /*31a0*/  MUFU.RCP R8, R8 ;  /* 0x0000000800087308 */ /* 0x002f220000001000 */
[----:B0-----:R-:W-:Y:S01]  /*31b0*/  LEA R5, R6, R5, 0x18 ;  /* 0x0000000506057211 */ /* 0x001fe200078ec0ff */
[----:B------:R-:W-:Y:S01]  /*31c0*/  IMAD.MOV.U32 R6, RZ, RZ, RZ ;  /* 0x000000ffff067224 */ /* 0x000fe200078e00ff */
[----:B----4-:R-:W-:-:S05]  /*31d0*/  IADD3 R10, PT, PT, R8, 0xffffffe, RZ ;  /* 0x0ffffffe080a7810 */ /* 0x010fca0007ffe0ff */
[----:B------:R-:W0:Y:S02]  /*31e0*/  F2I.FTZ.U32.TRUNC.NTZ R7, R10 ;  /* 0x0000000a00077305 */ /* 0x000e24000021f000 */
[----:B0-----:R-:W-:-:S04]  /*31f0*/  IMAD.MOV R9, RZ, RZ, -R7 ;  /* 0x000000ffff097224 */ /* 0x001fc800078e0a07 */
[----:B------:R-:W-:-:S04]  /*3200*/  IMAD R9, R9, R4, RZ ;  /* 0x0000000409097224 */ /* 0x000fc800078e02ff */
[----:B------:R-:W-:Y:S01]  /*3210*/  IMAD.HI.U32 R6, R7, R9, R6 ;  /* 0x0000000907067227 */ /* 0x000fe200078e0006 */
[----:B------:R-:W-:-:S03]  /*3220*/  LOP3.LUT R7, RZ, UR14, RZ, 0x33, !PT ;  /* 0x0000000eff077c12 */ /* 0x000fc6000f8e33ff */
[----:B------:R-:W-:-:S07]  /*3230*/  IMAD.MOV.U32 R9, RZ, RZ, R21 ;  /* 0x000000ffff097224 */ /* 0x000fce00078e0015 */
.L_x_407:
[----:B0-----:R-:W-:Y:S02]  /*3240*/  IABS R8, UR14 ;  /* 0x0000000e00087c13 */ /* 0x001fe40008000000 */
[----:B------:R-:W-:-:S03]  /*3250*/  IABS R11, R9 ;  /* 0x00000009000b7213 */ /* 0x000fc60000000000 */
        /* <DEDUP_REMOVED lines=12> */
[----:B------:R-:W-:-:S05]  /*3320*/  SEL R8, R7, R8, !P3 ;  /* 0x0000000807087207 */ /* 0x000fca0005800000 */
[----:B------:R-:W-:-:S04]  /*3330*/  IMAD.MOV R10, RZ, RZ, -R8 ;  /* 0x000000ffff0a7224 */ /* 0x000fc800078e0a08 */
[----:B------:R-:W-:Y:S02]  /*3340*/  IMAD R11, R10, UR14, R9 ;  /* 0x0000000e0a0b7c24 */ /* 0x000fe4000f8e0209 */
[----:B------:R-:W-:Y:S02]  /*3350*/  VIADD R9, R9, 0x100 ;  /* 0x0000010009097836 */ /* 0x000fe40000000000 */
[----:B------:R-:W-:Y:S01]  /*3360*/  IMAD R12, R11, 0x20, R8 ;  /* 0x000000200b0c7824 */ /* 0x000fe200078e0208 */
[----:B------:R-:W-:Y:S02]  /*3370*/  LEA R10, R8, R11, 0x5 ;  /* 0x0000000b080a7211 */ /* 0x000fe400078e28ff */
[----:B------:R-:W-:Y:S01]  /*3380*/  ISETP.GE.AND P0, PT, R9, R20, PT ;  /* 0x000000140900720c */ /* 0x000fe20003f06270 */
[--C-:B------:R-:W-:Y:S02]  /*3390*/  IMAD R12, R12, 0x2, R5.reuse ;  /* 0x000000020c0c7824 */ /* 0x100fe400078e0205 */
[----:B------:R-:W-:-:S06]  /*33a0*/  IMAD R10, R10, 0x4, R5 ;  /* 0x000000040a0a7824 */ /* 0x000fcc00078e0205 */
[----:B------:R-:W0:Y:S02]  /*33b0*/  LDS R10, [R10+0xc000] ;  /* 0x00c000000a0a7984 */ /* 0x000e240000000800 */
[----:B0-----:R-:W-:-:S05]  /*33c0*/  F2FP.BF16.F32.PACK_AB R8, RZ, R10 ;  /* 0x0000000aff08723e */ /* 0x001fca00000010ff */
[----:B------:R0:W-:Y:S01]  /*33d0*/  STS.U16 [R12+0x13100], R8 ;  /* 0x013100080c007388 */ /* 0x0001e20000000400 */
[----:B------:R-:W-:Y:S05]  /*33e0*/  @!P0 BRA `(.L_x_407) ;  /* 0xfffffffc00948947 */ /* 0x000fea000383ffff */
.L_x_406:
[----:B------:R-:W-:Y:S05]  /*33f0*/  BSYNC.RECONVERGENT B0 ;  /* 0x0000000000007941 */ /* 0x000fea0003800200 */
.L_x_405:
[----:B------:R-:W-:Y:S01]  /*3400*/  SHF.L.U32 R17, R17, 0x3, RZ ;  /* 0x0000000311117819 */ /* 0x000fe200000006ff */
[----:B------:R-:W-:Y:S01]  /*3410*/  UIADD3 UR6, UPT, UPT, UR12, 0xf, URZ ;  /* 0x0000000f0c067890 */ /* 0x000fe2000fffe0ff */
[----:B------:R-:W-:Y:S02]  /*3420*/  BAR.SYNC.DEFER_BLOCKING 0x0 ;  /* 0x0000000000007b1d */ /* 0x000fe40000010000 */
[----:B------:R-:W-:Y:S01]  /*3430*/  ISETP.GE.AND P0, PT, R0, R17, PT ;  /* 0x000000110000720c */ /* 0x000fe20003f06270 */
[----:B------:R-:W-:-:S04]  /*3440*/  USHF.R.S32.HI UR7, URZ, 0x1f, UR6 ;  /* 0x0000001fff077899 */ /* 0x000fc80008011406 */
[----:B------:R-:W-:-:S04]  /*3450*/  ULEA.HI UR7, UR7, UR6, URZ, 0x4 ;  /* 0x0000000607077291 */ /* 0x000fc8000f8f20ff */
[----:B------:R-:W-:-:S04]  /*3460*/  USHF.R.S32.HI UR7, URZ, 0x4, UR7 ;  /* 0x00000004ff077899 */ /* 0x000fc80008011407 */
[----:B------:R-:W-:Y:S08]  /*3470*/  @P0 BRA `(.L_x_408) ;  /* 0x0000000800740947 */ /* 0x000ff00003800000 */
[----:B---3--:R-:W-:-:S07]  /*3480*/  IMAD.MOV.U32 R25, RZ, RZ, R0 ;  /* 0x000000ffff197224 */ /* 0x008fce00078e0000 */
.L_x_420:
[----:B------:R-:W-:Y:S01]  /*3490*/  UISETP.GE.AND UP0, UPT, UR5, 0x1, UPT ;  /* 0x000000010500788c */ /* 0x000fe2000bf06270 */
[----:B------:R-:W-:Y:S01]  /*34a0*/  SHF.R.U32.HI R24, RZ, 0x3, R25 ;  /* 0x00000003ff187819 */ /* 0x000fe20000011619 */
[----:B------:R-:W-:Y:S01]  /*34b0*/  VIADD R25, R25, 0x8 ;  /* 0x0000000819197836 */ /* 0x000fe20000000000 */
[----:B-12-4-:R-:W-:Y:S02]  /*34c0*/  CS2R R10, SRZ ;  /* 0x00000000000a7805 */ /* 0x016fe4000001ff00 */
[----:B0--3--:R-:W-:Y:S02]  /*34d0*/  CS2R R8, SRZ ;  /* 0x0000000000087805 */ /* 0x009fe4000001ff00 */
[----:B--2---:R-:W-:Y:S02]  /*34e0*/  CS2R R6, SRZ ;  /* 0x0000000000067805 */ /* 0x004fe4000001ff00 */
[----:B------:R-:W-:Y:S02]  /*34f0*/  CS2R R4, SRZ ;  /* 0x0000000000047805 */ /* 0x000fe4000001ff00 */
[----:B------:R-:W-:Y:S01]  /*3500*/  ISETP.GE.AND P0, PT, R25, R17, PT ;  /* 0x000000111900720c */ /* 0x000fe20003f06270 */
[----:B------:R-:W-:-:S12]  /*3510*/  BRA.U !UP0, `(.L_x_409) ;  /* 0x0000000508207547 */ /* 0x000fd8000b800000 */
[----:B------:R-:W0:Y:S01]  /*3520*/  S2R R9, SR_LANEID ;  /* 0x0000000000097919 */ /* 0x000e220000000000 */
[----:B------:R-:W-:Y:S01]  /*3530*/  IMAD.MOV.U32 R5, RZ, RZ, RZ ;  /* 0x000000ffff057224 */ /* 0x000fe200078e00ff */
[----:B------:R-:W-:Y:S01]  /*3540*/  MOV R8, 0x400 ;  /* 0x0000040000087802 */ /* 0x000fe20000000f00 */
[----:B------:R-:W1:Y:S01]  /*3550*/  S2R R11, SR_CgaCtaId ;  /* 0x00000000000b7919 */ /* 0x000e620000008800 */
[----:B------:R-:W2:Y:S01]  /*3560*/  S2R R13, SR_SWINHI ;  /* 0x00000000000d7919 */ /* 0x000ea20000002f00 */
        /* <DEDUP_REMOVED lines=67> */
.L_x_409:
[----:B------:R-:W0:Y:S01]  /*39a0*/  S2R R12, SR_LANEID ;  /* 0x00000000000c7919 */ /* 0x000e220000000000 */
[----:B------:R-:W-:Y:S05]  /*39b0*/  WARPSYNC.ALL ;  /* 0x0000000000007948 */ /* 0x000fea0003800000 */
[----:B------:R-:W-:Y:S01]  /*39c0*/  BSSY.RECONVERGENT B0, `(.L_x_410) ;  /* 0x0000046000007945 */ /* 0x000fe20003800200 */
[----:B------:R-:W-:Y:S01]  /*39d0*/  IMAD.SHL.U32 R24, R24, 0x10, RZ ;  /* 0x0000001018187824 */ /* 0x000fe200078e00ff */
[----:B------:R-:W-:Y:S01]  /*39e0*/  MOV R15, R16 ;  /* 0x00000010000f7202 */ /* 0x000fe20000000f00 */
[----:B------:R-:W-:Y:S01]  /*39f0*/  IMAD.MOV.U32 R14, RZ, RZ, RZ ;  /* 0x000000ffff0e7224 */ /* 0x000fe200078e00ff */
[----:B0-----:R-:W-:-:S02]  /*3a00*/  SHF.R.U32.HI R13, RZ, 0x2, R12 ;  /* 0x00000002ff0d7819 */ /* 0x001fc4000001160c */
[----:B------:R-:W-:-:S05]  /*3a10*/  LOP3.LUT R12, R12, 0x3, RZ, 0xc0, !PT ;  /* 0x000000030c0c7812 */ /* 0x000fca00078ec0ff */
[----:B------:R-:W-:-:S04]  /*3a20*/  IMAD R13, R13, 0x8, R12 ;  /* 0x000000080d0d7824 */ /* 0x000fc800078e020c */
[----:B------:R-:W-:Y:S02]  /*3a30*/  IMAD.U32 R22, R13, 0x8, R2 ;  /* 0x000000080d167824 */ /* 0x000fe400078e0002 */
[----:B------:R-:W0:Y:S03]  /*3a40*/  LDC.64 R12, c[0x0][0x3b8] ;  /* 0x0000ee00ff0c7b82 */ /* 0x000e260000000a00 */
[----:B------:R1:W-:Y:S04]  /*3a50*/  STS.64 [R22], R4 ;  /* 0x0000000416007388 */ /* 0x0003e80000000a00 */
[----:B------:R1:W-:Y:S04]  /*3a60*/  STS.64 [R22+0x200], R6 ;  /* 0x0002000616007388 */ /* 0x0003e80000000a00 */
[----:B------:R1:W-:Y:S04]  /*3a70*/  STS.64 [R22+0x20], R8 ;  /* 0x0000200816007388 */ /* 0x0003e80000000a00 */
[----:B------:R1:W-:Y:S01]  /*3a80*/  STS.64 [R22+0x220], R10 ;  /* 0x0002200a16007388 */ /* 0x0003e20000000a00 */
[----:B------:R-:W-:Y:S01]  /*3a90*/  NOP ;  /* 0x0000000000007918 */ /* 0x000fe20000000000 */
.L_x_419:
        /* <DEDUP_REMOVED lines=16> */
[----:B------:R-:W1:Y:S01]  /*3ba0*/  LDS R11, [R7] ;  /* 0x00000000070b7984 */ /* 0x000e620000000800 */
[----:B------:R-:W-:-:S04]  /*3bb0*/  IMAD.U32 R5, RZ, RZ, UR4 ;  /* 0x00000004ff057e24 */ /* 0x000fc8000f8e00ff */
[----:B------:R-:W-:-:S04]  /*3bc0*/  IMAD R4, R5, 0x20, R4 ;  /* 0x0000002005047824 */ /* 0x000fc800078e0204 */
[----:B------:R-:W-:-:S05]  /*3bd0*/  IMAD.SHL.U32 R4, R4, 0x80, RZ ;  /* 0x0000008004047824 */ /* 0x000fca00078e00ff */
[----:B------:R-:W-:-:S05]  /*3be0*/  LOP3.LUT R5, R4, R3, RZ, 0xfc, !PT ;  /* 0x0000000304057212 */ /* 0x000fca00078efcff */
[----:B0-----:R-:W-:-:S05]  /*3bf0*/  IMAD.WIDE.U32 R4, R5, 0x4, R12 ;  /* 0x0000000405047825 */ /* 0x001fca00078e000c */
[----:B-1----:R1:W-:Y:S02]  /*3c00*/  REDG.E.ADD.F32.FTZ.RN.STRONG.GPU desc[UR10][R4.64], R11 ;  /* 0x0000000b040079a6 */ /* 0x0023e4000c12f30a */
.L_x_412:
[----:B------:R-:W-:Y:S05]  /*3c10*/  BSYNC.RECONVERGENT B1 ;  /* 0x0000000000017941 */ /* 0x000fea0003800200 */
.L_x_411:
[----:B------:R-:W-:Y:S04]  /*3c20*/  BSSY.RECONVERGENT B1, `(.L_x_413) ;  /* 0x0000009000017945 */ /* 0x000fe80003800200 */
[----:B------:R-:W-:Y:S05]  /*3c30*/  @P2 BRA `(.L_x_414) ;  /* 0x00000000001c2947 */ /* 0x000fea0003800000 */
[----:B-1----:R-:W1:Y:S01]  /*3c40*/  LDS R11, [R7+0x80] ;  /* 0x00008000070b7984 */ /* 0x002e620000000800 */
[----:B------:R-:W-:-:S05]  /*3c50*/  IMAD.U32 R4, RZ, RZ, UR4 ;  /* 0x00000004ff047e24 */ /* 0x000fca000f8e00ff */
[----:B------:R-:W-:-:S05]  /*3c60*/  LEA R9, R4, R9, 0x5 ;  /* 0x0000000904097211 */ /* 0x000fca00078e28ff */
[----:B------:R-:W-:-:S05]  /*3c70*/  IMAD.SHL.U32 R4, R9, 0x80, RZ ;  /* 0x0000008009047824 */ /* 0x000fca00078e00ff */
[----:B------:R-:W-:-:S05]  /*3c80*/  LOP3.LUT R5, R4, R3, RZ, 0xfc, !PT ;  /* 0x0000000304057212 */ /* 0x000fca00078efcff */
[----:B0-----:R-:W-:-:S05]  /*3c90*/  IMAD.WIDE.U32 R4, R5, 0x4, R12 ;  /* 0x0000000405047825 */ /* 0x001fca00078e000c */
[----:B-1----:R2:W-:Y:S02]  /*3ca0*/  REDG.E.ADD.F32.FTZ.RN.STRONG.GPU desc[UR10][R4.64], R11 ;  /* 0x0000000b040079a6 */ /* 0x0025e4000c12f30a */
.L_x_414:
[----:B------:R-:W-:Y:S05]  /*3cb0*/  BSYNC.RECONVERGENT B1 ;  /* 0x0000000000017941 */ /* 0x000fea0003800200 */
.L_x_413:
[----:B------:R-:W-:Y:S04]  /*3cc0*/  BSSY.RECONVERGENT B1, `(.L_x_415) ;  /* 0x0000009000017945 */ /* 0x000fe80003800200 */
[----:B------:R-:W-:Y:S05]  /*3cd0*/  @P3 BRA `(.L_x_416) ;  /* 0x00000000001c3947 */ /* 0x000fea0003800000 */
[----:B------:R-:W3:Y:S01]  /*3ce0*/  LDS R9, [R7+0x100] ;  /* 0x0001000007097984 */ /* 0x000ee20000000800 */
[----:B-12---:R-:W-:-:S04]  /*3cf0*/  IMAD.U32 R5, RZ, RZ, UR4 ;  /* 0x00000004ff057e24 */ /* 0x006fc8000f8e00ff */
[----:B------:R-:W-:-:S04]  /*3d00*/  IMAD R8, R5, 0x20, R8 ;  /* 0x0000002005087824 */ /* 0x000fc800078e0208 */
[----:B------:R-:W-:-:S05]  /*3d10*/  IMAD.SHL.U32 R8, R8, 0x80, RZ ;  /* 0x0000008008087824 */ /* 0x000fca00078e00ff */
[----:B------:R-:W-:-:S05]  /*3d20*/  LOP3.LUT R5, R8, R3, RZ, 0xfc, !PT ;  /* 0x0000000308057212 */ /* 0x000fca00078efcff */
[----:B0-----:R-:W-:-:S05]  /*3d30*/  IMAD.WIDE.U32 R4, R5, 0x4, R12 ;  /* 0x0000000405047825 */ /* 0x001fca00078e000c */
[----:B---3--:R3:W-:Y:S02]  /*3d40*/  REDG.E.ADD.F32.FTZ.RN.STRONG.GPU desc[UR10][R4.64], R9 ;  /* 0x00000009040079a6 */ /* 0x0087e4000c12f30a */
.L_x_416:
[----:B------:R-:W-:Y:S05]  /*3d50*/  BSYNC.RECONVERGENT B1 ;  /* 0x0000000000017941 */ /* 0x000fea0003800200 */
.L_x_415:
[----:B------:R-:W-:Y:S04]  /*3d60*/  BSSY.RECONVERGENT B1, `(.L_x_417) ;  /* 0x0000009000017945 */ /* 0x000fe80003800200 */
[----:B------:R-:W-:Y:S05]  /*3d70*/  @P4 BRA `(.L_x_418) ;  /* 0x00000000001c4947 */ /* 0x000fea0003800000 */
[----:B------:R-:W4:Y:S01]  /*3d80*/  LDS R7, [R7+0x180] ;  /* 0x0001800007077984 */ /* 0x000f220000000800 */
[----:B-123--:R-:W-:-:S05]  /*3d90*/  MOV R5, UR4 ;  /* 0x0000000400057c02 */ /* 0x00efca0008000f00 */
[----:B------:R-:W-:-:S04]  /*3da0*/  IMAD R6, R5, 0x20, R6 ;  /* 0x0000002005067824 */ /* 0x000fc800078e0206 */
[----:B------:R-:W-:-:S05]  /*3db0*/  IMAD.SHL.U32 R6, R6, 0x80, RZ ;  /* 0x0000008006067824 */ /* 0x000fca00078e00ff */
[----:B------:R-:W-:-:S05]  /*3dc0*/  LOP3.LUT R5, R6, R3, RZ, 0xfc, !PT ;  /* 0x0000000306057212 */ /* 0x000fca00078efcff */
[----:B0-----:R-:W-:-:S05]  /*3dd0*/  IMAD.WIDE.U32 R4, R5, 0x4, R12 ;  /* 0x0000000405047825 */ /* 0x001fca00078e000c */
[----:B----4-:R4:W-:Y:S02]  /*3de0*/  REDG.E.ADD.F32.FTZ.RN.STRONG.GPU desc[UR10][R4.64], R7 ;  /* 0x00000007040079a6 */ /* 0x0109e4000c12f30a */
.L_x_418:
[----:B------:R-:W-:Y:S05]  /*3df0*/  BSYNC.RECONVERGENT B1 ;  /* 0x0000000000017941 */ /* 0x000fea0003800200 */
.L_x_417:
[----:B------:R-:W-:Y:S01]  /*3e00*/  VIADD R15, R15, 0x80 ;  /* 0x000000800f0f7836 */ /* 0x000fe20000000000 */
[----:B------:R-:W-:Y:S06]  /*3e10*/  @P5 BRA `(.L_x_419) ;  /* 0xfffffffc00205947 */ /* 0x000fec000383ffff */
[----:B------:R-:W-:Y:S05]  /*3e20*/  BSYNC.RECONVERGENT B0 ;  /* 0x0000000000007941 */ /* 0x000fea0003800200 */
.L_x_410:
[----:B------:R-:W-:Y:S01]  /*3e30*/  NOP ;  /* 0x0000000000007918 */ /* 0x000fe20000000000 */
[----:B------:R-:W-:Y:S05]  /*3e40*/  @!P0 BRA `(.L_x_420) ;  /* 0xfffffff400908947 */ /* 0x000fea000383ffff */
.L_x_408:
[----:B------:R-:W-:Y:S01]  /*3e50*/  ISETP.GE.AND P0, PT, R21, R20, PT ;  /* 0x000000141500720c */ /* 0x000fe20003f06270 */
[----:B------:R-:W-:Y:S05]  /*3e60*/  WARPSYNC.ALL ;  /* 0x0000000000007948 */ /* 0x000fea0003800000 */
[----:B------:R-:W-:Y:S06]  /*3e70*/  BAR.SYNC.DEFER_BLOCKING 0x0 ;  /* 0x0000000000007b1d */ /* 0x000fec0000010000 */
[----:B------:R-:W-:Y:S04]  /*3e80*/  BSSY.RECONVERGENT B0, `(.L_x_421) ;  /* 0x000002b000007945 */ /* 0x000fe80003800200 */
[----:B------:R-:W-:Y:S05]  /*3e90*/  @P0 BRA `(.L_x_422) ;  /* 0x0000000000a40947 */ /* 0x000fea0003800000 */
[----:B-1234-:R-:W-:Y:S01]  /*3ea0*/  IABS R4, UR14 ;  /* 0x0000000e00047c13 */ /* 0x01efe20008000000 */
[----:B------:R-:W1:Y:S01]  /*3eb0*/  S2R R6, SR_CgaCtaId ;  /* 0x0000000000067919 */ /* 0x000e620000008800 */
[----:B------:R-:W-:Y:S02]  /*3ec0*/  MOV R5, 0x400 ;  /* 0x0000040000057802 */ /* 0x000fe40000000f00 */
[----:B0-----:R-:W0:Y:S01]  /*3ed0*/  I2F.RP R8, R4 ;  /* 0x0000000400087306 */ /* 0x001e220000209400 */
[----:B------:R-:W-:-:S07]  /*3ee0*/  ISETP.NE.AND P3, PT, RZ, UR14, PT ;  /* 0x0000000eff007c0c */ /* 0x000fce000bf65270 */
[----:B0-----:R-:W0:Y:S01]  /*3ef0*/  MUFU.RCP R8, R8 ;  /* 0x0000000800087308 */ /* 0x001e220000001000 */
[----:B-1----:R-:W-:Y:S01]  /*3f00*/  LEA R5, R6, R5, 0x18 ;  /* 0x0000000506057211 */ /* 0x002fe200078ec0ff */
[----:B------:R-:W-:Y:S02]  /*3f10*/  IMAD.MOV.U32 R6, RZ, RZ, RZ ;  /* 0x000000ffff067224 */ /* 0x000fe400078e00ff */
[----:B0-----:R-:W-:-:S04]  /*3f20*/  VIADD R9, R8, 0xffffffe ;  /* 0x0ffffffe08097836 */ /* 0x001fc80000000000 */
[----:B------:R-:W0:Y:S02]  /*3f30*/  F2I.FTZ.U32.TRUNC.NTZ R7, R9 ;  /* 0x0000000900077305 */ /* 0x000e24000021f000 */
[----:B0-----:R-:W-:-:S05]  /*3f40*/  IADD3 R11, PT, PT, RZ, -R7, RZ ;  /* 0x80000007ff0b7210 */ /* 0x001fca0007ffe0ff */
[----:B------:R-:W-:-:S04]  /*3f50*/  IMAD R11, R11, R4, RZ ;  /* 0x000000040b0b7224 */ /* 0x000fc800078e02ff */
[----:B------:R-:W-:Y:S01]  /*3f60*/  IMAD.HI.U32 R6, R7, R11, R6 ;  /* 0x0000000b07067227 */ /* 0x000fe200078e0006 */
[----:B------:R-:W-:-:S07]  /*3f70*/  LOP3.LUT R7, RZ, UR14, RZ, 0x33, !PT ;  /* 0x0000000eff077c12 */ /* 0x000fce000f8e33ff */
.L_x_423:
[----:B0-----:R-:W-:Y:S02]  /*3f80*/  IABS R8, UR14 ;  /* 0x0000000e00087c13 */ /* 0x001fe40008000000 */
        /* <DEDUP_REMOVED lines=21> */
[----:B------:R-:W-:-:S04]  /*40e0*/  IMAD R12, R12, 0x2, R5 ;  /* 0x000000020c0c7824 */ /* 0x000fc800078e0205 */
[----:B------:R-:W0:Y:S02]  /*40f0*/  LDS R10, [R10+0xb000] ;  /* 0x00b000000a0a7984 */ /* 0x000e240000000800 */
[----:B0-----:R-:W-:-:S05]  /*4100*/  F2FP.BF16.F32.PACK_AB R8, RZ, R10 ;  /* 0x0000000aff08723e */ /* 0x001fca00000010ff */
[----:B------:R0:W-:Y:S01]  /*4110*/  STS.U16 [R12+0x13100], R8 ;  /* 0x013100080c007388 */ /* 0x0001e20000000400 */
[----:B------:R-:W-:Y:S05]  /*4120*/  @!P0 BRA `(.L_x_423) ;  /* 0xfffffffc00948947 */ /* 0x000fea000383ffff */
.L_x_422:
[----:B------:R-:W-:Y:S05]  /*4130*/  BSYNC.RECONVERGENT B0 ;  /* 0x0000000000007941 */ /* 0x000fea0003800200 */
.L_x_421:
[----:B------:R-:W-:Y:S01]  /*4140*/  BAR.SYNC.DEFER_BLOCKING 0x0 ;  /* 0x0000000000007b1d */ /* 0x000fe20000010000 */
[----:B------:R-:W-:-:S13]  /*4150*/  ISETP.GE.AND P0, PT, R0, R17, PT ;  /* 0x000000110000720c */ /* 0x000fda0003f06270 */
[----:B------:R-:W-:Y:S05]  /*4160*/  @P0 BRA `(.L_x_424) ;  /* 0x0000000800740947 */ /* 0x000fea0003800000 */
[----:B---3--:R-:W-:-:S07]  /*4170*/  IMAD.MOV.U32 R25, RZ, RZ, R0 ;  /* 0x000000ffff197224 */ /* 0x008fce00078e0000 */
.L_x_436:
[----:B------:R-:W-:Y:S01]  /*4180*/  UISETP.GE.AND UP0, UPT, UR5, 0x1, UPT ;  /* 0x000000010500788c */ /* 0x000fe2000bf06270 */
[----:B------:R-:W-:Y:S01]  /*4190*/  SHF.R.U32.HI R24, RZ, 0x3, R25 ;  /* 0x00000003ff187819 */ /* 0x000fe20000011619 */
[----:B------:R-:W-:Y:S01]  /*41a0*/  VIADD R25, R25, 0x8 ;  /* 0x0000000819197836 */ /* 0x000fe20000000000 */
[----:B-12-4-:R-:W-:Y:S02]  /*41b0*/  CS2R R10, SRZ ;  /* 0x00000000000a7805 */ /* 0x016fe4000001ff00 */
[----:B0--3--:R-:W-:Y:S02]  /*41c0*/  CS2R R8, SRZ ;  /* 0x0000000000087805 */ /* 0x009fe4000001ff00 */
[----:B------:R-:W-:Y:S02]  /*41d0*/  CS2R R6, SRZ ;  /* 0x0000000000067805 */ /* 0x000fe4000001ff00 */
[----:B------:R-:W-:Y:S02]  /*41e0*/  CS2R R4, SRZ ;  /* 0x0000000000047805 */ /* 0x000fe4000001ff00 */
[----:B------:R-:W-:Y:S01]  /*41f0*/  ISETP.GE.AND P0, PT, R25, R17, PT ;  /* 0x000000111900720c */ /* 0x000fe20003f06270 */
[----:B------:R-:W-:-:S12]  /*4200*/  BRA.U !UP0, `(.L_x_425) ;  /* 0x0000000508207547 */ /* 0x000fd8000b800000 */
[----:B------:R-:W0:Y:S01]  /*4210*/  S2R R4, SR_LANEID ;  /* 0x0000000000047919 */ /* 0x000e220000000000 */
[----:B------:R-:W-:Y:S01]  /*4220*/  MOV R9, RZ ;  /* 0x000000ff00097202 */ /* 0x000fe20000000f00 */
[----:B------:R-:W-:Y:S01]  /*4230*/  IMAD.SHL.U32 R11, R24, 0x200, RZ ;  /* 0x00000200180b7824 */ /* 0x000fe200078e00ff */
[----:B------:R-:W-:Y:S01]  /*4240*/  MOV R6, 0x400 ;  /* 0x0000040000067802 */ /* 0x000fe20000000f00 */
[----:B------:R-:W1:Y:S01]  /*4250*/  S2R R7, SR_CgaCtaId ;  /* 0x0000000000077919 */ /* 0x000e620000008800 */
[----:B------:R-:W2:Y:S01]  /*4260*/  S2R R13, SR_SWINHI ;  /* 0x00000000000d7919 */ /* 0x000ea20000002f00 */
[----:B0-----:R-:W-:Y:S02]  /*4270*/  LOP3.LUT R8, R4, 0x3, RZ, 0xc0, !PT ;  /* 0x0000000304087812 */ /* 0x001fe400078ec0ff */
[----:B------:R-:W-:Y:S02]  /*4280*/  SHF.R.U32.HI R15, RZ, 0x2, R4 ;  /* 0x00000002ff0f7819 */ /* 0x000fe40000011604 */
[----:B-1----:R-:W-:-:S03]  /*4290*/  LEA R6, R7, R6, 0x18 ;  /* 0x0000000607067211 */ /* 0x002fc600078ec0ff */
[----:B------:R-:W-:Y:S01]  /*42a0*/  IMAD.WIDE.U32 R4, R15, 0x40, R8 ;  /* 0x000000400f047825 */ /* 0x000fe200078e0008 */
[----:B------:R-:W-:Y:S02]  /*42b0*/  MOV R6, R6 ;  /* 0x0000000600067202 */ /* 0x000fe40000000f00 */
[----:B--2---:R-:W-:Y:S02]  /*42c0*/  MOV R7, R13 ;  /* 0x0000000d00077202 */ /* 0x004fe40000000f00 */
        /* <DEDUP_REMOVED lines=48> */
[----:B------:R4:W5:Y:S04]  /*45d0*/  LD.E R29, desc[UR10][R22.64+0x8810] ;  /* 0x0088100a161d7980 */ /* 0x000968000c101900 */
        /* <DEDUP_REMOVED lines=11> */
.L_x_425:
[----:B------:R-:W0:Y:S01]  /*4690*/  S2R R12, SR_LANEID ;  /* 0x00000000000c7919 */ /* 0x000e220000000000 */
[----:B------:R-:W-:Y:S05]  /*46a0*/  WARPSYNC.ALL ;  /* 0x0000000000007948 */ /* 0x000fea0003800000 */
[----:B------:R-:W-:Y:S01]  /*46b0*/  BSSY.RECONVERGENT B0, `(.L_x_426) ;  /* 0x0000046000007945 */ /* 0x000fe20003800200 */
[----:B------:R-:W-:Y:S01]  /*46c0*/  SHF.L.U32 R24, R24, 0x4, RZ ;  /* 0x0000000418187819 */ /* 0x000fe200000006ff */
[----:B------:R-:W-:Y:S02]  /*46d0*/  IMAD.MOV.U32 R14, RZ, RZ, RZ ;  /* 0x000000ffff0e7224 */ /* 0x000fe400078e00ff */
[----:B------:R-:W-:Y:S01]  /*46e0*/  IMAD.MOV.U32 R15, RZ, RZ, R16 ;  /* 0x000000ffff0f7224 */ /* 0x000fe200078e0010 */
        /* <DEDUP_REMOVED lines=10> */
.L_x_435:
        /* <DEDUP_REMOVED lines=16> */
[----:B------:R-:W1:Y:S01]  /*4890*/  LDS R9, [R7] ;  /* 0x0000000007097984 */ /* 0x000e620000000800 */
[----:B------:R-:W-:-:S04]  /*48a0*/  IMAD.U32 R5, RZ, RZ, UR4 ;  /* 0x00000004ff057e24 */ /* 0x000fc8000f8e00ff */
[----:B------:R-:W-:-:S05]  /*48b0*/  IMAD R4, R5, 0x20, R4 ;  /* 0x0000002005047824 */ /* 0x000fca00078e0204 */
[----:B------:R-:W-:-:S04]  /*48c0*/  SHF.L.U32 R4, R4, 0x7, RZ ;  /* 0x0000000704047819 */ /* 0x000fc800000006ff */
[----:B------:R-:W-:-:S05]  /*48d0*/  LOP3.LUT R5, R4, R3, RZ, 0xfc, !PT ;  /* 0x0000000304057212 */ /* 0x000fca00078efcff */
[----:B0-----:R-:W-:-:S05]  /*48e0*/  IMAD.WIDE.U32 R4, R5, 0x4, R12 ;  /* 0x0000000405047825 */ /* 0x001fca00078e000c */
[----:B-1----:R1:W-:Y:S02]  /*48f0*/  REDG.E.ADD.F32.FTZ.RN.STRONG.GPU desc[UR10][R4.64], R9 ;  /* 0x00000009040079a6 */ /* 0x0023e4000c12f30a */
.L_x_428:
[----:B------:R-:W-:Y:S05]  /*4900*/  BSYNC.RECONVERGENT B1 ;  /* 0x0000000000017941 */ /* 0x000fea0003800200 */
.L_x_427:
        /* <DEDUP_REMOVED lines=9> */
.L_x_430:
[----:B------:R-:W-:Y:S05]  /*49a0*/  BSYNC.RECONVERGENT B1 ;  /* 0x0000000000017941 */ /* 0x000fea0003800200 */
.L_x_429:
        /* <DEDUP_REMOVED lines=9> */
.L_x_432:
[----:B------:R-:W-:Y:S05]  /*4a40*/  BSYNC.RECONVERGENT B1 ;  /* 0x0000000000017941 */ /* 0x000fea0003800200 */
.L_x_431:
[----:B------:R-:W-:Y:S04]  /*4a50*/  BSSY.RECONVERGENT B1, `(.L_x_433) ;  /* 0x0000009000017945 */ /* 0x000fe80003800200 */
[----:B------:R-:W-:Y:S05]  /*4a60*/  @P4 BRA `(.L_x_434) ;  /* 0x00000000001c4947 */ /* 0x000fea0003800000 */
[----:B------:R-:W4:Y:S01]  /*4a70*/  LDS R7, [R7+0x180] ;  /* 0x0001800007077984 */ /* 0x000f220000000800 */
[----:B-123--:R-:W-:-:S04]  /*4a80*/  IMAD.U32 R5, RZ, RZ, UR4 ;  /* 0x00000004ff057e24 */ /* 0x00efc8000f8e00ff */
[----:B------:R-:W-:-:S04]  /*4a90*/  IMAD R6, R5, 0x20, R6 ;  /* 0x0000002005067824 */ /* 0x000fc800078e0206 */
[----:B------:R-:W-:-:S05]  /*4aa0*/  IMAD.SHL.U32 R6, R6, 0x80, RZ ;  /* 0x0000008006067824 */ /* 0x000fca00078e00ff */
[----:B------:R-:W-:-:S05]  /*4ab0*/  LOP3.LUT R5, R6, R3, RZ, 0xfc, !PT ;  /* 0x0000000306057212 */ /* 0x000fca00078efcff */
[----:B0-----:R-:W-:-:S05]  /*4ac0*/  IMAD.WIDE.U32 R4, R5, 0x4, R12 ;  /* 0x0000000405047825 */ /* 0x001fca00078e000c */
[----:B----4-:R4:W-:Y:S02]  /*4ad0*/  REDG.E.ADD.F32.FTZ.RN.STRONG.GPU desc[UR10][R4.64], R7 ;  /* 0x00000007040079a6 */ /* 0x0109e4000c12f30a */
.L_x_434:
[----:B------:R-:W-:Y:S05]  /*4ae0*/  BSYNC.RECONVERGENT B1 ;  /* 0x0000000000017941 */ /* 0x000fea0003800200 */
.L_x_433:
[----:B------:R-:W-:Y:S01]  /*4af0*/  IADD3 R15, PT, PT, R15, 0x80, RZ ;  /* 0x000000800f0f7810 */ /* 0x000fe20007ffe0ff */
[----:B------:R-:W-:Y:S06]  /*4b00*/  @P5 BRA `(.L_x_435) ;  /* 0xfffffffc00205947 */ /* 0x000fec000383ffff */
[----:B------:R-:W-:Y:S05]  /*4b10*/  BSYNC.RECONVERGENT B0 ;  /* 0x0000000000007941 */ /* 0x000fea0003800200 */
.L_x_426:
[----:B------:R-:W-:Y:S01]  /*4b20*/  NOP ;  /* 0x0000000000007918 */ /* 0x000fe20000000000 */
[----:B------:R-:W-:Y:S05]  /*4b30*/  @!P0 BRA `(.L_x_436) ;  /* 0xfffffff400908947 */ /* 0x000fea000383ffff */
.L_x_424:
[----:B-1234-:R-:W1:Y:S01]  /*4b40*/  LDC R4, c[0x0][0x3cc] ;  /* 0x0000f300ff047b82 */ /* 0x01ee620000000800 */
[----:B------:R-:W-:Y:S05]  /*4b50*/  WARPSYNC.ALL ;  /* 0x0000000000007948 */ /* 0x000fea0003800000 */
[----:B-1----:R-:W-:-:S05]  /*4b60*/  VIADD R4, R4, 0x1f ;  /* 0x0000001f04047836 */ /* 0x002fca0000000000 */
[----:B------:R-:W-:Y:S01]  /*4b70*/  SHF.R.U32.HI R4, RZ, 0x5, R4 ;  /* 0x00000005ff047819 */ /* 0x000fe20000011604 */
[----:B------:R-:W-:Y:S01]  /*4b80*/  UIADD3 UR4, UPT, UPT, UR4, 0x1, URZ ;  /* 0x0000000104047890 */ /* 0x000fe2000fffe0ff */
[----:B------:R-:W-:Y:S05]  /*4b90*/  BAR.SYNC.DEFER_BLOCKING 0x0 ;  /* 0x0000000000007b1d */ /* 0x000fea0000010000 */
[----:B------:R-:W-:-:S13]  /*4ba0*/  ISETP.NE.AND P0, PT, R4, UR4, PT ;  /* 0x0000000404007c0c */ /* 0x000fda000bf05270 */
[----:B------:R-:W-:Y:S05]  /*4bb0*/  @P0 BRA `(.L_x_437) ;  /* 0xffffffb800fc0947 */ /* 0x000fea000383ffff */
.L_x_373:
[----:B------:R-:W-:-:S13]  /*4bc0*/  ISETP.GE.AND P0, PT, R0, UR12, PT ;  /* 0x0000000c00007c0c */ /* 0x000fda000bf06270 */
[----:B------:R-:W-:Y:S05]  /*4bd0*/  @P0 EXIT ;  /* 0x000000000000094d */ /* 0x000fea0003800000 */
[----:B------:R-:W2:Y:S01]  /*4be0*/  S2UR UR5, SR_CgaCtaId ;  /* 0x00000000000579c3 */ /* 0x000ea20000008800 */
[----:B------:R-:W-:Y:S01]  /*4bf0*/  UMOV UR4, 0x400 ;  /* 0x0000040000047882 */ /* 0x000fe20000000000 */
[----:B0-----:R-:W-:Y:S02]  /*4c00*/  IMAD.SHL.U32 R10, R16, 0x2, RZ ;  /* 0x00000002100a7824 */ /* 0x001fe400078e00ff */
[----:B------:R-:W-:-:S04]  /*4c10*/  IMAD.U32 R7, RZ, RZ, UR13 ;  /* 0x0000000dff077e24 */ /* 0x000fc8000f8e00ff */
[----:B------:R-:W-:Y:S01]  /*4c20*/  IMAD R7, R7, 0x1000, R10 ;  /* 0x0000100007077824 */ /* 0x000fe200078e020a */
[----:B--2---:R-:W-:-:S06]  /*4c30*/  ULEA UR4, UR5, UR4, 0x18 ;  /* 0x0000000405047291 */ /* 0x004fcc000f8ec0ff */
[----:B------:R-:W-:-:S04]  /*4c40*/  LEA R16, R16, UR4, 0x3 ;  /* 0x0000000410107c11 */ /* 0x000fc8000f8e18ff */
[----:B------:R-:W-:-:S07]  /*4c50*/  IADD3 R9, PT, PT, R16, 0xd100, RZ ;  /* 0x0000d10010097810 */ /* 0x000fce0007ffe0ff */
.L_x_440:
[----:B------:R-:W0:Y:S01]  /*4c60*/  LDC.64 R4, c[0x0][0x3b0] ;  /* 0x0000ec00ff047b82 */ /* 0x000e220000000a00 */
[----:B------:R-:W-:Y:S01]  /*4c70*/  BSSY.RECONVERGENT B0, `(.L_x_438) ;  /* 0x000000d000007945 */ /* 0x000fe20003800200 */
[C---:B-1----:R-:W-:Y:S02]  /*4c80*/  IMAD R11, R0.reuse, 0x80, R7 ;  /* 0x00000080000b7824 */ /* 0x042fe400078e0207 */
[----:B------:R-:W-:Y:S02]  /*4c90*/  IMAD R6, R0, 0x200, R9 ;  /* 0x0000020000067824 */ /* 0x000fe400078e0209 */
[----:B------:R-:W-:-:S07]  /*4ca0*/  IMAD.MOV.U32 R8, RZ, RZ, R10 ;  /* 0x000000ffff087224 */ /* 0x000fce00078e000a */
.L_x_439:
[----:B-1----:R1:W2:Y:S01]  /*4cb0*/  LDS.64 R12, [R6] ;  /* 0x00000000060c7984 */ /* 0x0022a20000000a00 */
[C---:B0-----:R-:W-:Y:S01]  /*4cc0*/  IMAD.WIDE.U32 R2, R11.reuse, 0x2, R4 ;  /* 0x000000020b027825 */ /* 0x041fe200078e0004 */
[C---:B------:R-:W-:Y:S02]  /*4cd0*/  ISETP.GE.U32.AND P0, PT, R8.reuse, 0x40, PT ;  /* 0x000000400800780c */ /* 0x040fe40003f06070 */
[----:B------:R-:W-:Y:S01]  /*4ce0*/  IADD3 R11, PT, PT, R11, 0x40, RZ ;  /* 0x000000400b0b7810 */ /* 0x000fe20007ffe0ff */
[----:B------:R-:W-:Y:S02]  /*4cf0*/  VIADD R8, R8, 0x40 ;  /* 0x0000004008087836 */ /* 0x000fe40000000000 */
[----:B-1----:R-:W-:Y:S01]  /*4d00*/  VIADD R6, R6, 0x100 ;  /* 0x0000010006067836 */ /* 0x002fe20000000000 */
[----:B--2---:R-:W-:-:S05]  /*4d10*/  F2FP.BF16.F32.PACK_AB R13, R13, R12 ;  /* 0x0000000c0d0d723e */ /* 0x004fca00000010ff */
[----:B------:R1:W-:Y:S02]  /*4d20*/  STG.E desc[UR10][R2.64], R13 ;  /* 0x0000000d02007986 */ /* 0x0003e4000c10190a */
[----:B------:R-:W-:Y:S05]  /*4d30*/  @!P0 BRA `(.L_x_439) ;  /* 0xfffffffc00dc8947 */ /* 0x000fea000383ffff */
[----:B------:R-:W-:Y:S05]  /*4d40*/  BSYNC.RECONVERGENT B0 ;  /* 0x0000000000007941 */ /* 0x000fea0003800200 */
.L_x_438:
[----:B------:R-:W-:-:S05]  /*4d50*/  VIADD R0, R0, 0x8 ;  /* 0x0000000800007836 */ /* 0x000fca0000000000 */
[----:B------:R-:W-:-:S13]  /*4d60*/  ISETP.GE.AND P0, PT, R0, UR12, PT ;  /* 0x0000000c00007c0c */ /* 0x000fda000bf06270 */
[----:B------:R-:W-:Y:S05]  /*4d70*/  @!P0 BRA `(.L_x_440) ;  /* 0xfffffffc00b88947 */ /* 0x000fea000383ffff */
[----:B------:R-:W-:Y:S05]  /*4d80*/  EXIT ;  /* 0x000000000000794d */ /* 0x000fea0003800000 */
.L_x_371:
        /* <DEDUP_REMOVED lines=8> */
.L_x_442:
[----:B------:R-:W-:Y:S05]  /*4e10*/  BSYNC B0 ;  /* 0x0000000000007941 */ /* 0x000fea0003800000 */
.L_x_441:
        /* <DEDUP_REMOVED lines=8> */
.L_x_443:
[----:B------:R-:W-:Y:S01]  /*4ea0*/  MOV R13, 0x4 ;  /* 0x00000004000d7802 */ /* 0x000fe20000000f00 */
[----:B------:R-:W-:-:S04]  /*4eb0*/  IMAD.MOV.U32 R8, RZ, RZ, R11 ;  /* 0x000000ffff087224 */ /* 0x000fc800078e000b */
[----:B------:R-:W-:-:S04]  /*4ec0*/  FADD R8, R7, R8 ;  /* 0x0000000807087221 */ /* 0x000fc80000000000 */
[----:B------:R-:W-:-:S07]  /*4ed0*/  IMAD.MOV.U32 R7, RZ, RZ, R8 ;  /* 0x000000ffff077224 */ /* 0x000fce00078e0008 */
[----:B------:R-:W-:Y:S05]  /*4ee0*/  WARPSYNC.COLLECTIVE R12, `(.L_x_444) ;  /* 0x000000000c087348 */ /* 0x000fea0003c00000 */
[----:B------:R0:W1:Y:S02]  /*4ef0*/  SHFL.DOWN P1, R11, R7, R13, R14 ;  /* 0x0800000d070b7389 */ /* 0x000064000002000e */
[----:B01----:R-:W-:Y:S05]  /*4f00*/  ENDCOLLECTIVE ;  /* 0x000000000000791b */ /* 0x003fea0003800000 */
.L_x_444:
[----:B------:R-:W-:Y:S02]  /*4f10*/  IMAD.MOV.U32 R13, RZ, RZ, 0x2 ;  /* 0x00000002ff0d7424 */ /* 0x000fe400078e00ff */
[----:B------:R-:W-:-:S04]  /*4f20*/  IMAD.MOV.U32 R9, RZ, RZ, R11 ;  /* 0x000000ffff097224 */ /* 0x000fc800078e000b */
[----:B------:R-:W-:-:S04]  /*4f30*/  FADD R9, R8, R9 ;  /* 0x0000000908097221 */ /* 0x000fc80000000000 */
[----:B------:R-:W-:-:S07]  /*4f40*/  IMAD.MOV.U32 R7, RZ, RZ, R9 ;  /* 0x000000ffff077224 */ /* 0x000fce00078e0009 */
[----:B------:R-:W-:Y:S05]  /*4f50*/  WARPSYNC.COLLECTIVE R12, `(.L_x_445) ;  /* 0x000000000c087348 */ /* 0x000fea0003c00000 */
[----:B------:R0:W1:Y:S02]  /*4f60*/  SHFL.DOWN P1, R11, R7, R13, R14 ;  /* 0x0800000d070b7389 */ /* 0x000064000002000e */
[----:B01----:R-:W-:Y:S05]  /*4f70*/  ENDCOLLECTIVE ;  /* 0x000000000000791b */ /* 0x003fea0003800000 */
.L_x_445:
[----:B------:R-:W-:Y:S01]  /*4f80*/  IMAD.MOV.U32 R13, RZ, RZ, 0x1 ;  /* 0x00000001ff0d7424 */ /* 0x000fe200078e00ff */
[----:B------:R-:W-:-:S05]  /*4f90*/  MOV R10, R11 ;  /* 0x0000000b000a7202 */ /* 0x000fca0000000f00 */
[----:B------:R-:W-:-:S04]  /*4fa0*/  FADD R10, R9, R10 ;  /* 0x0000000a090a7221 */ /* 0x000fc80000000000 */
[----:B------:R-:W-:-:S07]  /*4fb0*/  IMAD.MOV.U32 R7, RZ, RZ, R10 ;  /* 0x000000ffff077224 */ /* 0x000fce00078e000a */
[----:B------:R-:W-:Y:S05]  /*4fc0*/  WARPSYNC.COLLECTIVE R12, `(.L_x_446) ;  /* 0x000000000c087348 */ /* 0x000fea0003c00000 */
[----:B------:R0:W1:Y:S02]  /*4fd0*/  SHFL.DOWN P1, R11, R7, R13, R14 ;  /* 0x0800000d070b7389 */ /* 0x000064000002000e */
[----:B01----:R-:W-:Y:S05]  /*4fe0*/  ENDCOLLECTIVE ;  /* 0x000000000000791b */ /* 0x003fea0003800000 */
.L_x_446:
[----:B------:R-:W-:Y:S05]  /*4ff0*/  BRA `(.L_x_447) ;  /* 0xffffffb4009c7947 */ /* 0x000fea000383ffff */
.L_x_448:
        /* <DEDUP_REMOVED lines=16> */
.L_x_628:


//--------------------- .text._Z25kernel_full_backward_tileILi32ELi32ELi128ELi4EEvPK13__nv_bfloat16S2_S2_S2_S2_PKfPS0_PfS6_iif --------------------------
	.section	.text._Z25kernel_full_backward_tileILi32ELi32ELi128ELi4EEvPK13__nv_bfloat16S2_S2_S2_S2_PKfPS0_PfS6_iif,"ax",@progbits
	.align	128
        .global         _Z25kernel_full_backward_tileILi32ELi32ELi128ELi4EEvPK13__nv_bfloat16S2_S2_S2_S2_PKfPS0_PfS6_iif
        .type           _Z25kernel_full_backward_tileILi32ELi32ELi128ELi4EEvPK13__nv_bfloat16S2_S2_S2_S2_PKfPS0_PfS6_iif,@function
        .size           _Z25kernel_full_backward_tileILi32ELi32ELi128ELi4EEvPK13__nv_bfloat16S2_S2_S2_S2_PKfPS0_PfS6_iif,(.L_x_629 - _Z25kernel_full_backward_tileILi32ELi32ELi128ELi4EEvPK13__nv_bfloat16S2_S2_S2_S2_PKfPS0_PfS6_iif)
        .other          _Z25kernel_full_backward_tileILi32ELi32ELi128ELi4EEvPK13__nv_bfloat16S2_S2_S2_S2_PKfPS0_PfS6_iif,@"STO_CUDA_ENTRY STV_DEFAULT"
_Z25kernel_full_backward_tileILi32ELi32ELi128ELi4EEvPK13__nv_bfloat16S2_S2_S2_S2_PKfPS0_PfS6_iif:
.text._Z25kernel_full_backward_tileILi32ELi32ELi128ELi4EEvPK13__nv_bfloat16S2_S2_S2_S2_PKfPS0_PfS6_iif:
        /* <DEDUP_REMOVED lines=24> */
[----:B------:R-:W-:-:S04]  /*0180*/  LEA R2, R21, UR4, 0x2 ;  /* 0x0000000415027c11 */ /* 0x000fc8000f8e10ff */
[----:B------:R-:W-:-:S07]  /*0190*/  IADD3 R16, PT, PT, R2, 0x8000, RZ ;  /* 0x0000800002107810 */ /* 0x000fce0007ffe0ff */
.L_x_453:
[----:B------:R-:W0:Y:S01]  /*01a0*/  LDC.64 R6, c[0x0][0x380] ;  /* 0x0000e000ff067b82 */ /* 0x000e220000000a00 */
[C---:B------:R-:W-:Y:S01]  /*01b0*/  IMAD R19, R17.reuse, 0x80, R15 ;  /* 0x0000008011137824 */ /* 0x040fe200078e020f */
[----:B------:R-:W-:Y:S01]  /*01c0*/  BSSY.RECONVERGENT B1, `(.L_x_451) ;  /* 0x0000015000017945 */ /* 0x000fe20003800200 */
[C---:B------:R-:W-:Y:S02]  /*01d0*/  IMAD R18, R17.reuse, 0x100, R16 ;  /* 0x0000010011127824 */ /* 0x040fe400078e0210 */
[----:B------:R-:W-:Y:S02]  /*01e0*/  VIADD R17, R17, 0x4 ;  /* 0x0000000411117836 */ /* 0x000fe40000000000 */
[----:B------:R-:W-:Y:S01]  /*01f0*/  IMAD.MOV.U32 R20, RZ, RZ, R14 ;  /* 0x000000ffff147224 */ /* 0x000fe200078e000e */
[----:B------:R-:W1:Y:S02]  /*0200*/  LDC.64 R4, c[0x0][0x398] ;  /* 0x0000e600ff047b82 */ /* 0x000e640000000a00 */
[----:B------:R-:W-:-:S06]  /*0210*/  ISETP.GE.AND P1, PT, R17, UR5, PT ;  /* 0x0000000511007c0c */ /* 0x000fcc000bf26270 */
[----:B------:R-:W2:Y:S07]  /*0220*/  LDC.64 R2, c[0x0][0x3a0] ;  /* 0x0000e800ff027b82 */ /* 0x000eae0000000a00 */
.L_x_452:
        /* <DEDUP_REMOVED lines=15> */
.L_x_451:
[----:B------:R-:W-:Y:S05]  /*0320*/  @!P1 BRA `(.L_x_453) ;  /* 0xfffffffc009c9947 */ /* 0x000fea000383ffff */
.L_x_450:
[----:B------:R-:W-:Y:S05]  /*0330*/  BSYNC.RECONVERGENT B0 ;  /* 0x0000000000007941 */ /* 0x000fea0003800200 */
.L_x_449:
        /* <DEDUP_REMOVED lines=11> */
.L_x_454:
        /* <DEDUP_REMOVED lines=24> */
[----:B-1----:R-:W-:Y:S01]  /*0570*/  SHF.L.U32 R2, R21, 0x1, RZ ;  /* 0x0000000115027819 */ /* 0x002fe200000006ff */
[----:B------:R-:W-:-:S07]  /*0580*/  IMAD.MOV.U32 R0, RZ, RZ, R25 ;  /* 0x000000ffff007224 */ /* 0x000fce00078e0019 */
.L_x_459:
[----:B------:R-:W-:Y:S01]  /*0590*/  BSSY.RECONVERGENT B0, `(.L_x_456) ;  /* 0x0000012000007945 */ /* 0x000fe20003800200 */
[----:B------:R-:W-:Y:S02]  /*05a0*/  IMAD.MOV.U32 R3, RZ, RZ, RZ ;  /* 0x000000ffff037224 */ /* 0x000fe400078e00ff */
[----:B0-----:R-:W-:-:S07]  /*05b0*/  IMAD.MOV.U32 R5, RZ, RZ, R2 ;  /* 0x000000ffff057224 */ /* 0x001fce00078e0002 */
.L_x_457:
[----:B------:R-:W-:Y:S01]  /*05c0*/  IMAD R4, R0, 0x80, R5 ;  /* 0x0000008000047824 */ /* 0x000fe200078e0205 */
[C---:B------:R-:W-:Y:S01]  /*05d0*/  ISETP.GE.U32.AND P0, PT, R5.reuse, 0x40, PT ;  /* 0x000000400500780c */ /* 0x040fe20003f06070 */
[----:B------:R-:W-:-:S03]  /*05e0*/  VIADD R5, R5, 0x40 ;  /* 0x0000004005057836 */ /* 0x000fc60000000000 */
[----:B------:R-:W-:-:S05]  /*05f0*/  LEA R4, R4, UR8, 0x1 ;  /* 0x0000000804047c11 */ /* 0x000fca000f8e08ff */
[----:B------:R-:W0:Y:S04]  /*0600*/  LDS R6, [R4+0x8000] ;  /* 0x0080000004067984 */ /* 0x000e280000000800 */
[----:B------:R-:W1:Y:S01]  /*0610*/  LDS R7, [R4+0x6000] ;  /* 0x0060000004077984 */ /* 0x000e620000000800 */
[C---:B0-----:R-:W-:Y:S02]  /*0620*/  SHF.L.U32 R8, R6.reuse, 0x10, RZ ;  /* 0x0000001006087819 */ /* 0x041fe400000006ff */
[----:B------:R-:W-:Y:S01]  /*0630*/  PRMT R9, R6, 0x7632, R9 ;  /* 0x0000763206097816 */ /* 0x000fe20000000009 */
[C---:B-1----:R-:W-:Y:S01]  /*0640*/  IMAD.U32 R6, R7.reuse, 0x10000, RZ ;  /* 0x0001000007067824 */ /* 0x042fe200078e00ff */
[----:B------:R-:W-:-:S03]  /*0650*/  PRMT R7, R7, 0x7632, R7 ;  /* 0x0000763207077816 */ /* 0x000fc60000000007 */
[----:B------:R-:W-:Y:S02]  /*0660*/  IMAD.U32 R10, R9, 0x10000, RZ ;  /* 0x00010000090a7824 */ /* 0x000fe400078e00ff */
[----:B------:R-:W-:Y:S01]  /*0670*/  FFMA R3, R8, R6, R3 ;  /* 0x0000000608037223 */ /* 0x000fe20000000003 */
[----:B------:R-:W-:-:S04]  /*0680*/  IMAD.U32 R7, R7, 0x10000, RZ ;  /* 0x0001000007077824 */ /* 0x000fc800078e00ff */
[----:B------:R-:W-:Y:S01]  /*0690*/  FFMA R3, R10, R7, R3 ;  /* 0x000000070a037223 */ /* 0x000fe20000000003 */
[----:B------:R-:W-:Y:S06]  /*06a0*/  @!P0 BRA `(.L_x_457) ;  /* 0xfffffffc00c48947 */ /* 0x000fec000383ffff */
[----:B------:R-:W-:Y:S05]  /*06b0*/  BSYNC.RECONVERGENT B0 ;  /* 0x0000000000007941 */ /* 0x000fea0003800200 */
.L_x_456:
        /* <DEDUP_REMOVED lines=12> */
.L_x_534:
[----:B-1----:R-:W-:Y:S01]  /*0780*/  FADD R8, R7, R8 ;  /* 0x0000000807087221 */ /* 0x002fe20000000000 */
[C---:B------:R-:W-:Y:S02]  /*0790*/  @!P0 LEA R3, R0.reuse, UR8, 0x2 ;  /* 0x0000000800038c11 */ /* 0x040fe4000f8e10ff */
[----:B------:R-:W-:-:S03]  /*07a0*/  IADD3 R0, PT, PT, R0, 0x4, RZ ;  /* 0x0000000400007810 */ /* 0x000fc60007ffe0ff */
[----:B------:R2:W-:Y:S01]  /*07b0*/  @!P0 STS [R3+0xd080], R8 ;  /* 0x00d0800803008388 */ /* 0x0005e20000000800 */
[----:B------:R-:W-:-:S13]  /*07c0*/  ISETP.GE.AND P0, PT, R0, UR5, PT ;  /* 0x0000000500007c0c */ /* 0x000fda000bf06270 */
[----:B--2---:R-:W-:Y:S05]  /*07d0*/  @!P0 BRA `(.L_x_459) ;  /* 0xfffffffc006c8947 */ /* 0x004fea000383ffff */
.L_x_455:
[----:B------:R-:W-:Y:S05]  /*07e0*/  WARPSYNC.ALL ;  /* 0x0000000000007948 */ /* 0x000fea0003800000 */
[----:B------:R-:W2:Y:S02]  /*07f0*/  LDCU UR4, c[0x0][0x3cc] ;  /* 0x00007980ff0477ac */ /* 0x000ea40008000800 */
[----:B--2---:R-:W-:Y:S01]  /*0800*/  UISETP.GE.AND UP0, UPT, UR4, 0x1, UPT ;  /* 0x000000010400788c */ /* 0x004fe2000bf06270 */
[----:B------:R-:W-:Y:S08]  /*0810*/  BAR.SYNC.DEFER_BLOCKING 0x0 ;  /* 0x0000000000007b1d */ /* 0x000ff00000010000 */
[----:B------:R-:W-:Y:S05]  /*0820*/  BRA.U !UP0, `(.L_x_460) ;  /* 0x0000004108f87547 */ /* 0x000fea000b800000 */
[----:B------:R-:W-:Y:S01]  /*0830*/  UIADD3 UR4, UPT, UPT, UR5, 0xf, URZ ;  /* 0x0000000f05047890 */ /* 0x000fe2000fffe0ff */
[----:B------:R-:W-:-:S03]  /*0840*/  LEA R19, R25, UR8, 0xa ;  /* 0x0000000819137c11 */ /* 0x000fc6000f8e50ff */
[----:B------:R-:W-:Y:S02]  /*0850*/  USHF.R.S32.HI UR6, URZ, 0x1f, UR4 ;  /* 0x0000001fff067899 */ /* 0x000fe40008011404 */
[----:B------:R-:W-:Y:S02]  /*0860*/  VIADD R19, R19, 0x11100 ;  /* 0x0001110013137836 */ /* 0x000fe40000000000 */
[----:B------:R-:W-:-:S03]  /*0870*/  ULEA.HI UR6, UR6, UR4, URZ, 0x4 ;  /* 0x0000000406067291 */ /* 0x000fc6000f8f20ff */
[----:B------:R-:W-:Y:S01]  /*0880*/  UMOV UR4, URZ ;  /* 0x000000ff00047c82 */ /* 0x000fe20008000000 */
[----:B------:R-:W-:-:S12]  /*0890*/  USHF.R.S32.HI UR6, URZ, 0x4, UR6 ;  /* 0x00000004ff067899 */ /* 0x000fd80008011406 */
.L_x_524:
        /* <DEDUP_REMOVED lines=8> */
.L_x_465:
[----:B0-----:R-:W2:Y:S01]  /*0920*/  S2R R8, SR_TID.X ;  /* 0x0000000000087919 */ /* 0x001ea20000002100 */
[----:B------:R-:W3:Y:S01]  /*0930*/  LDC.64 R4, c[0x0][0x388] ;  /* 0x0000e200ff047b82 */ /* 0x000ee20000000a00 */
[----:B------:R-:W-:Y:S01]  /*0940*/  IMAD.U32 R15, RZ, RZ, UR4 ;  /* 0x00000004ff0f7e24 */ /* 0x000fe2000f8e00ff */
[----:B------:R-:W-:Y:S01]  /*0950*/  MOV R6, 0x400 ;  /* 0x0000040000067802 */ /* 0x000fe20000000f00 */
[----:B0-----:R-:W0:Y:S01]  /*0960*/  S2R R7, SR_CgaCtaId ;  /* 0x0000000000077919 */ /* 0x001e220000008800 */
[----:B------:R-:W-:Y:S01]  /*0970*/  IMAD.MOV.U32 R13, RZ, RZ, R0 ;  /* 0x000000ffff0d7224 */ /* 0x000fe200078e0000 */
[----:B------:R-:W-:Y:S01]  /*0980*/  BSSY.RECONVERGENT B1, `(.L_x_463) ;  /* 0x0000014000017945 */ /* 0x000fe20003800200 */
[----:B------:R-:W-:Y:S01]  /*0990*/  LEA R15, R15, R0, 0x5 ;  /* 0x000000000f0f7211 */ /* 0x000fe200078e28ff */
[----:B------:R-:W-:Y:S01]  /*09a0*/  VIADD R0, R0, 0x4 ;  /* 0x0000000400007836 */ /* 0x000fe20000000000 */
[----:B-1----:R-:W1:Y:S04]  /*09b0*/  LDC.64 R2, c[0x0][0x390] ;  /* 0x0000e400ff027b82 */ /* 0x002e680000000a00 */
[----:B------:R-:W-:-:S02]  /*09c0*/  ISETP.GE.AND P1, PT, R0, UR14, PT ;  /* 0x0000000e00007c0c */ /* 0x000fc4000bf26270 */
[----:B--2---:R-:W-:Y:S02]  /*09d0*/  LOP3.LUT R8, R8, 0x1f, RZ, 0xc0, !PT ;  /* 0x0000001f08087812 */ /* 0x004fe400078ec0ff */
[----:B0-----:R-:W-:-:S03]  /*09e0*/  LEA R12, R7, R6, 0x18 ;  /* 0x00000006070c7211 */ /* 0x001fc600078ec0ff */
[----:B------:R-:W-:-:S07]  /*09f0*/  IMAD.SHL.U32 R10, R8, 0x2, RZ ;  /* 0x00000002080a7824 */ /* 0x000fce00078e00ff */
.L_x_464:
[----:B------:R-:W-:-:S04]  /*0a00*/  IMAD R9, R15, 0x80, R10 ;  /* 0x000000800f097824 */ /* 0x000fc800078e020a */
[----:B0--3--:R-:W-:-:S04]  /*0a10*/  IMAD.WIDE.U32 R6, R9, 0x2, R4 ;  /* 0x0000000209067825 */ /* 0x009fc800078e0004 */
[----:B-1----:R-:W-:Y:S02]  /*0a20*/  IMAD.WIDE.U32 R8, R9, 0x2, R2 ;  /* 0x0000000209087825 */ /* 0x002fe400078e0002 */
        /* <DEDUP_REMOVED lines=10> */
.L_x_463:
[----:B------:R-:W-:Y:S05]  /*0ad0*/  @!P1 BRA `(.L_x_465) ;  /* 0xfffffffc00909947 */ /* 0x000fea000383ffff */
.L_x_462:
[----:B------:R-:W-:Y:S05]  /*0ae0*/  BSYNC.RECONVERGENT B0 ;  /* 0x0000000000007941 */ /* 0x000fea0003800200 */
.L_x_461:
[----:B------:R-:W-:Y:S01]  /*0af0*/  IMAD.U32 R0, RZ, RZ, UR14 ;  /* 0x0000000eff007e24 */ /* 0x000fe2000f8e00ff */
[----:B------:R-:W-:Y:S03]  /*0b00*/  BAR.SYNC.DEFER_BLOCKING 0x0 ;  /* 0x0000000000007b1d */ /* 0x000fe60000010000 */
[----:B------:R-:W-:-:S05]  /*0b10*/  VIADD R0, R0, 0xf ;  /* 0x0000000f00007836 */ /* 0x000fca0000000000 */
[----:B------:R-:W-:-:S04]  /*0b20*/  SHF.R.S32.HI R3, RZ, 0x1f, R0 ;  /* 0x0000001fff037819 */ /* 0x000fc80000011400 */
[----:B------:R-:W-:-:S04]  /*0b30*/  LEA.HI R3, R3, R0, RZ, 0x4 ;  /* 0x0000000003037211 */ /* 0x000fc800078f20ff */
[----:B------:R-:W-:-:S05]  /*0b40*/  SHF.R.S32.HI R18, RZ, 0x4, R3 ;  /* 0x00000004ff127819 */ /* 0x000fca0000011403 */
[----:B------:R-:W-:-:S05]  /*0b50*/  IMAD R0, R18, UR6, RZ ;  /* 0x0000000612007c24 */ /* 0x000fca000f8e02ff */
[----:B------:R-:W-:-:S13]  /*0b60*/  ISETP.GE.AND P0, PT, R25, R0, PT ;  /* 0x000000001900720c */ /* 0x000fda0003f06270 */
[----:B------:R-:W-:Y:S05]  /*0b70*/  @P0 BRA `(.L_x_466) ;  /* 0x0000000800440947 */ /* 0x000fea0003800000 */
[----:B0-----:R-:W1:Y:S01]  /*0b80*/  S2R R7, SR_LANEID ;  /* 0x0000000000077919 */ /* 0x001e620000000000 */
[----:B------:R-:W-:Y:S01]  /*0b90*/  IMAD.MOV.U32 R3, RZ, RZ, RZ ;  /* 0x000000ffff037224 */ /* 0x000fe200078e00ff */
[----:B------:R-:W-:Y:S01]  /*0ba0*/  MOV R0, 0x400 ;  /* 0x0000040000007802 */ /* 0x000fe20000000f00 */
[----:B------:R-:W-:Y:S01]  /*0bb0*/  IMAD.MOV.U32 R27, RZ, RZ, R25 ;  /* 0x000000ffff1b7224 */ /* 0x000fe200078e0019 */
[----:B------:R-:W0:Y:S01]  /*0bc0*/  S2R R9, SR_CgaCtaId ;  /* 0x0000000000097919 */ /* 0x000e220000008800 */
[----:B------:R-:W-:Y:S02]  /*0bd0*/  ISETP.NE.AND P0, PT, R18, RZ, PT ;  /* 0x000000ff1200720c */ /* 0x000fe40003f05270 */
[----:B-1----:R-:W-:Y:S02]  /*0be0*/  LOP3.LUT R2, R7, 0x3, RZ, 0xc0, !PT ;  /* 0x0000000307027812 */ /* 0x002fe400078ec0ff */
[----:B------:R-:W-:Y:S02]  /*0bf0*/  SHF.R.U32.HI R7, RZ, 0x2, R7 ;  /* 0x00000002ff077819 */ /* 0x000fe40000011607 */
[----:B0-----:R-:W-:-:S02]  /*0c00*/  LEA R0, R9, R0, 0x18 ;  /* 0x0000000009007211 */ /* 0x001fc400078ec0ff */
[C---:B------:R-:W-:Y:S01]  /*0c10*/  LEA R22, R7.reuse, R2, 0x4 ;  /* 0x0000000207167211 */ /* 0x040fe200078e20ff */
[----:B------:R-:W-:-:S04]  /*0c20*/  IMAD.WIDE.U32 R4, R7, 0x40, R2 ;  /* 0x0000004007047825 */ /* 0x000fc800078e0002 */
[C---:B------:R-:W-:Y:S01]  /*0c30*/  IMAD.SHL.U32 R3, R4.reuse, 0x4, RZ ;  /* 0x0000000404037824 */ /* 0x040fe200078e00ff */
[----:B------:R-:W-:Y:S01]  /*0c40*/  SHF.L.U64.HI R2, R4, 0x2, R5 ;  /* 0x0000000204027819 */ /* 0x000fe20000010205 */
[----:B------:R-:W-:-:S07]  /*0c50*/  IMAD.SHL.U32 R22, R22, 0x8, RZ ;  /* 0x0000000816167824 */ /* 0x000fce00078e00ff */
.L_x_467:
[-C--:B--2---:R-:W-:Y:S02]  /*0c60*/  IABS R8, R18.reuse ;  /* 0x0000001200087213 */ /* 0x084fe40000000000 */
[----:B------:R-:W-:Y:S02]  /*0c70*/  IABS R7, R27 ;  /* 0x0000001b00077213 */ /* 0x000fe40000000000 */
[----:B------:R-:W0:Y:S01]  /*0c80*/  I2F.RP R6, R8 ;  /* 0x0000000800067306 */ /* 0x000e220000209400 */
[----:B------:R-:W-:-:S07]  /*0c90*/  IABS R11, R18 ;  /* 0x00000012000b7213 */ /* 0x000fce0000000000 */
        /* <DEDUP_REMOVED lines=9> */
[----:B------:R-:W-:-:S04]  /*0d30*/  IMAD.HI.U32 R4, R10, R7, RZ ;  /* 0x000000070a047227 */ /* 0x000fc800078e00ff */
[----:B------:R-:W-:Y:S02]  /*0d40*/  IMAD R5, R4, R5, R7 ;  /* 0x0000000504057224 */ /* 0x000fe400078e0207 */
[----:B------:R-:W0:Y:S03]  /*0d50*/  S2R R7, SR_SWINHI ;  /* 0x0000000000077919 */ /* 0x000e260000002f00 */
[----:B------:R-:W-:-:S13]  /*0d60*/  ISETP.GT.U32.AND P2, PT, R8, R5, PT ;  /* 0x000000050800720c */ /* 0x000fda0003f44070 */
[----:B------:R-:W-:Y:S02]  /*0d70*/  @!P2 IMAD.IADD R5, R5, 0x1, -R6 ;  /* 0x000000010505a824 */ /* 0x000fe400078e0a06 */
[----:B------:R-:W-:-:S03]  /*0d80*/  @!P2 VIADD R4, R4, 0x1 ;  /* 0x000000010404a836 */ /* 0x000fc60000000000 */
[----:B------:R-:W-:Y:S02]  /*0d90*/  ISETP.GE.U32.AND P1, PT, R5, R8, PT ;  /* 0x000000080500720c */ /* 0x000fe40003f26070 */
[----:B------:R-:W-:-:S04]  /*0da0*/  LOP3.LUT R5, R27, R18, RZ, 0x3c, !PT ;  /* 0x000000121b057212 */ /* 0x000fc800078e3cff */
[----:B------:R-:W-:Y:S02]  /*0db0*/  ISETP.GE.AND P3, PT, R5, RZ, PT ;  /* 0x000000ff0500720c */ /* 0x000fe40003f66270 */
[----:B------:R-:W-:-:S05]  /*0dc0*/  LOP3.LUT R5, RZ, R18, RZ, 0x33, !PT ;  /* 0x00000012ff057212 */ /* 0x000fca00078e33ff */
[----:B------:R-:W-:-:S06]  /*0dd0*/  @P1 IADD3 R4, PT, PT, R4, 0x1, RZ ;  /* 0x0000000104041810 */ /* 0x000fcc0007ffe0ff */
[----:B------:R-:W-:-:S05]  /*0de0*/  @!P3 IMAD.MOV R4, RZ, RZ, -R4 ;  /* 0x000000ffff04b224 */ /* 0x000fca00078e0a04 */
[----:B------:R-:W-:Y:S02]  /*0df0*/  SEL R6, R5, R4, !P0 ;  /* 0x0000000405067207 */ /* 0x000fe40004000000 */
[----:B------:R-:W-:Y:S02]  /*0e00*/  MOV R4, R0 ;  /* 0x0000000000047202 */ /* 0x000fe40000000f00 */
[----:B0-----:R-:W-:Y:S01]  /*0e10*/  MOV R5, R7 ;  /* 0x0000000700057202 */ /* 0x001fe20000000f00 */
[----:B------:R-:W-:Y:S02]  /*0e20*/  IMAD.MOV R23, RZ, RZ, -R6 ;  /* 0x000000ffff177224 */ /* 0x000fe400078e0a06 */
[----:B------:R-:W-:Y:S02]  /*0e30*/  IMAD.SHL.U32 R9, R6, 0x800, RZ ;  /* 0x0000080006097824 */ /* 0x000fe400078e00ff */
[----:B------:R-:W-:Y:S02]  /*0e40*/  IMAD R23, R18, R23, R27 ;  /* 0x0000001712177224 */ /* 0x000fe400078e021b */
[----:B------:R-:W-:-:S04]  /*0e50*/  IMAD.WIDE R8, R9, 0x2, R4 ;  /* 0x0000000209087825 */ /* 0x000fc800078e0204 */
[----:B------:R-:W-:Y:S01]  /*0e60*/  IMAD.SHL.U32 R7, R23, 0x800, RZ ;  /* 0x0000080017077824 */ /* 0x000fe200078e00ff */
[----:B------:R-:W-:-:S03]  /*0e70*/  IADD3 R20, P1, PT, R8, R3, RZ ;  /* 0x0000000308147210 */ /* 0x000fc60007f3e0ff */
[----:B------:R-:W-:Y:S01]  /*0e80*/  IMAD.WIDE.U32 R4, R7, 0x2, R4 ;  /* 0x0000000207047825 */ /* 0x000fe200078e0004 */
[----:B------:R-:W-:Y:S02]  /*0e90*/  IADD3.X R21, PT, PT, R9, R2, RZ, P1, !PT ;  /* 0x0000000209157210 */ /* 0x000fe40000ffe4ff */
[----:B------:R-:W-:-:S03]  /*0ea0*/  IADD3 R28, P1, PT, R4, R3, RZ ;  /* 0x00000003041c7210 */ /* 0x000fc60007f3e0ff */
[----:B------:R-:W2:Y:S02]  /*0eb0*/  LD.E R8, desc[UR12][R20.64] ;  /* 0x0000000c14087980 */ /* 0x000ea4000c101900 */
[----:B------:R-:W-:Y:S02]  /*0ec0*/  IMAD.X R29, R5, 0x1, R2, P1 ;  /* 0x00000001051d7824 */ /* 0x000fe400008e0602 */
        /* <DEDUP_REMOVED lines=8> */
[----:B------:R-:W-:Y:S01]  /*0f50*/  IMAD R23, R6, 0x20, R23 ;  /* 0x0000002006177824 */ /* 0x000fe200078e0217 */
        /* <DEDUP_REMOVED lines=70> */
[----:B------:R-:W-:-:S04]  /*13c0*/  IMAD.SHL.U32 R23, R23, 0x10, RZ ;  /* 0x0000001017177824 */ /* 0x000fc800078e00ff */
[----:B------:R-:W-:-:S05]  /*13d0*/  IMAD R23, R23, 0x4, R0 ;  /* 0x0000000417177824 */ /* 0x000fca00078e0200 */
[----:B------:R-:W-:Y:S02]  /*13e0*/  IADD3 R23, PT, PT, R22, 0xa000, R23 ;  /* 0x0000a00016177810 */ /* 0x000fe40007ffe017 */
[----:B------:R-:W-:Y:S01]  /*13f0*/  IADD3 R27, PT, PT, R27, 0x4, RZ ;  /* 0x000000041b1b7810 */ /* 0x000fe20007ffe0ff */
[C---:B--2---:R-:W-:Y:S08]  /*1400*/  HMMA.16816.F32.BF16 R8, R4.reuse, R16, R8 ;  /* 0x000000100408723c */ /* 0x044ff00000041808 */
[----:B---3--:R-:W-:Y:S01]  /*1410*/  HMMA.16816.F32.BF16 R12, R4, R20, R12 ;  /* 0x00000014040c723c */ /* 0x008fe2000004180c */
[----:B------:R-:W-:-:S05]  /*1420*/  IMAD R4, R18, UR6, RZ ;  /* 0x0000000612047c24 */ /* 0x000fca000f8e02ff */
[----:B------:R-:W-:-:S05]  /*1430*/  ISETP.GE.AND P1, PT, R27, R4, PT ;  /* 0x000000041b00720c */ /* 0x000fca0003f26270 */
[----:B------:R2:W-:Y:S04]  /*1440*/  STS.64 [R23+0x20], R8 ;  /* 0x0000200817007388 */ /* 0x0005e80000000a00 */
[----:B------:R2:W-:Y:S04]  /*1450*/  STS.64 [R23+0x420], R10 ;  /* 0x0004200a17007388 */ /* 0x0005e80000000a00 */
[----:B------:R2:W-:Y:S04]  /*1460*/  STS.64 [R23], R12 ;  /* 0x0000000c17007388 */ /* 0x0005e80000000a00 */
[----:B------:R2:W-:Y:S01]  /*1470*/  STS.64 [R23+0x400], R14 ;  /* 0x0004000e17007388 */ /* 0x0005e20000000a00 */
[----:B------:R-:W-:Y:S05]  /*1480*/  @!P1 BRA `(.L_x_467) ;  /* 0xfffffff400f49947 */ /* 0x000fea000383ffff */
.L_x_466:
[----:B--2---:R-:W2:Y:S01]  /*1490*/  S2R R13, SR_TID.X ;  /* 0x00000000000d7919 */ /* 0x004ea20000002100 */
[----:B------:R-:W-:Y:S05]  /*14a0*/  WARPSYNC.ALL ;  /* 0x0000000000007948 */ /* 0x000fea0003800000 */
[----:B-1----:R-:W-:Y:S01]  /*14b0*/  IMAD.U32 R2, RZ, RZ, UR5 ;  /* 0x00000005ff027e24 */ /* 0x002fe2000f8e00ff */
[----:B------:R-:W-:Y:S01]  /*14c0*/  BAR.SYNC.DEFER_BLOCKING 0x0 ;  /* 0x0000000000007b1d */ /* 0x000fe20000010000 */
[----:B------:R-:W-:Y:S02]  /*14d0*/  IMAD R0, R18, UR6, RZ ;  /* 0x0000000612007c24 */ /* 0x000fe4000f8e02ff */
[----:B------:R-:W-:-:S03]  /*14e0*/  IMAD R2, R2, UR14, RZ ;  /* 0x0000000e02027c24 */ /* 0x000fc6000f8e02ff */
[----:B------:R-:W1:Y:S01]  /*14f0*/  LDCU UR9, c[0x0][0x3d0] ;  /* 0x00007a00ff0977ac */ /* 0x000e620008000800 */
[----:B------:R-:W-:Y:S01]  /*1500*/  BSSY.RECONVERGENT B0, `(.L_x_468) ;  /* 0x0000038000007945 */ /* 0x000fe20003800200 */
[----:B--2---:R-:W-:Y:S02]  /*1510*/  ISETP.GE.AND P1, PT, R13, R2, PT ;  /* 0x000000020d00720c */ /* 0x004fe40003f26270 */
[----:B------:R-:W-:-:S11]  /*1520*/  ISETP.GE.AND P0, PT, R25, R0, PT ;  /* 0x000000001900720c */ /* 0x000fd60003f06270 */
[----:B-1----:R-:W-:Y:S05]  /*1530*/  @P1 BRA `(.L_x_469) ;  /* 0x0000000000d01947 */ /* 0x002fea0003800000 */
[----:B------:R-:W-:Y:S01]  /*1540*/  IABS R3, UR14 ;  /* 0x0000000e00037c13 */ /* 0x000fe20008000000 */
[----:B0-----:R-:W0:Y:S01]  /*1550*/  S2R R11, SR_CgaCtaId ;  /* 0x00000000000b7919 */ /* 0x001e220000008800 */
        /* <DEDUP_REMOVED lines=11> */
[----:B------:R-:W-:Y:S02]  /*1610*/  MOV R7, R13 ;  /* 0x0000000d00077202 */ /* 0x000fe40000000f00 */
[----:B------:R-:W-:-:S07]  /*1620*/  LOP3.LUT R6, RZ, UR14, RZ, 0x33, !PT ;  /* 0x0000000eff067c12 */ /* 0x000fce000f8e33ff */
.L_x_470:
[----:B------:R-:W-:Y:S01]  /*1630*/  IABS R8, UR14 ;  /* 0x0000000e00087c13 */ /* 0x000fe20008000000 */
[----:B------:R-:W-:Y:S01]  /*1640*/  IMAD.MOV.U32 R15, RZ, RZ, 0x437c0000 ;  /* 0x437c0000ff0f7424 */ /* 0x000fe200078e00ff */
[----:B-1----:R-:W-:Y:S02]  /*1650*/  IABS R10, R7 ;  /* 0x00000007000a7213 */ /* 0x002fe40000000000 */
[----:B------:R-:W-:Y:S01]  /*1660*/  MOV R13, 0x3bbb989d ;  /* 0x3bbb989d000d7802 */ /* 0x000fe20000000f00 */
[----:B------:R-:W-:Y:S02]  /*1670*/  IMAD.MOV R9, RZ, RZ, -R8 ;  /* 0x000000ffff097224 */ /* 0x000fe400078e0a08 */
        /* <DEDUP_REMOVED lines=32> */
.L_x_469:
[----:B------:R-:W-:Y:S05]  /*1880*/  BSYNC.RECONVERGENT B0 ;  /* 0x0000000000007941 */ /* 0x000fea0003800200 */
.L_x_468:
[----:B------:R-:W-:Y:S06]  /*1890*/  BAR.SYNC.DEFER_BLOCKING 0x0 ;  /* 0x0000000000007b1d */ /* 0x000fec0000010000 */
[----:B------:R-:W2:Y:S01]  /*18a0*/  LDCU UR9, c[0x0][0x3d0] ;  /* 0x00007a00ff0977ac */ /* 0x000ea20008000800 */
[----:B------:R-:W-:Y:S05]  /*18b0*/  @P0 BRA `(.L_x_471) ;  /* 0x0000000800480947 */ /* 0x000fea0003800000 */
[----:B------:R-:W3:Y:S01]  /*18c0*/  S2R R3, SR_LANEID ;  /* 0x0000000000037919 */ /* 0x000ee20000000000 */
[----:B------:R-:W-:Y:S01]  /*18d0*/  MOV R17, 0x400 ;  /* 0x0000040000117802 */ /* 0x000fe20000000f00 */
[----:B------:R-:W-:Y:S01]  /*18e0*/  IMAD.MOV.U32 R23, RZ, RZ, R25 ;  /* 0x000000ffff177224 */ /* 0x000fe200078e0019 */
[----:B------:R-:W-:Y:S01]  /*18f0*/  ISETP.NE.AND P0, PT, R18, RZ, PT ;  /* 0x000000ff1200720c */ /* 0x000fe20003f05270 */
[----:B0-----:R-:W0:Y:S01]  /*1900*/  S2R R6, SR_CgaCtaId ;  /* 0x0000000000067919 */ /* 0x001e220000008800 */
[----:B---3--:R-:W-:Y:S02]  /*1910*/  LOP3.LUT R2, R3, 0x3, RZ, 0xc0, !PT ;  /* 0x0000000303027812 */ /* 0x008fe400078ec0ff */
[----:B------:R-:W-:Y:S01]  /*1920*/  SHF.R.U32.HI R7, RZ, 0x2, R3 ;  /* 0x00000002ff077819 */ /* 0x000fe20000011603 */
[----:B------:R-:W-:Y:S01]  /*1930*/  IMAD.MOV.U32 R3, RZ, RZ, RZ ;  /* 0x000000ffff037224 */ /* 0x000fe200078e00ff */
[----:B0-----:R-:W-:-:S03]  /*1940*/  LEA R17, R6, R17, 0x18 ;  /* 0x0000001106117211 */ /* 0x001fc600078ec0ff */
[C---:B------:R-:W-:Y:S01]  /*1950*/  IMAD.WIDE.U32 R4, R7.reuse, 0x40, R2 ;  /* 0x0000004007047825 */ /* 0x040fe200078e0002 */
[----:B------:R-:W-:-:S03]  /*1960*/  LEA R3, R7, R2, 0x4 ;  /* 0x0000000207037211 */ /* 0x000fc600078e20ff */
[C---:B------:R-:W-:Y:S01]  /*1970*/  IMAD.SHL.U32 R2, R4.reuse, 0x4, RZ ;  /* 0x0000000404027824 */ /* 0x040fe200078e00ff */
[----:B------:R-:W-:Y:S01]  /*1980*/  SHF.L.U64.HI R16, R4, 0x2, R5 ;  /* 0x0000000204107819 */ /* 0x000fe20000010205 */
[----:B------:R-:W-:-:S07]  /*1990*/  IMAD.SHL.U32 R3, R3, 0x8, RZ ;  /* 0x0000000803037824 */ /* 0x000fce00078e00ff */
.L_x_472:
[-C--:B---3--:R-:W-:Y:S02]  /*19a0*/  IABS R8, R18.reuse ;  /* 0x0000001200087213 */ /* 0x088fe40000000000 */
[----:B------:R-:W-:Y:S02]  /*19b0*/  IABS R7, R23 ;  /* 0x0000001700077213 */ /* 0x000fe40000000000 */
[----:B------:R-:W0:Y:S01]  /*19c0*/  I2F.RP R6, R8 ;  /* 0x0000000800067306 */ /* 0x000e220000209400 */
[----:B-1----:R-:W-:-:S07]  /*19d0*/  IABS R11, R18 ;  /* 0x00000012000b7213 */ /* 0x002fce0000000000 */
        /* <DEDUP_REMOVED lines=10> */
[----:B------:R-:W-:-:S05]  /*1a80*/  IMAD R5, R4, R5, R7 ;  /* 0x0000000504057224 */ /* 0x000fca00078e0207 */
[----:B------:R-:W-:-:S13]  /*1a90*/  ISETP.GT.U32.AND P2, PT, R8, R5, PT ;  /* 0x000000050800720c */ /* 0x000fda0003f44070 */
[----:B------:R-:W-:Y:S02]  /*1aa0*/  @!P2 IMAD.IADD R5, R5, 0x1, -R6 ;  /* 0x000000010505a824 */ /* 0x000fe400078e0a06 */
[----:B------:R-:W0:Y:S01]  /*1ab0*/  S2R R6, SR_SWINHI ;  /* 0x0000000000067919 */ /* 0x000e220000002f00 */
[----:B------:R-:W-:Y:S02]  /*1ac0*/  @!P2 VIADD R4, R4, 0x1 ;  /* 0x000000010404a836 */ /* 0x000fe40000000000 */
[----:B------:R-:W-:Y:S02]  /*1ad0*/  ISETP.GE.U32.AND P1, PT, R5, R8, PT ;  /* 0x000000080500720c */ /* 0x000fe40003f26070 */
[----:B------:R-:W-:-:S04]  /*1ae0*/  LOP3.LUT R5, R23, R18, RZ, 0x3c, !PT ;  /* 0x0000001217057212 */ /* 0x000fc800078e3cff */
[----:B------:R-:W-:Y:S02]  /*1af0*/  ISETP.GE.AND P3, PT, R5, RZ, PT ;  /* 0x000000ff0500720c */ /* 0x000fe40003f66270 */
[----:B------:R-:W-:-:S05]  /*1b00*/  LOP3.LUT R5, RZ, R18, RZ, 0x33, !PT ;  /* 0x00000012ff057212 */ /* 0x000fca00078e33ff */
[----:B------:R-:W-:-:S06]  /*1b10*/  @P1 IADD3 R4, PT, PT, R4, 0x1, RZ ;  /* 0x0000000104041810 */ /* 0x000fcc0007ffe0ff */
[----:B------:R-:W-:-:S05]  /*1b20*/  @!P3 IMAD.MOV R4, RZ, RZ, -R4 ;  /* 0x000000ffff04b224 */ /* 0x000fca00078e0a04 */
[----:B------:R-:W-:-:S05]  /*1b30*/  SEL R22, R5, R4, !P0 ;  /* 0x0000000405167207 */ /* 0x000fca0004000000 */
[----:B------:R-:W-:Y:S01]  /*1b40*/  IMAD.MOV R8, RZ, RZ, -R22 ;  /* 0x000000ffff087224 */ /* 0x000fe200078e0a16 */
[----:B------:R-:W-:Y:S02]  /*1b50*/  MOV R4, R17 ;  /* 0x0000001100047202 */ /* 0x000fe40000000f00 */
[----:B0-----:R-:W-:Y:S01]  /*1b60*/  MOV R5, R6 ;  /* 0x0000000600057202 */ /* 0x001fe20000000f00 */
        /* <DEDUP_REMOVED lines=8> */
[----:B------:R-:W3:Y:S02]  /*1bf0*/  LD.E R8, desc[UR12][R28.64+0x6000] ;  /* 0x0060000c1c087980 */ /* 0x000ee4000c101900 */
[----:B------:R-:W-:Y:S02]  /*1c00*/  IMAD.X R27, R5, 0x1, R16, P1 ;  /* 0x00000001051b7824 */ /* 0x000fe400008e0610 */
        /* <DEDUP_REMOVED lines=11> */
[----:B------:R-:W5:Y:S01]  /*1cc0*/  LD.E R21, desc[UR12][R26.64+0x4030] ;  /* 0x0040300c1a157980 */ /* 0x000f62000c101900 */
[C---:B---3--:R-:W-:Y:S08]  /*1cd0*/  HMMA.16816.F32.BF16 R12, R8.reuse, R12, RZ ;  /* 0x0000000c080c723c */ /* 0x048ff000000418ff */
[----:B----4-:R-:W-:Y:S01]  /*1ce0*/  HMMA.16816.F32.BF16 R8, R8, R4, RZ ;  /* 0x000000040808723c */ /* 0x010fe200000418ff */
[----:B------:R-:W5:Y:S04]  /*1cf0*/  LD.E R4, desc[UR12][R28.64+0x6020] ;  /* 0x0060200c1c047980 */ /* 0x000f68000c101900 */
[----:B------:R-:W5:Y:S07]  /*1d00*/  LD.E R5, desc[UR12][R28.64+0x6820] ;  /* 0x0068200c1c057980 */ /* 0x000f6e000c101900 */
[C---:B-----5:R-:W-:Y:S01]  /*1d10*/  HMMA.16816.F32.BF16 R12, R4.reuse, R20, R12 ;  /* 0x00000014040c723c */ /* 0x060fe2000004180c */
[----:B------:R-:W3:Y:S04]  /*1d20*/  LD.E R20, desc[UR12][R26.64+0x4820] ;  /* 0x0048200c1a147980 */ /* 0x000ee8000c101900 */
[----:B------:R-:W3:Y:S03]  /*1d30*/  LD.E R21, desc[UR12][R26.64+0x4830] ;  /* 0x0048300c1a157980 */ /* 0x000ee6000c101900 */
[----:B---3--:R-:W-:Y:S01]  /*1d40*/  HMMA.16816.F32.BF16 R8, R4, R20, R8 ;  /* 0x000000140408723c */ /* 0x008fe20000041808 */
[----:B------:R-:W3:Y:S04]  /*1d50*/  LD.E R4, desc[UR12][R28.64+0x6040] ;  /* 0x0060400c1c047980 */ /* 0x000ee8000c101900 */
[----:B------:R-:W3:Y:S04]  /*1d60*/  LD.E R5, desc[UR12][R28.64+0x6840] ;  /* 0x0068400c1c057980 */ /* 0x000ee8000c101900 */
[----:B------:R-:W3:Y:S04]  /*1d70*/  LD.E R6, desc[UR12][R28.64+0x6050] ;  /* 0x0060500c1c067980 */ /* 0x000ee8000c101900 */
[----:B------:R-:W3:Y:S04]  /*1d80*/  LD.E R7, desc[UR12][R28.64+0x6850] ;  /* 0x0068500c1c077980 */ /* 0x000ee8000c101900 */
[----:B------:R-:W3:Y:S04]  /*1d90*/  LD.E R20, desc[UR12][R26.64+0x4040] ;  /* 0x0040400c1a147980 */ /* 0x000ee8000c101900 */
[----:B------:R-:W3:Y:S02]  /*1da0*/  LD.E R21, desc[UR12][R26.64+0x4050] ;  /* 0x0040500c1a157980 */ /* 0x000ee4000c101900 */
[C---:B---3--:R-:W-:Y:S02]  /*1db0*/  HMMA.16816.F32.BF16 R12, R4.reuse, R20, R12 ;  /* 0x00000014040c723c */ /* 0x048fe4000004180c */
[----:B------:R-:W3:Y:S04]  /*1dc0*/  LD.E R20, desc[UR12][R26.64+0x4840] ;  /* 0x0048400c1a147980 */ /* 0x000ee8000c101900 */
[----:B------:R-:W3:Y:S02]  /*1dd0*/  LD.E R21, desc[UR12][R26.64+0x4850] ;  /* 0x0048500c1a157980 */ /* 0x000ee4000c101900 */
[----:B---3--:R-:W-:Y:S02]  /*1de0*/  HMMA.16816.F32.BF16 R8, R4, R20, R8 ;  /* 0x000000140408723c */ /* 0x008fe40000041808 */
        /* <DEDUP_REMOVED lines=45> */
[----:B------:R-:W3:Y:S01]  /*20c0*/  LD.E R21, desc[UR12][R26.64+0x40f0] ;  /* 0x0040f00c1a157980 */ /* 0x000ee2000c101900 */
[----:B------:R-:W-:Y:S01]  /*20d0*/  IMAD.MOV R24, RZ, RZ, -R22 ;  /* 0x000000ffff187224 */ /* 0x000fe200078e0a16 */
[----:B---3--:R-:W-:Y:S02]  /*20e0*/  HMMA.16816.F32.BF16 R12, R4, R20, R12 ;  /* 0x00000014040c723c */ /* 0x008fe4000004180c */
[----:B------:R-:W3:Y:S04]  /*20f0*/  LD.E R20, desc[UR12][R26.64+0x48e0] ;  /* 0x0048e00c1a147980 */ /* 0x000ee8000c101900 */
[----:B------:R-:W3:Y:S01]  /*2100*/  LD.E R21, desc[UR12][R26.64+0x48f0] ;  /* 0x0048f00c1a157980 */ /* 0x000ee2000c101900 */
[----:B------:R-:W-:-:S04]  /*2110*/  IMAD R24, R18, R24, R23 ;  /* 0x0000001812187224 */ /* 0x000fc800078e0217 */
[----:B------:R-:W-:Y:S02]  /*2120*/  IMAD R22, R22, 0x20, R24 ;  /* 0x0000002016167824 */ /* 0x000fe400078e0218 */
[----:B------:R-:W-:-:S05]  /*2130*/  VIADD R23, R23, 0x4 ;  /* 0x0000000417177836 */ /* 0x000fca0000000000 */
[----:B------:R-:W-:Y:S01]  /*2140*/  ISETP.GE.AND P1, PT, R23, R0, PT ;  /* 0x000000001700720c */ /* 0x000fe20003f26270 */
[----:B---3--:R-:W-:Y:S01]  /*2150*/  HMMA.16816.F32.BF16 R8, R4, R20, R8 ;  /* 0x000000140408723c */ /* 0x008fe20000041808 */
[----:B------:R-:W-:-:S05]  /*2160*/  IMAD.SHL.U32 R4, R22, 0x10, RZ ;  /* 0x0000001016047824 */ /* 0x000fca00078e00ff */
[----:B------:R-:W-:-:S04]  /*2170*/  LEA R4, R4, R17, 0x2 ;  /* 0x0000001104047211 */ /* 0x000fc800078e10ff */
[----:B------:R-:W-:-:S05]  /*2180*/  IADD3 R4, PT, PT, R3, 0xc000, R4 ;  /* 0x0000c00003047810 */ /* 0x000fca0007ffe004 */
[----:B------:R3:W-:Y:S04]  /*2190*/  STS.64 [R4], R12 ;  /* 0x0000000c04007388 */ /* 0x0007e80000000a00 */
[----:B------:R3:W-:Y:S04]  /*21a0*/  STS.64 [R4+0x400], R14 ;  /* 0x0004000e04007388 */ /* 0x0007e80000000a00 */
[----:B------:R3:W-:Y:S04]  /*21b0*/  STS.64 [R4+0x20], R8 ;  /* 0x0000200804007388 */ /* 0x0007e80000000a00 */
[----:B------:R3:W-:Y:S01]  /*21c0*/  STS.64 [R4+0x420], R10 ;  /* 0x0004200a04007388 */ /* 0x0007e20000000a00 */
[----:B------:R-:W-:Y:S05]  /*21d0*/  @!P1 BRA `(.L_x_472) ;  /* 0xfffffff400f09947 */ /* 0x000fea000383ffff */
.L_x_471:
        /* <DEDUP_REMOVED lines=10> */
[----:B01-3--:R-:W0:Y:S01]  /*2280*/  S2R R11, SR_CgaCtaId ;  /* 0x00000000000b7919 */ /* 0x00be220000008800 */
[----:B------:R-:W-:Y:S01]  /*2290*/  MOV R6, RZ ;  /* 0x000000ff00067202 */ /* 0x000fe20000000f00 */
[----:B------:R-:W-:Y:S01]  /*22a0*/  IMAD.MOV.U32 R8, RZ, RZ, R2 ;  /* 0x000000ffff087224 */ /* 0x000fe200078e0002 */
[----:B------:R-:W1:Y:S01]  /*22b0*/  I2F.RP R5, R0 ;  /* 0x0000000000057306 */ /* 0x000e620000209400 */
[----:B------:R-:W-:Y:S02]  /*22c0*/  MOV R4, 0x400 ;  /* 0x0000040000047802 */ /* 0x000fe40000000f00 */
[----:B------:R-:W-:-:S05]  /*22d0*/  ISETP.NE.AND P1, PT, RZ, UR14, PT ;  /* 0x0000000eff007c0c */ /* 0x000fca000bf25270 */
[----:B-1----:R-:W1:Y:S01]  /*22e0*/  MUFU.RCP R5, R5 ;  /* 0x0000000500057308 */ /* 0x002e620000001000 */
[----:B0-----:R-:W-:Y:S01]  /*22f0*/  LEA R4, R11, R4, 0x18 ;  /* 0x000000040b047211 */ /* 0x001fe200078ec0ff */
[----:B-1----:R-:W-:-:S06]  /*2300*/  VIADD R7, R5, 0xffffffe ;  /* 0x0ffffffe05077836 */ /* 0x002fcc0000000000 */
[----:B------:R-:W0:Y:S02]  /*2310*/  F2I.FTZ.U32.TRUNC.NTZ R7, R7 ;  /* 0x0000000700077305 */ /* 0x000e24000021f000 */
[----:B0-----:R-:W-:-:S04]  /*2320*/  IMAD.MOV R9, RZ, RZ, -R7 ;  /* 0x000000ffff097224 */ /* 0x001fc800078e0a07 */
[----:B------:R-:W-:-:S04]  /*2330*/  IMAD R9, R9, R0, RZ ;  /* 0x0000000009097224 */ /* 0x000fc800078e02ff */
[----:B------:R-:W-:Y:S01]  /*2340*/  IMAD.HI.U32 R5, R7, R9, R6 ;  /* 0x0000000907057227 */ /* 0x000fe200078e0006 */
[----:B------:R-:W-:-:S07]  /*2350*/  LOP3.LUT R6, RZ, UR14, RZ, 0x33, !PT ;  /* 0x0000000eff067c12 */ /* 0x000fce000f8e33ff */
.L_x_475:
        /* <DEDUP_REMOVED lines=30> */
.L_x_474:
[----:B--2---:R-:W-:Y:S05]  /*2540*/  BSYNC.RECONVERGENT B0 ;  /* 0x0000000000007941 */ /* 0x004fea0003800200 */
.L_x_473:
[----:B------:R-:W-:Y:S06]  /*2550*/  BAR.SYNC.DEFER_BLOCKING 0x0 ;  /* 0x0000000000007b1d */ /* 0x000fec0000010000 */
[----:B------:R-:W-:Y:S04]  /*2560*/  BSSY.RECONVERGENT B0, `(.L_x_476) ;  /* 0x000000e000007945 */ /* 0x000fe80003800200 */
[----:B------:R-:W-:Y:S05]  /*2570*/  @P0 BRA `(.L_x_477) ;  /* 0x0000000000300947 */ /* 0x000fea0003800000 */
[----:B------:R-:W0:Y:S01]  /*2580*/  S2R R5, SR_CgaCtaId ;  /* 0x0000000000057919 */ /* 0x000e220000008800 */
[----:B---3--:R-:W-:Y:S01]  /*2590*/  MOV R4, 0x400 ;  /* 0x0000040000047802 */ /* 0x008fe20000000f00 */
[----:B------:R-:W-:-:S03]  /*25a0*/  IMAD.MOV.U32 R0, RZ, RZ, R2 ;  /* 0x000000ffff007224 */ /* 0x000fc600078e0002 */
[----:B0-----:R-:W-:-:S07]  /*25b0*/  LEA R7, R5, R4, 0x18 ;  /* 0x0000000405077211 */ /* 0x001fce00078ec0ff */
.L_x_478:
[C-C-:B------:R-:W-:Y:S02]  /*25c0*/  IMAD R4, R0.reuse, 0x4, R7.reuse ;  /* 0x0000000400047824 */ /* 0x140fe400078e0207 */
[C---:B--2---:R-:W-:Y:S01]  /*25d0*/  IMAD R6, R0.reuse, 0x2, R7 ;  /* 0x0000000200067824 */ /* 0x044fe200078e0207 */
[----:B------:R-:W-:-:S03]  /*25e0*/  IADD3 R0, PT, PT, R0, 0x80, RZ ;  /* 0x0000008000007810 */ /* 0x000fc60007ffe0ff */
[----:B------:R-:W0:Y:S01]  /*25f0*/  LDS R4, [R4+0xc000] ;  /* 0x00c0000004047984 */ /* 0x000e220000000800 */
[----:B------:R-:W-:Y:S02]  /*2600*/  ISETP.GE.AND P0, PT, R0, R3, PT ;  /* 0x000000030000720c */ /* 0x000fe40003f06270 */
[----:B0-----:R-:W-:-:S05]  /*2610*/  F2FP.BF16.F32.PACK_AB R5, RZ, R4 ;  /* 0x00000004ff05723e */ /* 0x001fca00000010ff */
[----:B------:R2:W-:Y:S06]  /*2620*/  STS.U16 [R6+0x12100], R5 ;  /* 0x0121000506007388 */ /* 0x0005ec0000000400 */
[----:B------:R-:W-:Y:S05]  /*2630*/  @!P0 BRA `(.L_x_478) ;  /* 0xfffffffc00e08947 */ /* 0x000fea000383ffff */
.L_x_477:
[----:B------:R-:W-:Y:S05]  /*2640*/  BSYNC.RECONVERGENT B0 ;  /* 0x0000000000007941 */ /* 0x000fea0003800200 */
.L_x_476:
[----:B------:R-:W-:Y:S01]  /*2650*/  USHF.L.U32 UR9, UR6, 0x3, URZ ;  /* 0x0000000306097899 */ /* 0x000fe200080006ff */
[----:B------:R-:W-:Y:S01]  /*2660*/  BAR.SYNC.DEFER_BLOCKING 0x0 ;  /* 0x0000000000007b1d */ /* 0x000fe20000010000 */
[----:B------:R-:W-:-:S04]  /*2670*/  LOP3.LUT R0, R2, 0x1f, RZ, 0xc0, !PT ;  /* 0x0000001f02007812 */ /* 0x000fc800078ec0ff */
[----:B------:R-:W-:-:S13]  /*2680*/  ISETP.GE.AND P0, PT, R25, UR9, PT ;  /* 0x0000000919007c0c */ /* 0x000fda000bf06270 */
[----:B------:R-:W-:Y:S05]  /*2690*/  @P0 BRA `(.L_x_479) ;  /* 0x0000000800a00947 */ /* 0x000fea0003800000 */
[----:B------:R-:W-:Y:S01]  /*26a0*/  VIMNMX R22, PT, PT, R18, 0x1, !PT ;  /* 0x0000000112167848 */ /* 0x000fe20007fe0100 */
[----:B------:R-:W-:-:S03]  /*26b0*/  IMAD.MOV.U32 R23, RZ, RZ, R25 ;  /* 0x000000ffff177224 */ /* 0x000fc600078e0019 */
[----:B------:R-:W-:-:S07]  /*26c0*/  LOP3.LUT R22, R22, 0x3, RZ, 0xc0, !PT ;  /* 0x0000000316167812 */ /* 0x000fce00078ec0ff */
.L_x_491:
[----:B------:R-:W-:Y:S01]  /*26d0*/  UISETP.GE.AND UP0, UPT, UR7, 0x1, UPT ;  /* 0x000000010700788c */ /* 0x000fe2000bf06270 */
[----:B01-34-:R-:W-:Y:S02]  /*26e0*/  CS2R R10, SRZ ;  /* 0x00000000000a7805 */ /* 0x01bfe4000001ff00 */
[----:B------:R-:W-:Y:S02]  /*26f0*/  CS2R R8, SRZ ;  /* 0x0000000000087805 */ /* 0x000fe4000001ff00 */
[----:B--2---:R-:W-:Y:S02]  /*2700*/  CS2R R6, SRZ ;  /* 0x0000000000067805 */ /* 0x004fe4000001ff00 */
        /* <DEDUP_REMOVED lines=8> */
[----:B0-----:R-:W-:Y:S01]  /*2790*/  LEA R6, R6, R5, 0x18 ;  /* 0x0000000506067211 */ /* 0x001fe200078ec0ff */
[----:B------:R-:W-:Y:S01]  /*27a0*/  IMAD.MOV.U32 R5, RZ, RZ, RZ ;  /* 0x000000ffff057224 */ /* 0x000fe200078e00ff */
[----:B-1----:R-:W-:-:S02]  /*27b0*/  LOP3.LUT R4, R8, 0x3, RZ, 0xc0, !PT ;  /* 0x0000000308047812 */ /* 0x002fc400078ec0ff */
[----:B------:R-:W-:Y:S02]  /*27c0*/  SHF.R.U32.HI R17, RZ, 0x2, R8 ;  /* 0x00000002ff117819 */ /* 0x000fe40000011608 */
[----:B------:R-:W-:Y:S02]  /*27d0*/  MOV R6, R6 ;  /* 0x0000000600067202 */ /* 0x000fe40000000f00 */
[----:B--2---:R-:W-:Y:S01]  /*27e0*/  MOV R7, R9 ;  /* 0x0000000900077202 */ /* 0x004fe20000000f00 */
[----:B------:R-:W-:-:S04]  /*27f0*/  IMAD.WIDE.U32 R8, R17, 0x40, R4 ;  /* 0x0000004011087825 */ /* 0x000fc800078e0004 */
[----:B------:R-:W-:-:S03]  /*2800*/  IMAD.WIDE.U32 R10, R11, 0x2, R6 ;  /* 0x000000020b0a7825 */ /* 0x000fc600078e0006 */
[----:B------:R-:W-:Y:S01]  /*2810*/  LEA R28, P0, R8, R10, 0x2 ;  /* 0x0000000a081c7211 */ /* 0x000fe200078010ff */
[----:B------:R-:W-:-:S03]  /*2820*/  IMAD.SHL.U32 R10, R23, 0x40, RZ ;  /* 0x00000040170a7824 */ /* 0x000fc600078e00ff */
[----:B------:R-:W-:Y:S02]  /*2830*/  LEA.HI.X R29, R8, R11, R9, 0x2, P0 ;  /* 0x0000000b081d7211 */ /* 0x000fe400000f1409 */
[----:B------:R-:W-:-:S03]  /*2840*/  LOP3.LUT R9, R10, 0xfffffe00, RZ, 0xc0, !PT ;  /* 0xfffffe000a097812 */ /* 0x000fc600078ec0ff */
        /* <DEDUP_REMOVED lines=54> */
.L_x_480:
[----:B------:R-:W0:Y:S01]  /*2bb0*/  S2R R12, SR_LANEID ;  /* 0x00000000000c7919 */ /* 0x000e220000000000 */
[----:B------:R-:W-:Y:S05]  /*2bc0*/  WARPSYNC.ALL ;  /* 0x0000000000007948 */ /* 0x000fea0003800000 */
[----:B------:R-:W-:Y:S01]  /*2bd0*/  BSSY.RECONVERGENT B0, `(.L_x_481) ;  /* 0x000004f000007945 */ /* 0x000fe20003800200 */
[----:B0-----:R-:W-:Y:S02]  /*2be0*/  SHF.R.U32.HI R13, RZ, 0x2, R12 ;  /* 0x00000002ff0d7819 */ /* 0x001fe4000001160c */
[----:B------:R-:W-:-:S04]  /*2bf0*/  LOP3.LUT R12, R12, 0x3, RZ, 0xc0, !PT ;  /* 0x000000030c0c7812 */ /* 0x000fc800078ec0ff */
[----:B------:R-:W-:Y:S01]  /*2c00*/  LEA R12, R13, R12, 0x3 ;  /* 0x0000000c0d0c7211 */ /* 0x000fe200078e18ff */
[----:B------:R-:W-:-:S04]  /*2c10*/  IMAD.SHL.U32 R13, R23, 0x2, RZ ;  /* 0x00000002170d7824 */ /* 0x000fc800078e00ff */
[----:B------:R-:W-:Y:S01]  /*2c20*/  IMAD.U32 R15, R12, 0x8, R19 ;  /* 0x000000080c0f7824 */ /* 0x000fe200078e0013 */
[----:B------:R-:W-:Y:S01]  /*2c30*/  LOP3.LUT R13, R13, 0xfffffff0, RZ, 0xc0, !PT ;  /* 0xfffffff00d0d7812 */ /* 0x000fe200078ec0ff */
[----:B------:R-:W-:-:S03]  /*2c40*/  IMAD.SHL.U32 R12, R23, 0x10, RZ ;  /* 0x00000010170c7824 */ /* 0x000fc600078e00ff */
[----:B------:R0:W-:Y:S02]  /*2c50*/  STS.64 [R15], R4 ;  /* 0x000000040f007388 */ /* 0x0001e40000000a00 */
[----:B------:R-:W-:Y:S01]  /*2c60*/  LOP3.LUT R17, R12, 0x70, RZ, 0xc0, !PT ;  /* 0x000000700c117812 */ /* 0x000fe200078ec0ff */
[----:B------:R-:W-:Y:S01]  /*2c70*/  IMAD.MOV.U32 R12, RZ, RZ, R0 ;  /* 0x000000ffff0c7224 */ /* 0x000fe200078e0000 */
[----:B------:R0:W-:Y:S02]  /*2c80*/  STS.64 [R15+0x200], R6 ;  /* 0x000200060f007388 */ /* 0x0001e40000000a00 */
[----:B------:R-:W-:Y:S02]  /*2c90*/  LOP3.LUT R14, R17, 0xf, R2, 0xf8, !PT ;  /* 0x0000000f110e7812 */ /* 0x000fe400078ef802 */
[----:B------:R0:W-:Y:S04]  /*2ca0*/  STS.64 [R15+0x20], R8 ;  /* 0x000020080f007388 */ /* 0x0001e80000000a00 */
[----:B------:R0:W-:Y:S01]  /*2cb0*/  STS.64 [R15+0x220], R10 ;  /* 0x0002200a0f007388 */ /* 0x0001e20000000a00 */
[----:B------:R-:W-:Y:S01]  /*2cc0*/  NOP ;  /* 0x0000000000007918 */ /* 0x000fe20000000000 */
.L_x_490:
[CC--:B012---:R-:W-:Y:S01]  /*2cd0*/  LEA.HI R7, R12.reuse, R13.reuse, RZ, 0x1c ;  /* 0x0000000d0c077211 */ /* 0x0c7fe200078fe0ff */
[C---:B---3--:R-:W-:Y:S01]  /*2ce0*/  VIADD R6, R12.reuse, 0x40 ;  /* 0x000000400c067836 */ /* 0x048fe20000000000 */
        /* <DEDUP_REMOVED lines=15> */
[----:B------:R-:W-:Y:S01]  /*2de0*/  LDS R6, [R4] ;  /* 0x0000000004067984 */ /* 0x000fe20000000800 */
[----:B0-----:R-:W-:-:S06]  /*2df0*/  ULEA UR9, UR10, UR9, 0x18 ;  /* 0x000000090a097291 */ /* 0x001fcc000f8ec0ff */
[----:B------:R-:W-:-:S05]  /*2e00*/  LEA R7, R7, UR9, 0x2 ;  /* 0x0000000907077c11 */ /* 0x000fca000f8e10ff */
[----:B------:R-:W0:Y:S02]  /*2e10*/  LDS R9, [R7+0xd100] ;  /* 0x00d1000007097984 */ /* 0x000e240000000800 */
[----:B0-----:R-:W-:-:S05]  /*2e20*/  FADD R6, R6, R9 ;  /* 0x0000000906067221 */ /* 0x001fca0000000000 */
[----:B------:R0:W-:Y:S02]  /*2e30*/  STS [R7+0xd100], R6 ;  /* 0x00d1000607007388 */ /* 0x0001e40000000800 */
.L_x_483:
[----:B------:R-:W-:Y:S05]  /*2e40*/  BSYNC.RECONVERGENT B1 ;  /* 0x0000000000017941 */ /* 0x000fea0003800200 */
.L_x_482:
[----:B------:R-:W-:Y:S04]  /*2e50*/  BSSY.RECONVERGENT B1, `(.L_x_484) ;  /* 0x000000b000017945 */ /* 0x000fe80003800200 */
[----:B------:R-:W-:Y:S05]  /*2e60*/  @P1 BRA `(.L_x_485) ;  /* 0x0000000000241947 */ /* 0x000fea0003800000 */
[----:B------:R-:W1:Y:S01]  /*2e70*/  S2UR UR10, SR_CgaCtaId ;  /* 0x00000000000a79c3 */ /* 0x000e620000008800 */
[----:B------:R-:W-:Y:S01]  /*2e80*/  UMOV UR9, 0x400 ;  /* 0x0000040000097882 */ /* 0x000fe20000000000 */
[----:B0-----:R-:W-:Y:S01]  /*2e90*/  LEA R7, R11, R14, 0x7 ;  /* 0x0000000e0b077211 */ /* 0x001fe200078e38ff */
[----:B------:R-:W-:Y:S01]  /*2ea0*/  LDS R6, [R4+0x80] ;  /* 0x0000800004067984 */ /* 0x000fe20000000800 */
[----:B-1----:R-:W-:-:S06]  /*2eb0*/  ULEA UR9, UR10, UR9, 0x18 ;  /* 0x000000090a097291 */ /* 0x002fcc000f8ec0ff */
[----:B------:R-:W-:-:S05]  /*2ec0*/  LEA R7, R7, UR9, 0x2 ;  /* 0x0000000907077c11 */ /* 0x000fca000f8e10ff */
[----:B------:R-:W0:Y:S02]  /*2ed0*/  LDS R9, [R7+0xd100] ;  /* 0x00d1000007097984 */ /* 0x000e240000000800 */
[----:B0-----:R-:W-:-:S05]  /*2ee0*/  FADD R6, R6, R9 ;  /* 0x0000000906067221 */ /* 0x001fca0000000000 */
[----:B------:R1:W-:Y:S02]  /*2ef0*/  STS [R7+0xd100], R6 ;  /* 0x00d1000607007388 */ /* 0x0003e40000000800 */
.L_x_485:
[----:B------:R-:W-:Y:S05]  /*2f00*/  BSYNC.RECONVERGENT B1 ;  /* 0x0000000000017941 */ /* 0x000fea0003800200 */
.L_x_484:
[----:B------:R-:W-:Y:S04]  /*2f10*/  BSSY.RECONVERGENT B1, `(.L_x_486) ;  /* 0x000000b000017945 */ /* 0x000fe80003800200 */
[----:B------:R-:W-:Y:S05]  /*2f20*/  @P2 BRA `(.L_x_487) ;  /* 0x0000000000242947 */ /* 0x000fea0003800000 */
[----:B------:R-:W2:Y:S01]  /*2f30*/  S2UR UR10, SR_CgaCtaId ;  /* 0x00000000000a79c3 */ /* 0x000ea20000008800 */
[----:B------:R-:W-:Y:S01]  /*2f40*/  UMOV UR9, 0x400 ;  /* 0x0000040000097882 */ /* 0x000fe20000000000 */
[----:B01----:R-:W-:Y:S01]  /*2f50*/  IMAD R7, R15, 0x80, R14 ;  /* 0x000000800f077824 */ /* 0x003fe200078e020e */
[----:B------:R-:W-:Y:S01]  /*2f60*/  LDS R6, [R4+0x100] ;  /* 0x0001000004067984 */ /* 0x000fe20000000800 */
[----:B--2---:R-:W-:-:S06]  /*2f70*/  ULEA UR9, UR10, UR9, 0x18 ;  /* 0x000000090a097291 */ /* 0x004fcc000f8ec0ff */
[----:B------:R-:W-:-:S05]  /*2f80*/  LEA R7, R7, UR9, 0x2 ;  /* 0x0000000907077c11 */ /* 0x000fca000f8e10ff */
[----:B------:R-:W0:Y:S02]  /*2f90*/  LDS R9, [R7+0xd100] ;  /* 0x00d1000007097984 */ /* 0x000e240000000800 */
[----:B0-----:R-:W-:-:S05]  /*2fa0*/  FADD R6, R6, R9 ;  /* 0x0000000906067221 */ /* 0x001fca0000000000 */
[----:B------:R2:W-:Y:S02]  /*2fb0*/  STS [R7+0xd100], R6 ;  /* 0x00d1000607007388 */ /* 0x0005e40000000800 */
.L_x_487:
[----:B------:R-:W-:Y:S05]  /*2fc0*/  BSYNC.RECONVERGENT B1 ;  /* 0x0000000000017941 */ /* 0x000fea0003800200 */
.L_x_486:
        /* <DEDUP_REMOVED lines=11> */
.L_x_489:
[----:B------:R-:W-:Y:S05]  /*3080*/  BSYNC.RECONVERGENT B1 ;  /* 0x0000000000017941 */ /* 0x000fea0003800200 */
.L_x_488:
[C---:B------:R-:W-:Y:S01]  /*3090*/  ISETP.GE.U32.AND P0, PT, R12.reuse, 0x80, PT ;  /* 0x000000800c00780c */ /* 0x040fe20003f06070 */
[----:B------:R-:W-:-:S12]  /*30a0*/  VIADD R12, R12, 0x80 ;  /* 0x000000800c0c7836 */ /* 0x000fd80000000000 */
[----:B------:R-:W-:Y:S05]  /*30b0*/  @!P0 BRA `(.L_x_490) ;  /* 0xfffffffc00048947 */ /* 0x000fea000383ffff */
[----:B------:R-:W-:Y:S05]  /*30c0*/  BSYNC.RECONVERGENT B0 ;  /* 0x0000000000007941 */ /* 0x000fea0003800200 */
.L_x_481:
[----:B------:R-:W-:Y:S01]  /*30d0*/  USHF.L.U32 UR9, UR6, 0x3, URZ ;  /* 0x0000000306097899 */ /* 0x000fe200080006ff */
[----:B------:R-:W-:Y:S01]  /*30e0*/  VIADD R23, R23, 0x4 ;  /* 0x0000000417177836 */ /* 0x000fe20000000000 */
[----:B------:R-:W-:-:S04]  /*30f0*/  NOP ;  /* 0x0000000000007918 */ /* 0x000fc80000000000 */
[----:B------:R-:W-:-:S13]  /*3100*/  ISETP.GE.AND P0, PT, R23, UR9, PT ;  /* 0x0000000917007c0c */ /* 0x000fda000bf06270 */
[----:B------:R-:W-:Y:S05]  /*3110*/  @!P0 BRA `(.L_x_491) ;  /* 0xfffffff4006c8947 */ /* 0x000fea000383ffff */
.L_x_479:
[----:B------:R-:W-:Y:S01]  /*3120*/  ISETP.GE.AND P0, PT, R2, R3, PT ;  /* 0x000000030200720c */ /* 0x000fe20003f06270 */
[----:B------:R-:W-:Y:S05]  /*3130*/  WARPSYNC.ALL ;  /* 0x0000000000007948 */ /* 0x000fea0003800000 */
[----:B------:R-:W-:Y:S06]  /*3140*/  BAR.SYNC.DEFER_BLOCKING 0x0 ;  /* 0x0000000000007b1d */ /* 0x000fec0000010000 */
[----:B------:R-:W-:Y:S04]  /*3150*/  BSSY.RECONVERGENT B0, `(.L_x_492) ;  /* 0x000002c000007945 */ /* 0x000fe80003800200 */
[----:B------:R-:W-:Y:S05]  /*3160*/  @P0 BRA `(.L_x_493) ;  /* 0x0000000000a80947 */ /* 0x000fea0003800000 */
[----:B---3--:R-:W-:Y:S01]  /*3170*/  IABS R4, UR14 ;  /* 0x0000000e00047c13 */ /* 0x008fe20008000000 */
[----:B012---:R-:W0:Y:S01]  /*3180*/  S2R R6, SR_CgaCtaId ;  /* 0x0000000000067919 */ /* 0x007e220000008800 */
[----:B------:R-:W-:Y:S02]  /*3190*/  MOV R5, 0x400 ;  /* 0x0000040000057802 */ /* 0x000fe40000000f00 */
[----:B------:R-:W1:Y:S01]  /*31a0*/  I2F.RP R8, R4 ;  /* 0x0000000400087306 */ /* 0x000e620000209400 */
[----:B------:R-:W-:-:S07]  /*31b0*/  ISETP.NE.AND P3, PT, RZ, UR14, PT ;  /* 0x0000000eff007c0c */ /* 0x000fce000bf65270 */
[----:B-1----:R-:W4:Y:S01]  /*31c0*/  MUFU.RCP R8, R8 ;  /* 0x0000000800087308 */ /* 0x002f220000001000 */
[----:B0-----:R-:W-:Y:S01]  /*31d0*/  LEA R5, R6, R5, 0x18 ;  /* 0x0000000506057211 */ /* 0x001fe200078ec0ff */
[----:B------:R-:W-:Y:S01]  /*31e0*/  IMAD.MOV.U32 R6, RZ, RZ, RZ ;  /* 0x000000ffff067224 */ /* 0x000fe200078e00ff */
[----:B----4-:R-:W-:Y:S01]  /*31f0*/  IADD3 R9, PT, PT, R8, 0xffffffe, RZ ;  /* 0x0ffffffe08097810 */ /* 0x010fe20007ffe0ff */
[----:B------:R-:W-:-:S04]  /*3200*/  IMAD.MOV.U32 R8, RZ, RZ, R2 ;  /* 0x000000ffff087224 */ /* 0x000fc800078e0002 */
[----:B------:R-:W0:Y:S02]  /*3210*/  F2I.FTZ.U32.TRUNC.NTZ R7, R9 ;  /* 0x0000000900077305 */ /* 0x000e24000021f000 */
[----:B0-----:R-:W-:-:S04]  /*3220*/  IMAD.MOV R11, RZ, RZ, -R7 ;  /* 0x000000ffff0b7224 */ /* 0x001fc800078e0a07 */
[----:B------:R-:W-:-:S04]  /*3230*/  IMAD R11, R11, R4, RZ ;  /* 0x000000040b0b7224 */ /* 0x000fc800078e02ff */
[----:B------:R-:W-:Y:S01]  /*3240*/  IMAD.HI.U32 R6, R7, R11, R6 ;  /* 0x0000000b07067227 */ /* 0x000fe200078e0006 */
[----:B------:R-:W-:-:S07]  /*3250*/  LOP3.LUT R7, RZ, UR14, RZ, 0x33, !PT ;  /* 0x0000000eff077c12 */ /* 0x000fce000f8e33ff */
.L_x_494:
        /* <DEDUP_REMOVED lines=27> */
.L_x_493:
[----:B------:R-:W-:Y:S05]  /*3410*/  BSYNC.RECONVERGENT B0 ;  /* 0x0000000000007941 */ /* 0x000fea0003800200 */
.L_x_492:
[----:B------:R-:W5:Y:S01]  /*3420*/  LDCU UR9, c[0x0][0x3c8] ;  /* 0x00007900ff0977ac */ /* 0x000f620008000800 */
[----:B------:R-:W-:Y:S01]  /*3430*/  SHF.L.U32 R18, R18, 0x3, RZ ;  /* 0x0000000312127819 */ /* 0x000fe200000006ff */
[----:B------:R-:W-:Y:S01]  /*3440*/  UISETP.LT.AND UP0, UPT, UR6, 0x1, UPT ;  /* 0x000000010600788c */ /* 0x000fe2000bf01270 */
[----:B------:R-:W-:Y:S02]  /*3450*/  BAR.SYNC.DEFER_BLOCKING 0x0 ;  /* 0x0000000000007b1d */ /* 0x000fe40000010000 */
[----:B------:R-:W-:Y:S01]  /*3460*/  ISETP.GE.AND P0, PT, R25, R18, PT ;  /* 0x000000121900720c */ /* 0x000fe20003f06270 */
[----:B------:R-:W-:Y:S02]  /*3470*/  USHF.L.U32 UR7, UR11, 0x5, URZ ;  /* 0x000000050b077899 */ /* 0x000fe400080006ff */
[----:B------:R-:W-:-:S04]  /*3480*/  USEL UR10, UR6, 0x1, !UP0 ;  /* 0x00000001060a7887 */ /* 0x000fc8000c000000 */
[----:B------:R-:W-:Y:S02]  /*3490*/  ULOP3.LUT UR10, UR10, 0x3, URZ, 0xc0, !UPT ;  /* 0x000000030a0a7892 */ /* 0x000fe4000f8ec0ff */
[----:B-----5:R-:W-:-:S04]  /*34a0*/  UIADD3 UR7, UPT, UPT, -UR7, UR9, URZ ;  /* 0x0000000907077290 */ /* 0x020fc8000fffe1ff */
[----:B------:R-:W-:Y:S08]  /*34b0*/  @P0 BRA `(.L_x_495) ;  /* 0x0000000800740947 */ /* 0x000ff00003800000 */
[----:B------:R-:W-:-:S07]  /*34c0*/  IMAD.MOV.U32 R23, RZ, RZ, R25 ;  /* 0x000000ffff177224 */ /* 0x000fce00078e0019 */
.L_x_507:
[----:B------:R-:W-:Y:S01]  /*34d0*/  UISETP.GE.AND UP0, UPT, UR7, 0x1, UPT ;  /* 0x000000010700788c */ /* 0x000fe2000bf06270 */
[----:B01-34-:R-:W-:Y:S02]  /*34e0*/  CS2R R10, SRZ ;  /* 0x00000000000a7805 */ /* 0x01bfe4000001ff00 */
[----:B--2---:R-:W-:Y:S02]  /*34f0*/  CS2R R8, SRZ ;  /* 0x0000000000087805 */ /* 0x004fe4000001ff00 */
        /* <DEDUP_REMOVED lines=76> */
.L_x_496:
[----:B------:R-:W0:Y:S01]  /*39c0*/  S2R R12, SR_LANEID ;  /* 0x00000000000c7919 */ /* 0x000e220000000000 */
[C---:B------:R-:W-:Y:S01]  /*39d0*/  IMAD.SHL.U32 R14, R23.reuse, 0x10, RZ ;  /* 0x00000010170e7824 */ /* 0x040fe200078e00ff */
[----:B------:R-:W-:Y:S05]  /*39e0*/  WARPSYNC.ALL ;  /* 0x0000000000007948 */ /* 0x000fea0003800000 */
[----:B------:R-:W-:Y:S01]  /*39f0*/  IMAD.SHL.U32 R15, R23, 0x2, RZ ;  /* 0x00000002170f7824 */ /* 0x000fe200078e00ff */
[----:B------:R-:W-:Y:S01]  /*3a00*/  LOP3.LUT R17, R14, 0x70, RZ, 0xc0, !PT ;  /* 0x000000700e117812 */ /* 0x000fe200078ec0ff */
[----:B------:R-:W-:Y:S01]  /*3a10*/  BSSY.RECONVERGENT B0, `(.L_x_497) ;  /* 0x0000043000007945 */ /* 0x000fe20003800200 */
[----:B------:R-:W-:Y:S01]  /*3a20*/  MOV R14, RZ ;  /* 0x000000ff000e7202 */ /* 0x000fe20000000f00 */
[----:B------:R-:W-:Y:S01]  /*3a30*/  IMAD.MOV.U32 R16, RZ, RZ, R0 ;  /* 0x000000ffff107224 */ /* 0x000fe200078e0000 */
[----:B------:R-:W-:-:S02]  /*3a40*/  LOP3.LUT R15, R15, 0xfffffff0, RZ, 0xc0, !PT ;  /* 0xfffffff00f0f7812 */ /* 0x000fc400078ec0ff */
[----:B------:R-:W-:Y:S02]  /*3a50*/  LOP3.LUT R17, R17, 0xf, R2, 0xf8, !PT ;  /* 0x0000000f11117812 */ /* 0x000fe400078ef802 */
[----:B0-----:R-:W-:Y:S02]  /*3a60*/  SHF.R.U32.HI R13, RZ, 0x2, R12 ;  /* 0x00000002ff0d7819 */ /* 0x001fe4000001160c */
        /* <DEDUP_REMOVED lines=9> */
.L_x_506:
        /* <DEDUP_REMOVED lines=18> */
[----:B------:R-:W-:-:S04]  /*3c20*/  IMAD R4, R4, 0x20, R5 ;  /* 0x0000002004047824 */ /* 0x000fc800078e0205 */
[----:B------:R-:W-:-:S04]  /*3c30*/  IMAD R5, R4, 0x80, R17 ;  /* 0x0000008004057824 */ /* 0x000fc800078e0211 */
[----:B0-----:R-:W-:-:S05]  /*3c40*/  IMAD.WIDE.U32 R4, R5, 0x4, R12 ;  /* 0x0000000405047825 */ /* 0x001fca00078e000c */
[----:B-1----:R1:W-:Y:S02]  /*3c50*/  REDG.E.ADD.F32.FTZ.RN.STRONG.GPU desc[UR12][R4.64], R9 ;  /* 0x00000009040079a6 */ /* 0x0023e4000c12f30c */
.L_x_499:
[----:B------:R-:W-:Y:S05]  /*3c60*/  BSYNC.RECONVERGENT B1 ;  /* 0x0000000000017941 */ /* 0x000fea0003800200 */
.L_x_498:
        /* <DEDUP_REMOVED lines=8> */
.L_x_501:
[----:B------:R-:W-:Y:S05]  /*3cf0*/  BSYNC.RECONVERGENT B1 ;  /* 0x0000000000017941 */ /* 0x000fea0003800200 */
.L_x_500:
[----:B------:R-:W-:Y:S04]  /*3d00*/  BSSY.RECONVERGENT B1, `(.L_x_502) ;  /* 0x0000008000017945 */ /* 0x000fe80003800200 */
[----:B------:R-:W-:Y:S05]  /*3d10*/  @P2 BRA `(.L_x_503) ;  /* 0x0000000000182947 */ /* 0x000fea0003800000 */
[----:B-12---:R-:W1:Y:S01]  /*3d20*/  LDS R9, [R7+0x100] ;  /* 0x0001000007097984 */ /* 0x006e620000000800 */
[----:B------:R-:W-:-:S04]  /*3d30*/  IMAD.U32 R5, RZ, RZ, UR4 ;  /* 0x00000004ff057e24 */ /* 0x000fc8000f8e00ff */
[----:B------:R-:W-:-:S05]  /*3d40*/  IMAD R8, R5, 0x20, R8 ;  /* 0x0000002005087824 */ /* 0x000fca00078e0208 */
[----:B------:R-:W-:-:S05]  /*3d50*/  LEA R5, R8, R17, 0x7 ;  /* 0x0000001108057211 */ /* 0x000fca00078e38ff */
[----:B0-----:R-:W-:-:S05]  /*3d60*/  IMAD.WIDE.U32 R4, R5, 0x4, R12 ;  /* 0x0000000405047825 */ /* 0x001fca00078e000c */
[----:B-1----:R3:W-:Y:S02]  /*3d70*/  REDG.E.ADD.F32.FTZ.RN.STRONG.GPU desc[UR12][R4.64], R9 ;  /* 0x00000009040079a6 */ /* 0x0027e4000c12f30c */
.L_x_503:
[----:B------:R-:W-:Y:S05]  /*3d80*/  BSYNC.RECONVERGENT B1 ;  /* 0x0000000000017941 */ /* 0x000fea0003800200 */
.L_x_502:
[----:B------:R-:W-:Y:S04]  /*3d90*/  BSSY.RECONVERGENT B1, `(.L_x_504) ;  /* 0x0000008000017945 */ /* 0x000fe80003800200 */
[----:B------:R-:W-:Y:S05]  /*3da0*/  @P3 BRA `(.L_x_505) ;  /* 0x0000000000183947 */ /* 0x000fea0003800000 */
[----:B------:R-:W4:Y:S01]  /*3db0*/  LDS R7, [R7+0x180] ;  /* 0x0001800007077984 */ /* 0x000f220000000800 */
[----:B-123--:R-:W-:-:S04]  /*3dc0*/  IMAD.U32 R5, RZ, RZ, UR4 ;  /* 0x00000004ff057e24 */ /* 0x00efc8000f8e00ff */
[----:B------:R-:W-:-:S04]  /*3dd0*/  IMAD R6, R5, 0x20, R6 ;  /* 0x0000002005067824 */ /* 0x000fc800078e0206 */
[----:B------:R-:W-:-:S04]  /*3de0*/  IMAD R5, R6, 0x80, R17 ;  /* 0x0000008006057824 */ /* 0x000fc800078e0211 */
[----:B0-----:R-:W-:-:S05]  /*3df0*/  IMAD.WIDE.U32 R4, R5, 0x4, R12 ;  /* 0x0000000405047825 */ /* 0x001fca00078e000c */
[----:B----4-:R4:W-:Y:S02]  /*3e00*/  REDG.E.ADD.F32.FTZ.RN.STRONG.GPU desc[UR12][R4.64], R7 ;  /* 0x00000007040079a6 */ /* 0x0109e4000c12f30c */
.L_x_505:
[----:B------:R-:W-:Y:S05]  /*3e10*/  BSYNC.RECONVERGENT B1 ;  /* 0x0000000000017941 */ /* 0x000fea0003800200 */
.L_x_504:
[----:B------:R-:W-:Y:S01]  /*3e20*/  VIADD R16, R16, 0x80 ;  /* 0x0000008010107836 */ /* 0x000fe20000000000 */
[----:B------:R-:W-:Y:S06]  /*3e30*/  @P4 BRA `(.L_x_506) ;  /* 0xfffffffc00304947 */ /* 0x000fec000383ffff */
[----:B------:R-:W-:Y:S05]  /*3e40*/  BSYNC.RECONVERGENT B0 ;  /* 0x0000000000007941 */ /* 0x000fea0003800200 */
.L_x_497:
[----:B------:R-:W-:Y:S01]  /*3e50*/  IADD3 R23, PT, PT, R23, 0x4, RZ ;  /* 0x0000000417177810 */ /* 0x000fe20007ffe0ff */
[----:B------:R-:W-:-:S03]  /*3e60*/  NOP ;  /* 0x0000000000007918 */ /* 0x000fc60000000000 */
[----:B------:R-:W-:-:S13]  /*3e70*/  ISETP.GE.AND P0, PT, R23, R18, PT ;  /* 0x000000121700720c */ /* 0x000fda0003f06270 */
[----:B------:R-:W-:Y:S05]  /*3e80*/  @!P0 BRA `(.L_x_507) ;  /* 0xfffffff400908947 */ /* 0x000fea000383ffff */
.L_x_495:
        /* <DEDUP_REMOVED lines=12> */
[----:B------:R-:W-:Y:S02]  /*3f50*/  IMAD.MOV.U32 R6, RZ, RZ, RZ ;  /* 0x000000ffff067224 */ /* 0x000fe400078e00ff */
[----:B-1----:R-:W-:Y:S02]  /*3f60*/  VIADD R9, R8, 0xffffffe ;  /* 0x0ffffffe08097836 */ /* 0x002fe40000000000 */
[----:B------:R-:W-:Y:S02]  /*3f70*/  IMAD.MOV.U32 R8, RZ, RZ, R2 ;  /* 0x000000ffff087224 */ /* 0x000fe400078e0002 */
[----:B------:R-:W0:Y:S02]  /*3f80*/  F2I.FTZ.U32.TRUNC.NTZ R7, R9 ;  /* 0x0000000900077305 */ /* 0x000e24000021f000 */
[----:B0-----:R-:W-:-:S04]  /*3f90*/  IMAD.MOV R11, RZ, RZ, -R7 ;  /* 0x000000ffff0b7224 */ /* 0x001fc800078e0a07 */
[----:B------:R-:W-:-:S04]  /*3fa0*/  IMAD R11, R11, R4, RZ ;  /* 0x000000040b0b7224 */ /* 0x000fc800078e02ff */
[----:B------:R-:W-:Y:S01]  /*3fb0*/  IMAD.HI.U32 R6, R7, R11, R6 ;  /* 0x0000000b07067227 */ /* 0x000fe200078e0006 */
[----:B------:R-:W-:-:S07]  /*3fc0*/  LOP3.LUT R7, RZ, UR14, RZ, 0x33, !PT ;  /* 0x0000000eff077c12 */ /* 0x000fce000f8e33ff */
.L_x_510:
        /* <DEDUP_REMOVED lines=27> */
.L_x_509:
[----:B------:R-:W-:Y:S05]  /*4180*/  BSYNC.RECONVERGENT B0 ;  /* 0x0000000000007941 */ /* 0x000fea0003800200 */
.L_x_508:
[----:B------:R-:W-:Y:S01]  /*4190*/  BAR.SYNC.DEFER_BLOCKING 0x0 ;  /* 0x0000000000007b1d */ /* 0x000fe20000010000 */
[----:B------:R-:W-:-:S13]  /*41a0*/  ISETP.GE.AND P0, PT, R25, R18, PT ;  /* 0x000000121900720c */ /* 0x000fda0003f06270 */
[----:B------:R-:W-:Y:S05]  /*41b0*/  @P0 BRA `(.L_x_511) ;  /* 0x0000000800740947 */ /* 0x000fea0003800000 */
[----:B------:R-:W-:-:S07]  /*41c0*/  IMAD.MOV.U32 R3, RZ, RZ, R25 ;  /* 0x000000ffff037224 */ /* 0x000fce00078e0019 */
.L_x_523:
[----:B------:R-:W-:Y:S01]  /*41d0*/  UISETP.GE.AND UP0, UPT, UR7, 0x1, UPT ;  /* 0x000000010700788c */ /* 0x000fe2000bf06270 */
[----:B01-34-:R-:W-:Y:S02]  /*41e0*/  CS2R R10, SRZ ;  /* 0x00000000000a7805 */ /* 0x01bfe4000001ff00 */
[----:B--2---:R-:W-:Y:S02]  /*41f0*/  CS2R R8, SRZ ;  /* 0x0000000000087805 */ /* 0x004fe4000001ff00 */
        /* <DEDUP_REMOVED lines=76> */
.L_x_512:
        /* <DEDUP_REMOVED lines=20> */
.L_x_522:
        /* <DEDUP_REMOVED lines=22> */
.L_x_515:
[----:B------:R-:W-:Y:S05]  /*4960*/  BSYNC.RECONVERGENT B1 ;  /* 0x0000000000017941 */ /* 0x000fea0003800200 */
.L_x_514:
        /* <DEDUP_REMOVED lines=8> */
.L_x_517:
[----:B------:R-:W-:Y:S05]  /*49f0*/  BSYNC.RECONVERGENT B1 ;  /* 0x0000000000017941 */ /* 0x000fea0003800200 */
.L_x_516:
[----:B------:R-:W-:Y:S04]  /*4a00*/  BSSY.RECONVERGENT B1, `(.L_x_518) ;  /* 0x0000008000017945 */ /* 0x000fe80003800200 */
[----:B------:R-:W-:Y:S05]  /*4a10*/  @P2 BRA `(.L_x_519) ;  /* 0x0000000000182947 */ /* 0x000fea0003800000 */
[----:B-12---:R-:W1:Y:S01]  /*4a20*/  LDS R9, [R7+0x100] ;  /* 0x0001000007097984 */ /* 0x006e620000000800 */
[----:B------:R-:W-:-:S05]  /*4a30*/  IMAD.U32 R5, RZ, RZ, UR4 ;  /* 0x00000004ff057e24 */ /* 0x000fca000f8e00ff */
[----:B------:R-:W-:-:S05]  /*4a40*/  LEA R8, R5, R8, 0x5 ;  /* 0x0000000805087211 */ /* 0x000fca00078e28ff */
[----:B------:R-:W-:-:S04]  /*4a50*/  IMAD R5, R8, 0x80, R17 ;  /* 0x0000008008057824 */ /* 0x000fc800078e0211 */
[----:B0-----:R-:W-:-:S05]  /*4a60*/  IMAD.WIDE.U32 R4, R5, 0x4, R12 ;  /* 0x0000000405047825 */ /* 0x001fca00078e000c */
[----:B-1----:R3:W-:Y:S02]  /*4a70*/  REDG.E.ADD.F32.FTZ.RN.STRONG.GPU desc[UR12][R4.64], R9 ;  /* 0x00000009040079a6 */ /* 0x0027e4000c12f30c */
.L_x_519:
[----:B------:R-:W-:Y:S05]  /*4a80*/  BSYNC.RECONVERGENT B1 ;  /* 0x0000000000017941 */ /* 0x000fea0003800200 */
.L_x_518:
        /* <DEDUP_REMOVED lines=8> */
.L_x_521:
[----:B------:R-:W-:Y:S05]  /*4b10*/  BSYNC.RECONVERGENT B1 ;  /* 0x0000000000017941 */ /* 0x000fea0003800200 */
.L_x_520:
[----:B------:R-:W-:Y:S01]  /*4b20*/  VIADD R16, R16, 0x80 ;  /* 0x0000008010107836 */ /* 0x000fe20000000000 */
[----:B------:R-:W-:Y:S06]  /*4b30*/  @P4 BRA `(.L_x_522) ;  /* 0xfffffffc00304947 */ /* 0x000fec000383ffff */
[----:B------:R-:W-:Y:S05]  /*4b40*/  BSYNC.RECONVERGENT B0 ;  /* 0x0000000000007941 */ /* 0x000fea0003800200 */
.L_x_513:
[----:B------:R-:W-:Y:S01]  /*4b50*/  VIADD R3, R3, 0x4 ;  /* 0x0000000403037836 */ /* 0x000fe20000000000 */
[----:B------:R-:W-:-:S04]  /*4b60*/  NOP ;  /* 0x0000000000007918 */ /* 0x000fc80000000000 */
[----:B------:R-:W-:-:S13]  /*4b70*/  ISETP.GE.AND P0, PT, R3, R18, PT ;  /* 0x000000120300720c */ /* 0x000fda0003f06270 */
[----:B------:R-:W-:Y:S05]  /*4b80*/  @!P0 BRA `(.L_x_523) ;  /* 0xfffffff400908947 */ /* 0x000fea000383ffff */
.L_x_511:
        /* <DEDUP_REMOVED lines=8> */
.L_x_460:
[----:B------:R-:W-:-:S13]  /*4c10*/  ISETP.GE.AND P0, PT, R25, UR5, PT ;  /* 0x0000000519007c0c */ /* 0x000fda000bf06270 */
[----:B------:R-:W-:Y:S05]  /*4c20*/  @P0 EXIT ;  /* 0x000000000000094d */ /* 0x000fea0003800000 */
[----:B------:R-:W1:Y:S01]  /*4c30*/  S2R R0, SR_TID.X ;  /* 0x0000000000007919 */ /* 0x000e620000002100 */
[----:B------:R-:W5:Y:S01]  /*4c40*/  S2UR UR6, SR_CgaCtaId ;  /* 0x00000000000679c3 */ /* 0x000f620000008800 */
[----:B------:R-:W-:Y:S01]  /*4c50*/  UMOV UR4, 0x400 ;  /* 0x0000040000047882 */ /* 0x000fe20000000000 */
[----:B0--3--:R-:W-:Y:S01]  /*4c60*/  IMAD.U32 R12, RZ, RZ, UR11 ;  /* 0x0000000bff0c7e24 */ /* 0x009fe2000f8e00ff */
[----:B-----5:R-:W-:Y:S01]  /*4c70*/  ULEA UR4, UR6, UR4, 0x18 ;  /* 0x0000000406047291 */ /* 0x020fe2000f8ec0ff */
[----:B-12-4-:R-:W-:-:S05]  /*4c80*/  LOP3.LUT R9, R0, 0x1f, RZ, 0xc0, !PT ;  /* 0x0000001f00097812 */ /* 0x016fca00078ec0ff */
[C---:B------:R-:W-:Y:S02]  /*4c90*/  LEA R0, R9.reuse, UR4, 0x3 ;  /* 0x0000000409007c11 */ /* 0x040fe4000f8e18ff */
[----:B------:R-:W-:-:S03]  /*4ca0*/  SHF.L.U32 R9, R9, 0x1, RZ ;  /* 0x0000000109097819 */ /* 0x000fc600000006ff */
[----:B------:R-:W-:Y:S02]  /*4cb0*/  VIADD R0, R0, 0xd100 ;  /* 0x0000d10000007836 */ /* 0x000fe40000000000 */
[----:B------:R-:W-:-:S07]  /*4cc0*/  IMAD R12, R12, 0x1000, R9 ;  /* 0x000010000c0c7824 */ /* 0x000fce00078e0209 */
.L_x_527:
[----:B------:R-:W0:Y:S01]  /*4cd0*/  LDC.64 R4, c[0x0][0x3b0] ;  /* 0x0000ec00ff047b82 */ /* 0x000e220000000a00 */
[----:B------:R-:W-:Y:S01]  /*4ce0*/  BSSY.RECONVERGENT B0, `(.L_x_525) ;  /* 0x000000d000007945 */ /* 0x000fe20003800200 */
[C---:B------:R-:W-:Y:S01]  /*4cf0*/  IMAD R7, R25.reuse, 0x80, R12 ;  /* 0x0000008019077824 */ /* 0x040fe200078e020c */
[----:B------:R-:W-:Y:S01]  /*4d00*/  LEA R6, R25, R0, 0x9 ;  /* 0x0000000019067211 */ /* 0x000fe200078e48ff */
[----:B-1----:R-:W-:-:S07]  /*4d10*/  IMAD.MOV.U32 R8, RZ, RZ, R9 ;  /* 0x000000ffff087224 */ /* 0x002fce00078e0009 */
.L_x_526:
        /* <DEDUP_REMOVED lines=10> */
.L_x_525:
[----:B------:R-:W-:-:S05]  /*4dc0*/  VIADD R25, R25, 0x4 ;  /* 0x0000000419197836 */ /* 0x000fca0000000000 */
[----:B------:R-:W-:-:S13]  /*4dd0*/  ISETP.GE.AND P0, PT, R25, UR5, PT ;  /* 0x0000000519007c0c */ /* 0x000fda000bf06270 */
[----:B------:R-:W-:Y:S05]  /*4de0*/  @!P0 BRA `(.L_x_527) ;  /* 0xfffffffc00b88947 */ /* 0x000fea000383ffff */
[----:B------:R-:W-:Y:S05]  /*4df0*/  EXIT ;  /* 0x000000000000794d */ /* 0x000fea0003800000 */
.L_x_458:
        /* <DEDUP_REMOVED lines=8> */
.L_x_529:
[----:B------:R-:W-:Y:S05]  /*4e80*/  BSYNC B0 ;  /* 0x0000000000007941 */ /* 0x000fea0003800000 */
.L_x_528:
        /* <DEDUP_REMOVED lines=8> */
.L_x_530:
[----:B------:R-:W-:Y:S01]  /*4f10*/  MOV R10, 0x4 ;  /* 0x00000004000a7802 */ /* 0x000fe20000000f00 */
[----:B------:R-:W-:-:S04]  /*4f20*/  IMAD.MOV.U32 R5, RZ, RZ, R8 ;  /* 0x000000ffff057224 */ /* 0x000fc800078e0008 */
[----:B------:R-:W-:-:S04]  /*4f30*/  FADD R5, R4, R5 ;  /* 0x0000000504057221 */ /* 0x000fc80000000000 */
[----:B------:R-:W-:-:S07]  /*4f40*/  IMAD.MOV.U32 R4, RZ, RZ, R5 ;  /* 0x000000ffff047224 */ /* 0x000fce00078e0005 */
[----:B------:R-:W-:Y:S05]  /*4f50*/  WARPSYNC.COLLECTIVE R9, `(.L_x_531) ;  /* 0x0000000009087348 */ /* 0x000fea0003c00000 */
[----:B------:R0:W1:Y:S02]  /*4f60*/  SHFL.DOWN P1, R8, R4, R10, R11 ;  /* 0x0800000a04087389 */ /* 0x000064000002000b */
[----:B01----:R-:W-:Y:S05]  /*4f70*/  ENDCOLLECTIVE ;  /* 0x000000000000791b */ /* 0x003fea0003800000 */
.L_x_531:
[----:B------:R-:W-:Y:S02]  /*4f80*/  IMAD.MOV.U32 R10, RZ, RZ, 0x2 ;  /* 0x00000002ff0a7424 */ /* 0x000fe400078e00ff */
[----:B------:R-:W-:-:S04]  /*4f90*/  IMAD.MOV.U32 R6, RZ, RZ, R8 ;  /* 0x000000ffff067224 */ /* 0x000fc800078e0008 */
[----:B------:R-:W-:-:S04]  /*4fa0*/  FADD R6, R5, R6 ;  /* 0x0000000605067221 */ /* 0x000fc80000000000 */
[----:B------:R-:W-:-:S07]  /*4fb0*/  IMAD.MOV.U32 R4, RZ, RZ, R6 ;  /* 0x000000ffff047224 */ /* 0x000fce00078e0006 */
[----:B------:R-:W-:Y:S05]  /*4fc0*/  WARPSYNC.COLLECTIVE R9, `(.L_x_532) ;  /* 0x0000000009087348 */ /* 0x000fea0003c00000 */
[----:B------:R0:W1:Y:S02]  /*4fd0*/  SHFL.DOWN P1, R8, R4, R10, R11 ;  /* 0x0800000a04087389 */ /* 0x000064000002000b */
[----:B01----:R-:W-:Y:S05]  /*4fe0*/  ENDCOLLECTIVE ;  /* 0x000000000000791b */ /* 0x003fea0003800000 */
.L_x_532:
[----:B------:R-:W-:Y:S01]  /*4ff0*/  IMAD.MOV.U32 R10, RZ, RZ, 0x1 ;  /* 0x00000001ff0a7424 */ /* 0x000fe200078e00ff */
[----:B------:R-:W-:-:S05]  /*5000*/  MOV R7, R8 ;  /* 0x0000000800077202 */ /* 0x000fca0000000f00 */
[----:B------:R-:W-:-:S04]  /*5010*/  FADD R7, R6, R7 ;  /* 0x0000000706077221 */ /* 0x000fc80000000000 */
[----:B------:R-:W-:-:S07]  /*5020*/  IMAD.MOV.U32 R4, RZ, RZ, R7 ;  /* 0x000000ffff047224 */ /* 0x000fce00078e0007 */
[----:B------:R-:W-:Y:S05]  /*5030*/  WARPSYNC.COLLECTIVE R9, `(.L_x_533) ;  /* 0x0000000009087348 */ /* 0x000fea0003c00000 */
[----:B------:R0:W1:Y:S02]  /*5040*/  SHFL.DOWN P1, R8, R4, R10, R11 ;  /* 0x0800000a04087389 */ /* 0x000064000002000b */
[----:B01----:R-:W-:Y:S05]  /*5050*/  ENDCOLLECTIVE ;  /* 0x000000000000791b */ /* 0x003fea0003800000 */
.L_x_533:
[----:B------:R-:W-:Y:S05]  /*5060*/  BRA `(.L_x_534) ;  /* 0xffffffb400c47947 */ /* 0x000fea000383ffff */
.L_x_535:
        /* <DEDUP_REMOVED lines=9> */
.L_x_629:


//--------------------- .text._Z25kernel_full_backward_tileILi16ELi32ELi128ELi4EEvPK13__nv_bfloat16S2_S2_S2_S2_PKfPS0_PfS6_iif --------------------------
	.section	.text._Z25kernel_full_backward_tileILi16ELi32ELi128ELi4EEvPK13__nv_bfloat16S2_S2_S2_S2_PKfPS0_PfS6_iif,"ax",@progbits
	.align	128
        .global         _Z25kernel_full_backward_tileILi16ELi32ELi128ELi4EEvPK13__nv_bfloat16S2_S2_S2_S2_PKfPS0_PfS6_iif
        .type           _Z25kernel_full_backward_tileILi16ELi32ELi128ELi4EEvPK13__nv_bfloat16S2_S2_S2_S2_PKfPS0_PfS6_iif,@function
        .size           _Z25kernel_full_backward_tileILi16ELi32ELi128ELi4EEvPK13__nv_bfloat16S2_S2_S2_S2_PKfPS0_PfS6_iif,(.L_x_630 - _Z25kernel_full_backward_tileILi16ELi32ELi128ELi4EEvPK13__nv_bfloat16S2_S2_S2_S2_PKfPS0_PfS6_iif)
        .other          _Z25kernel_full_backward_tileILi16ELi32ELi128ELi4EEvPK13__nv_bfloat16S2_S2_S2_S2_PKfPS0_PfS6_iif,@"STO_CUDA_ENTRY STV_DEFAULT"
_Z25kernel_full_backward_tileILi16ELi32ELi128ELi4EEvPK13__nv_bfloat16S2_S2_S2_S2_PKfPS0_PfS6_iif:
.text._Z25kernel_full_backward_tileILi16ELi32ELi128ELi4EEvPK13__nv_bfloat16S2_S2_S2_S2_PKfPS0_PfS6_iif:
        /* <DEDUP_REMOVED lines=19> */
.L_x_540:
        /* <DEDUP_REMOVED lines=12> */
.L_x_539:
        /* <DEDUP_REMOVED lines=16> */
.L_x_538:
[----:B------:R-:W-:Y:S05]  /*02f0*/  @!P1 BRA `(.L_x_540) ;  /* 0xfffffffc008c9947 */ /* 0x000fea000383ffff */
.L_x_537:
[----:B------:R-:W-:Y:S05]  /*0300*/  BSYNC.RECONVERGENT B0 ;  /* 0x0000000000007941 */ /* 0x000fea0003800200 */
.L_x_536:
[----:B------:R-:W-:-:S13]  /*0310*/  ISETP.GE.AND P0, PT, R14, UR5, PT ;  /* 0x000000050e007c0c */ /* 0x000fda000bf06270 */
[----:B------:R-:W1:Y:S01]  /*0320*/  @!P0 LDC.64 R2, c[0x0][0x3a8] ;  /* 0x0000ea00ff028b82 */ /* 0x000e620000000a00 */
[----:B------:R-:W-:-:S04]  /*0330*/  @!P0 VIADD R5, R14, UR6 ;  /* 0x000000060e058c36 */ /* 0x000fc80008000000 */
[----:B-1----:R-:W-:-:S06]  /*0340*/  @!P0 IMAD.WIDE.U32 R2, R5, 0x4, R2 ;  /* 0x0000000405028825 */ /* 0x002fcc00078e0002 */
[----:B------:R-:W2:Y:S01]  /*0350*/  @!P0 LDG.E.CONSTANT R2, desc[UR12][R2.64] ;  /* 0x0000000c02028981 */ /* 0x000ea2000c1e9900 */
[----:B------:R-:W1:Y:S01]  /*0360*/  S2UR UR6, SR_CgaCtaId ;  /* 0x00000000000679c3 */ /* 0x000e620000008800 */
[----:B------:R-:W-:Y:S01]  /*0370*/  UMOV UR4, 0x400 ;  /* 0x0000040000047882 */ /* 0x000fe20000000000 */
[----:B------:R-:W-:Y:S01]  /*0380*/  BSSY.RECONVERGENT B0, `(.L_x_541) ;  /* 0x0000009000007945 */ /* 0x000fe20003800200 */
[----:B-1----:R-:W-:-:S06]  /*0390*/  ULEA UR8, UR6, UR4, 0x18 ;  /* 0x0000000406087291 */ /* 0x002fcc000f8ec0ff */
[----:B------:R-:W-:-:S05]  /*03a0*/  @!P0 LEA R5, R14, UR8, 0x2 ;  /* 0x000000080e058c11 */ /* 0x000fca000f8e10ff */
[----:B--2---:R1:W-:Y:S02]  /*03b0*/  @!P0 STS [R5+0x8800], R2 ;  /* 0x0088000205008388 */ /* 0x0043e40000000800 */
.L_x_542:
[C---:B-1----:R-:W-:Y:S02]  /*03c0*/  LEA R2, R14.reuse, UR8, 0x2 ;  /* 0x000000080e027c11 */ /* 0x042fe4000f8e10ff */
[C---:B------:R-:W-:Y:S01]  /*03d0*/  ISETP.GE.U32.AND P0, PT, R14.reuse, 0x780, PT ;  /* 0x000007800e00780c */ /* 0x040fe20003f06070 */
[----:B------:R-:W-:Y:S02]  /*03e0*/  VIADD R14, R14, 0x80 ;  /* 0x000000800e0e7836 */ /* 0x000fe40000000000 */
[----:B------:R2:W-:Y:S10]  /*03f0*/  STS [R2+0x8880], RZ ;  /* 0x008880ff02007388 */ /* 0x0005f40000000800 */
[----:B--2---:R-:W-:Y:S05]  /*0400*/  @!P0 BRA `(.L_x_542) ;  /* 0xfffffffc00ec8947 */ /* 0x004fea000383ffff */
[----:B------:R-:W-:Y:S05]  /*0410*/  BSYNC.RECONVERGENT B0 ;  /* 0x0000000000007941 */ /* 0x000fea0003800200 */
.L_x_541:
[----:B------:R-:W-:Y:S01]  /*0420*/  BAR.SYNC.DEFER_BLOCKING 0x0 ;  /* 0x0000000000007b1d */ /* 0x000fe20000010000 */
[----:B------:R-:W-:-:S13]  /*0430*/  ISETP.GE.AND P0, PT, R0, UR5, PT ;  /* 0x0000000500007c0c */ /* 0x000fda000bf06270 */
[----:B------:R-:W-:Y:S05]  /*0440*/  @P0 BRA `(.L_x_543) ;  /* 0x00000000009c0947 */ /* 0x000fea0003800000 */
[----:B------:R-:W-:Y:S02]  /*0450*/  IMAD.SHL.U32 R3, R16, 0x2, RZ ;  /* 0x0000000210037824 */ /* 0x000fe400078e00ff */
[----:B------:R-:W-:-:S07]  /*0460*/  IMAD.MOV.U32 R2, RZ, RZ, R0 ;  /* 0x000000ffff027224 */ /* 0x000fce00078e0000 */
.L_x_547:
[----:B------:R-:W-:Y:S01]  /*0470*/  BSSY.RECONVERGENT B0, `(.L_x_544) ;  /* 0x0000012000007945 */ /* 0x000fe20003800200 */
[----:B-1----:R-:W-:Y:S01]  /*0480*/  MOV R4, RZ ;  /* 0x000000ff00047202 */ /* 0x002fe20000000f00 */
[----:B------:R-:W-:-:S07]  /*0490*/  IMAD.MOV.U32 R5, RZ, RZ, R3 ;  /* 0x000000ffff057224 */ /* 0x000fce00078e0003 */
.L_x_545:
[----:B------:R-:W-:Y:S01]  /*04a0*/  IMAD R6, R2, 0x80, R5 ;  /* 0x0000008002067824 */ /* 0x000fe200078e0205 */
[C---:B------:R-:W-:Y:S02]  /*04b0*/  ISETP.GE.U32.AND P0, PT, R5.reuse, 0x40, PT ;  /* 0x000000400500780c */ /* 0x040fe40003f06070 */
[----:B------:R-:W-:Y:S02]  /*04c0*/  IADD3 R5, PT, PT, R5, 0x40, RZ ;  /* 0x0000004005057810 */ /* 0x000fe40007ffe0ff */
[----:B------:R-:W-:-:S05]  /*04d0*/  LEA R6, R6, UR8, 0x1 ;  /* 0x0000000806067c11 */ /* 0x000fca000f8e08ff */
        /* <DEDUP_REMOVED lines=8> */
[----:B------:R-:W-:-:S04]  /*0560*/  IMAD.U32 R8, R8, 0x10000, RZ ;  /* 0x0001000008087824 */ /* 0x000fc800078e00ff */
[----:B------:R-:W-:Y:S01]  /*0570*/  FFMA R4, R11, R8, R4 ;  /* 0x000000080b047223 */ /* 0x000fe20000000004 */
[----:B------:R-:W-:Y:S06]  /*0580*/  @!P0 BRA `(.L_x_545) ;  /* 0xfffffffc00c48947 */ /* 0x000fec000383ffff */
[----:B------:R-:W-:Y:S05]  /*0590*/  BSYNC.RECONVERGENT B0 ;  /* 0x0000000000007941 */ /* 0x000fea0003800200 */
.L_x_544:
        /* <DEDUP_REMOVED lines=12> */
.L_x_622:
[----:B-1----:R-:W-:Y:S01]  /*0660*/  FADD R9, R8, R9 ;  /* 0x0000000908097221 */ /* 0x002fe20000000000 */
[C---:B------:R-:W-:Y:S01]  /*0670*/  @!P0 LEA R4, R2.reuse, UR8, 0x2 ;  /* 0x0000000802048c11 */ /* 0x040fe2000f8e10ff */
[----:B------:R-:W-:-:S04]  /*0680*/  VIADD R2, R2, 0x4 ;  /* 0x0000000402027836 */ /* 0x000fc80000000000 */
[----:B------:R1:W-:Y:S01]  /*0690*/  @!P0 STS [R4+0x8840], R9 ;  /* 0x0088400904008388 */ /* 0x0003e20000000800 */
[----:B------:R-:W-:-:S13]  /*06a0*/  ISETP.GE.AND P0, PT, R2, UR5, PT ;  /* 0x0000000502007c0c */ /* 0x000fda000bf06270 */
[----:B------:R-:W-:Y:S05]  /*06b0*/  @!P0 BRA `(.L_x_547) ;  /* 0xfffffffc006c8947 */ /* 0x000fea000383ffff */
.L_x_543:
[----:B------:R-:W-:Y:S05]  /*06c0*/  WARPSYNC.ALL ;  /* 0x0000000000007948 */ /* 0x000fea0003800000 */
[----:B------:R-:W2:Y:S02]  /*06d0*/  LDCU UR4, c[0x0][0x3cc] ;  /* 0x00007980ff0477ac */ /* 0x000ea40008000800 */
[----:B--2---:R-:W-:Y:S01]  /*06e0*/  UISETP.GE.AND UP0, UPT, UR4, 0x1, UPT ;  /* 0x000000010400788c */ /* 0x004fe2000bf06270 */
[----:B------:R-:W-:Y:S08]  /*06f0*/  BAR.SYNC.DEFER_BLOCKING 0x0 ;  /* 0x0000000000007b1d */ /* 0x000ff00000010000 */
[----:B------:R-:W-:Y:S05]  /*0700*/  BRA.U !UP0, `(.L_x_548) ;  /* 0x0000003d08b87547 */ /* 0x000fea000b800000 */
[----:B------:R-:W-:Y:S01]  /*0710*/  UIADD3 UR4, UPT, UPT, UR5, 0xf, URZ ;  /* 0x0000000f05047890 */ /* 0x000fe2000fffe0ff */
[----:B------:R-:W-:-:S03]  /*0720*/  LEA R2, R0, UR8, 0xa ;  /* 0x0000000800027c11 */ /* 0x000fc6000f8e50ff */
[----:B------:R-:W-:-:S04]  /*0730*/  USHF.R.S32.HI UR6, URZ, 0x1f, UR4 ;  /* 0x0000001fff067899 */ /* 0x000fc80008011404 */
[----:B------:R-:W-:-:S03]  /*0740*/  ULEA.HI UR6, UR6, UR4, URZ, 0x4 ;  /* 0x0000000406067291 */ /* 0x000fc6000f8f20ff */
[----:B------:R-:W-:Y:S01]  /*0750*/  UMOV UR4, URZ ;  /* 0x000000ff00047c82 */ /* 0x000fe20008000000 */
[----:B------:R-:W-:-:S12]  /*0760*/  USHF.R.S32.HI UR6, URZ, 0x4, UR6 ;  /* 0x00000004ff067899 */ /* 0x000fd80008011406 */
.L_x_612:
        /* <DEDUP_REMOVED lines=8> */
.L_x_553:
[----:B-1----:R-:W1:Y:S01]  /*07f0*/  S2R R9, SR_CgaCtaId ;  /* 0x0000000000097919 */ /* 0x002e620000008800 */
[----:B------:R-:W2:Y:S01]  /*0800*/  LDC.64 R4, c[0x0][0x388] ;  /* 0x0000e200ff047b82 */ /* 0x000ea20000000a00 */
[----:B0-----:R-:W-:Y:S01]  /*0810*/  MOV R8, UR4 ;  /* 0x0000000400087c02 */ /* 0x001fe20008000f00 */
[--C-:B------:R-:W-:Y:S01]  /*0820*/  IMAD.MOV.U32 R15, RZ, RZ, R3.reuse ;  /* 0x000000ffff0f7224 */ /* 0x100fe200078e0003 */
[----:B------:R-:W-:Y:S01]  /*0830*/  BSSY.RECONVERGENT B1, `(.L_x_551) ;  /* 0x0000014000017945 */ /* 0x000fe20003800200 */
[----:B------:R-:W-:Y:S02]  /*0840*/  IMAD.SHL.U32 R12, R16, 0x2, RZ ;  /* 0x00000002100c7824 */ /* 0x000fe400078e00ff */
[----:B------:R-:W-:Y:S01]  /*0850*/  IMAD R17, R8, 0x20, R3 ;  /* 0x0000002008117824 */ /* 0x000fe200078e0203 */
[----:B------:R-:W-:Y:S01]  /*0860*/  MOV R8, 0x400 ;  /* 0x0000040000087802 */ /* 0x000fe20000000f00 */
[----:B------:R-:W0:Y:S01]  /*0870*/  LDC.64 R6, c[0x0][0x390] ;  /* 0x0000e400ff067b82 */ /* 0x000e220000000a00 */
[----:B------:R-:W-:-:S05]  /*0880*/  VIADD R3, R3, 0x4 ;  /* 0x0000000403037836 */ /* 0x000fca0000000000 */
[----:B------:R-:W-:Y:S02]  /*0890*/  ISETP.GE.AND P1, PT, R3, UR14, PT ;  /* 0x0000000e03007c0c */ /* 0x000fe4000bf26270 */
[----:B-1----:R-:W-:-:S11]  /*08a0*/  LEA R14, R9, R8, 0x18 ;  /* 0x00000008090e7211 */ /* 0x002fd600078ec0ff */
.L_x_552:
        /* <DEDUP_REMOVED lines=13> */
.L_x_551:
[----:B------:R-:W-:Y:S05]  /*0980*/  @!P1 BRA `(.L_x_553) ;  /* 0xfffffffc00989947 */ /* 0x000fea000383ffff */
.L_x_550:
[----:B------:R-:W-:Y:S05]  /*0990*/  BSYNC.RECONVERGENT B0 ;  /* 0x0000000000007941 */ /* 0x000fea0003800200 */
.L_x_549:
[----:B------:R-:W-:Y:S01]  /*09a0*/  IMAD.U32 R3, RZ, RZ, UR14 ;  /* 0x0000000eff037e24 */ /* 0x000fe2000f8e00ff */
[----:B------:R-:W-:Y:S04]  /*09b0*/  BAR.SYNC.DEFER_BLOCKING 0x0 ;  /* 0x0000000000007b1d */ /* 0x000fe80000010000 */
[----:B------:R-:W-:-:S04]  /*09c0*/  IADD3 R3, PT, PT, R3, 0xf, RZ ;  /* 0x0000000f03037810 */ /* 0x000fc80007ffe0ff */
[----:B-1----:R-:W-:-:S04]  /*09d0*/  SHF.R.S32.HI R4, RZ, 0x1f, R3 ;  /* 0x0000001fff047819 */ /* 0x002fc80000011403 */
[----:B------:R-:W-:-:S04]  /*09e0*/  LEA.HI R3, R4, R3, RZ, 0x4 ;  /* 0x0000000304037211 */ /* 0x000fc800078f20ff */
[----:B------:R-:W-:-:S05]  /*09f0*/  SHF.R.S32.HI R3, RZ, 0x4, R3 ;  /* 0x00000004ff037819 */ /* 0x000fca0000011403 */
        /* <DEDUP_REMOVED lines=9> */
[----:B-1----:R-:W-:Y:S02]  /*0a90*/  LOP3.LUT R4, R9, 0x3, RZ, 0xc0, !PT ;  /* 0x0000000309047812 */ /* 0x002fe400078ec0ff */
[----:B------:R-:W-:Y:S02]  /*0aa0*/  SHF.R.U32.HI R9, RZ, 0x2, R9 ;  /* 0x00000002ff097819 */ /* 0x000fe40000011609 */
[----:B0-----:R-:W-:-:S03]  /*0ab0*/  LEA R17, R8, R17, 0x18 ;  /* 0x0000001108117211 */ /* 0x001fc600078ec0ff */
[----:B------:R-:W-:-:S04]  /*0ac0*/  IMAD.WIDE.U32 R6, R9, 0x40, R4 ;  /* 0x0000004009067825 */ /* 0x000fc800078e0004 */
[----:B------:R-:W-:Y:S01]  /*0ad0*/  IMAD R22, R9, 0x10, R4 ;  /* 0x0000001009167824 */ /* 0x000fe200078e0204 */
[C---:B------:R-:W-:Y:S01]  /*0ae0*/  SHF.L.U64.HI R18, R6.reuse, 0x2, R7 ;  /* 0x0000000206127819 */ /* 0x040fe20000010207 */
[----:B------:R-:W-:-:S03]  /*0af0*/  IMAD.SHL.U32 R19, R6, 0x4, RZ ;  /* 0x0000000406137824 */ /* 0x000fc600078e00ff */
[----:B------:R-:W-:-:S07]  /*0b00*/  SHF.L.U32 R22, R22, 0x3, RZ ;  /* 0x0000000316167819 */ /* 0x000fce00000006ff */
.L_x_555:
[-C--:B------:R-:W-:Y:S02]  /*0b10*/  IABS R8, R3.reuse ;  /* 0x0000000300087213 */ /* 0x080fe40000000000 */
[----:B------:R-:W-:Y:S02]  /*0b20*/  IABS R7, R24 ;  /* 0x0000001800077213 */ /* 0x000fe40000000000 */
[----:B------:R-:W0:Y:S01]  /*0b30*/  I2F.RP R6, R8 ;  /* 0x0000000800067306 */ /* 0x000e220000209400 */
[-C--:B------:R-:W-:Y:S02]  /*0b40*/  IABS R11, R3.reuse ;  /* 0x00000003000b7213 */ /* 0x080fe40000000000 */
[----:B------:R-:W-:-:S05]  /*0b50*/  LOP3.LUT R23, RZ, R3, RZ, 0x33, !PT ;  /* 0x00000003ff177212 */ /* 0x000fca00078e33ff */
[----:B0-----:R-:W0:Y:S02]  /*0b60*/  MUFU.RCP R6, R6 ;  /* 0x0000000600067308 */ /* 0x001e240000001000 */
[----:B0-----:R-:W-:Y:S01]  /*0b70*/  VIADD R4, R6, 0xffffffe ;  /* 0x0ffffffe06047836 */ /* 0x001fe20000000000 */
[----:B------:R-:W-:-:S05]  /*0b80*/  IABS R6, R3 ;  /* 0x0000000300067213 */ /* 0x000fca0000000000 */
        /* <DEDUP_REMOVED lines=9> */
[----:B------:R-:W-:Y:S01]  /*0c20*/  @!P2 IADD3 R5, PT, PT, R5, -R6, RZ ;  /* 0x800000060505a210 */ /* 0x000fe20007ffe0ff */
[----:B------:R-:W-:Y:S01]  /*0c30*/  @!P2 VIADD R4, R4, 0x1 ;  /* 0x000000010404a836 */ /* 0x000fe20000000000 */
[----:B------:R-:W0:Y:S02]  /*0c40*/  S2R R6, SR_SWINHI ;  /* 0x0000000000067919 */ /* 0x000e240000002f00 */
[----:B------:R-:W-:Y:S02]  /*0c50*/  ISETP.GE.U32.AND P1, PT, R5, R8, PT ;  /* 0x000000080500720c */ /* 0x000fe40003f26070 */
[----:B------:R-:W-:-:S04]  /*0c60*/  LOP3.LUT R5, R24, R3, RZ, 0x3c, !PT ;  /* 0x0000000318057212 */ /* 0x000fc800078e3cff */
[----:B------:R-:W-:-:S07]  /*0c70*/  ISETP.GE.AND P3, PT, R5, RZ, PT ;  /* 0x000000ff0500720c */ /* 0x000fce0003f66270 */
[----:B------:R-:W-:-:S06]  /*0c80*/  @P1 VIADD R4, R4, 0x1 ;  /* 0x0000000104041836 */ /* 0x000fcc0000000000 */
[----:B------:R-:W-:-:S05]  /*0c90*/  @!P3 IMAD.MOV R4, RZ, RZ, -R4 ;  /* 0x000000ffff04b224 */ /* 0x000fca00078e0a04 */
[----:B------:R-:W-:-:S04]  /*0ca0*/  SEL R23, R23, R4, !P0 ;  /* 0x0000000417177207 */ /* 0x000fc80004000000 */
[----:B------:R-:W-:Y:S01]  /*0cb0*/  SHF.L.U32 R7, R23, 0xb, RZ ;  /* 0x0000000b17077819 */ /* 0x000fe200000006ff */
[----:B------:R-:W-:Y:S01]  /*0cc0*/  IMAD.MOV R8, RZ, RZ, -R23 ;  /* 0x000000ffff087224 */ /* 0x000fe200078e0a17 */
        /* <DEDUP_REMOVED lines=91> */
[----:B------:R-:W-:-:S05]  /*1280*/  IMAD R25, R3, R25, R24 ;  /* 0x0000001903197224 */ /* 0x000fca00078e0218 */
[----:B------:R-:W-:Y:S01]  /*1290*/  LEA R23, R23, R25, 0x5 ;  /* 0x0000001917177211 */ /* 0x000fe200078e28ff */
[----:B------:R-:W-:Y:S01]  /*12a0*/  VIADD R24, R24, 0x4 ;  /* 0x0000000418187836 */ /* 0x000fe20000000000 */
[----:B--2---:R-:W-:Y:S03]  /*12b0*/  HMMA.16816.F32.BF16 R8, R4, R20, R8 ;  /* 0x000000140408723c */ /* 0x004fe60000041808 */
[----:B------:R-:W-:-:S04]  /*12c0*/  IMAD.SHL.U32 R4, R23, 0x10, RZ ;  /* 0x0000001017047824 */ /* 0x000fc800078e00ff */
[----:B------:R-:W-:-:S05]  /*12d0*/  IMAD R5, R4, 0x4, R17 ;  /* 0x0000000404057824 */ /* 0x000fca00078e0211 */
[----:B------:R-:W-:Y:S01]  /*12e0*/  IADD3 R5, PT, PT, R22, 0x7000, R5 ;  /* 0x0000700016057810 */ /* 0x000fe20007ffe005 */
[----:B------:R-:W-:-:S04]  /*12f0*/  IMAD R7, R3, UR6, RZ ;  /* 0x0000000603077c24 */ /* 0x000fc8000f8e02ff */
[----:B------:R1:W-:Y:S04]  /*1300*/  STS.64 [R5], R12 ;  /* 0x0000000c05007388 */ /* 0x0003e80000000a00 */
[----:B------:R1:W-:Y:S04]  /*1310*/  STS.64 [R5+0x400], R14 ;  /* 0x0004000e05007388 */ /* 0x0003e80000000a00 */
[----:B------:R1:W-:Y:S04]  /*1320*/  STS.64 [R5+0x20], R8 ;  /* 0x0000200805007388 */ /* 0x0003e80000000a00 */
[----:B------:R1:W-:Y:S01]  /*1330*/  STS.64 [R5+0x420], R10 ;  /* 0x0004200a05007388 */ /* 0x0003e20000000a00 */
[----:B------:R-:W-:-:S13]  /*1340*/  ISETP.GE.AND P1, PT, R24, R7, PT ;  /* 0x000000071800720c */ /* 0x000fda0003f26270 */
[----:B-1----:R-:W-:Y:S05]  /*1350*/  @!P1 BRA `(.L_x_555) ;  /* 0xfffffff400ec9947 */ /* 0x002fea000383ffff */
.L_x_554:
[----:B------:R-:W1:Y:S01]  /*1360*/  S2R R15, SR_TID.X ;  /* 0x00000000000f7919 */ /* 0x000e620000002100 */
[----:B------:R-:W-:Y:S05]  /*1370*/  WARPSYNC.ALL ;  /* 0x0000000000007948 */ /* 0x000fea0003800000 */
[----:B------:R-:W-:Y:S01]  /*1380*/  IMAD.U32 R4, RZ, RZ, UR5 ;  /* 0x00000005ff047e24 */ /* 0x000fe2000f8e00ff */
[----:B------:R-:W-:Y:S01]  /*1390*/  BAR.SYNC.DEFER_BLOCKING 0x0 ;  /* 0x0000000000007b1d */ /* 0x000fe20000010000 */
[----:B------:R-:W-:Y:S02]  /*13a0*/  IMAD R5, R3, UR6, RZ ;  /* 0x0000000603057c24 */ /* 0x000fe4000f8e02ff */
[----:B------:R-:W-:-:S03]  /*13b0*/  IMAD R4, R4, UR14, RZ ;  /* 0x0000000e04047c24 */ /* 0x000fc6000f8e02ff */
[----:B------:R-:W2:Y:S01]  /*13c0*/  LDCU UR9, c[0x0][0x3d0] ;  /* 0x00007a00ff0977ac */ /* 0x000ea20008000800 */
[----:B------:R-:W-:Y:S01]  /*13d0*/  BSSY.RECONVERGENT B0, `(.L_x_556) ;  /* 0x0000038000007945 */ /* 0x000fe20003800200 */
[----:B-1----:R-:W-:Y:S02]  /*13e0*/  ISETP.GE.AND P1, PT, R15, R4, PT ;  /* 0x000000040f00720c */ /* 0x002fe40003f26270 */
[----:B------:R-:W-:-:S11]  /*13f0*/  ISETP.GE.AND P0, PT, R0, R5, PT ;  /* 0x000000050000720c */ /* 0x000fd60003f06270 */
[----:B--2---:R-:W-:Y:S05]  /*1400*/  @P1 BRA `(.L_x_557) ;  /* 0x0000000000d01947 */ /* 0x004fea0003800000 */
[----:B------:R-:W-:Y:S01]  /*1410*/  IABS R5, UR14 ;  /* 0x0000000e00057c13 */ /* 0x000fe20008000000 */
[----:B------:R-:W1:Y:S01]  /*1420*/  S2R R13, SR_CgaCtaId ;  /* 0x00000000000d7919 */ /* 0x000e620000008800 */
[----:B------:R-:W-:Y:S02]  /*1430*/  MOV R6, 0x400 ;  /* 0x0000040000067802 */ /* 0x000fe40000000f00 */
[----:B------:R-:W2:Y:S01]  /*1440*/  I2F.RP R7, R5 ;  /* 0x0000000500077306 */ /* 0x000ea20000209400 */
[----:B------:R-:W-:-:S07]  /*1450*/  ISETP.NE.AND P4, PT, RZ, UR14, PT ;  /* 0x0000000eff007c0c */ /* 0x000fce000bf85270 */
[----:B--2---:R-:W0:Y:S01]  /*1460*/  MUFU.RCP R7, R7 ;  /* 0x0000000700077308 */ /* 0x004e220000001000 */
[----:B-1----:R-:W-:Y:S02]  /*1470*/  LEA R6, R13, R6, 0x18 ;  /* 0x000000060d067211 */ /* 0x002fe400078ec0ff */
[----:B0-----:R-:W-:-:S05]  /*1480*/  IADD3 R10, PT, PT, R7, 0xffffffe, RZ ;  /* 0x0ffffffe070a7810 */ /* 0x001fca0007ffe0ff */
[----:B------:R-:W0:Y:S02]  /*1490*/  F2I.FTZ.U32.TRUNC.NTZ R9, R10 ;  /* 0x0000000a00097305 */ /* 0x000e24000021f000 */
[----:B0-----:R-:W-:-:S04]  /*14a0*/  IMAD.MOV R8, RZ, RZ, -R9 ;  /* 0x000000ffff087224 */ /* 0x001fc800078e0a09 */
[----:B------:R-:W-:Y:S02]  /*14b0*/  IMAD R11, R8, R5, RZ ;  /* 0x00000005080b7224 */ /* 0x000fe400078e02ff */
[----:B------:R-:W-:-:S04]  /*14c0*/  IMAD.MOV.U32 R8, RZ, RZ, RZ ;  /* 0x000000ffff087224 */ /* 0x000fc800078e00ff */
[----:B------:R-:W-:Y:S01]  /*14d0*/  IMAD.HI.U32 R7, R9, R11, R8 ;  /* 0x0000000b09077227 */ /* 0x000fe200078e0008 */
[----:B------:R-:W-:-:S03]  /*14e0*/  LOP3.LUT R8, RZ, UR14, RZ, 0x33, !PT ;  /* 0x0000000eff087c12 */ /* 0x000fc6000f8e33ff */
[----:B------:R-:W-:-:S07]  /*14f0*/  IMAD.MOV.U32 R9, RZ, RZ, R15 ;  /* 0x000000ffff097224 */ /* 0x000fce00078e000f */
.L_x_558:
[----:B------:R-:W-:Y:S01]  /*1500*/  IABS R10, UR14 ;  /* 0x0000000e000a7c13 */ /* 0x000fe20008000000 */
[----:B------:R-:W-:Y:S01]  /*1510*/  IMAD.MOV.U32 R15, RZ, RZ, 0x3bbb989d ;  /* 0x3bbb989dff0f7424 */ /* 0x000fe200078e00ff */
[----:B-1----:R-:W-:Y:S01]  /*1520*/  IABS R12, R9 ;  /* 0x00000009000c7213 */ /* 0x002fe20000000000 */
[----:B------:R-:W-:Y:S02]  /*1530*/  IMAD.MOV.U32 R17, RZ, RZ, 0x437c0000 ;  /* 0x437c0000ff117424 */ /* 0x000fe400078e00ff */
        /* <DEDUP_REMOVED lines=26> */
[----:B------:R-:W-:-:S03]  /*16e0*/  SHF.L.U32 R12, R12, 0x17, RZ ;  /* 0x000000170c0c7819 */ /* 0x000fc600000006ff */
[----:B------:R-:W-:-:S04]  /*16f0*/  FFMA R15, R10, 1.4426950216293334961, -R15 ;  /* 0x3fb8aa3b0a0f7823 */ /* 0x000fc8000000080f */
[----:B------:R-:W-:-:S06]  /*1700*/  FFMA R15, R10, 1.925963033500011079e-08, R15 ;  /* 0x32a570600a0f7823 */ /* 0x000fcc000000000f */
[----:B------:R-:W0:Y:S02]  /*1710*/  MUFU.EX2 R15, R15 ;  /* 0x0000000f000f7308 */ /* 0x000e240000000800 */
[----:B0-----:R-:W-:-:S05]  /*1720*/  FMUL R12, R12, R15 ;  /* 0x0000000f0c0c7220 */ /* 0x001fca0000400000 */
[----:B------:R1:W-:Y:S01]  /*1730*/  STS [R13+0x7800], R12 ;  /* 0x0078000c0d007388 */ /* 0x0003e20000000800 */
[----:B------:R-:W-:Y:S05]  /*1740*/  @!P1 BRA `(.L_x_558) ;  /* 0xfffffffc006c9947 */ /* 0x000fea000383ffff */
.L_x_557:
[----:B------:R-:W-:Y:S05]  /*1750*/  BSYNC.RECONVERGENT B0 ;  /* 0x0000000000007941 */ /* 0x000fea0003800200 */
.L_x_556:
[----:B------:R-:W-:Y:S06]  /*1760*/  BAR.SYNC.DEFER_BLOCKING 0x0 ;  /* 0x0000000000007b1d */ /* 0x000fec0000010000 */
[----:B------:R-:W2:Y:S01]  /*1770*/  LDCU UR9, c[0x0][0x3d0] ;  /* 0x00007a00ff0977ac */ /* 0x000ea20008000800 */
[----:B------:R-:W-:Y:S05]  /*1780*/  @P0 BRA `(.L_x_559) ;  /* 0x0000000800440947 */ /* 0x000fea0003800000 */
[----:B------:R-:W3:Y:S01]  /*1790*/  S2R R5, SR_LANEID ;  /* 0x0000000000057919 */ /* 0x000ee20000000000 */
[----:B------:R-:W-:Y:S02]  /*17a0*/  ISETP.NE.AND P0, PT, R3, RZ, PT ;  /* 0x000000ff0300720c */ /* 0x000fe40003f05270 */
[----:B------:R-:W-:Y:S02]  /*17b0*/  MOV R26, R0 ;  /* 0x00000000001a7202 */ /* 0x000fe40000000f00 */
[----:B---3--:R-:W-:Y:S02]  /*17c0*/  LOP3.LUT R4, R5, 0x3, RZ, 0xc0, !PT ;  /* 0x0000000305047812 */ /* 0x008fe400078ec0ff */
[----:B------:R-:W-:Y:S01]  /*17d0*/  SHF.R.U32.HI R7, RZ, 0x2, R5 ;  /* 0x00000002ff077819 */ /* 0x000fe20000011605 */
[----:B------:R-:W-:-:S04]  /*17e0*/  IMAD.MOV.U32 R5, RZ, RZ, RZ ;  /* 0x000000ffff057224 */ /* 0x000fc800078e00ff */
[----:B0-----:R-:W-:-:S04]  /*17f0*/  IMAD.WIDE.U32 R20, R7, 0x40, R4 ;  /* 0x0000004007147825 */ /* 0x001fc800078e0004 */
[----:B------:R-:W-:Y:S01]  /*1800*/  IMAD R17, R7, 0x10, R4 ;  /* 0x0000001007117824 */ /* 0x000fe200078e0204 */
[C---:B------:R-:W-:Y:S01]  /*1810*/  SHF.L.U64.HI R21, R20.reuse, 0x2, R21 ;  /* 0x0000000214157819 */ /* 0x040fe20000010215 */
[----:B------:R-:W-:Y:S02]  /*1820*/  IMAD.SHL.U32 R20, R20, 0x4, RZ ;  /* 0x0000000414147824 */ /* 0x000fe400078e00ff */
[----:B------:R-:W-:-:S07]  /*1830*/  IMAD.SHL.U32 R17, R17, 0x8, RZ ;  /* 0x0000000811117824 */ /* 0x000fce00078e00ff */
.L_x_560:
[-C--:B---3--:R-:W-:Y:S02]  /*1840*/  IABS R8, R3.reuse ;  /* 0x0000000300087213 */ /* 0x088fe40000000000 */
[----:B------:R-:W-:Y:S02]  /*1850*/  IABS R7, R26 ;  /* 0x0000001a00077213 */ /* 0x000fe40000000000 */
[----:B------:R-:W0:Y:S01]  /*1860*/  I2F.RP R6, R8 ;  /* 0x0000000800067306 */ /* 0x000e220000209400 */
[----:B------:R-:W-:Y:S02]  /*1870*/  IABS R11, R3 ;  /* 0x00000003000b7213 */ /* 0x000fe40000000000 */
[----:B------:R-:W-:-:S05]  /*1880*/  MOV R24, 0x400 ;  /* 0x0000040000187802 */ /* 0x000fca0000000f00 */
[----:B0-----:R-:W0:Y:S02]  /*1890*/  MUFU.RCP R6, R6 ;  /* 0x0000000600067308 */ /* 0x001e240000001000 */
[----:B0-----:R-:W-:Y:S01]  /*18a0*/  VIADD R4, R6, 0xffffffe ;  /* 0x0ffffffe06047836 */ /* 0x001fe20000000000 */
[----:B------:R-:W-:-:S05]  /*18b0*/  IABS R6, R3 ;  /* 0x0000000300067213 */ /* 0x000fca0000000000 */
[----:B------:R0:W3:Y:S02]  /*18c0*/  F2I.FTZ.U32.TRUNC.NTZ R5, R4 ;  /* 0x0000000400057305 */ /* 0x0000e4000021f000 */
[----:B0-----:R-:W-:Y:S02]  /*18d0*/  IMAD.MOV.U32 R4, RZ, RZ, RZ ;  /* 0x000000ffff047224 */ /* 0x001fe400078e00ff */
[----:B---3--:R-:W-:-:S04]  /*18e0*/  IMAD.MOV R9, RZ, RZ, -R5 ;  /* 0x000000ffff097224 */ /* 0x008fc800078e0a05 */
[----:B------:R-:W-:-:S04]  /*18f0*/  IMAD R9, R9, R8, RZ ;  /* 0x0000000809097224 */ /* 0x000fc800078e02ff */
[----:B------:R-:W-:Y:S01]  /*1900*/  IMAD.HI.U32 R10, R5, R9, R4 ;  /* 0x00000009050a7227 */ /* 0x000fe200078e0004 */
[----:B------:R-:W-:Y:S02]  /*1910*/  IADD3 R5, PT, PT, RZ, -R11, RZ ;  /* 0x8000000bff057210 */ /* 0x000fe40007ffe0ff */
[----:B------:R-:W0:Y:S03]  /*1920*/  S2R R11, SR_SWINHI ;  /* 0x00000000000b7919 */ /* 0x000e260000002f00 */
[----:B------:R-:W-:-:S04]  /*1930*/  IMAD.HI.U32 R4, R10, R7, RZ ;  /* 0x000000070a047227 */ /* 0x000fc800078e00ff */
[----:B------:R-:W-:Y:S02]  /*1940*/  IMAD R5, R4, R5, R7 ;  /* 0x0000000504057224 */ /* 0x000fe400078e0207 */
[----:B------:R-:W3:Y:S03]  /*1950*/  S2R R7, SR_CgaCtaId ;  /* 0x0000000000077919 */ /* 0x000ee60000008800 */
[----:B------:R-:W-:-:S13]  /*1960*/  ISETP.GT.U32.AND P2, PT, R8, R5, PT ;  /* 0x000000050800720c */ /* 0x000fda0003f44070 */
[----:B------:R-:W-:Y:S02]  /*1970*/  @!P2 IMAD.IADD R5, R5, 0x1, -R6 ;  /* 0x000000010505a824 */ /* 0x000fe400078e0a06 */
[----:B------:R-:W-:-:S03]  /*1980*/  @!P2 VIADD R4, R4, 0x1 ;  /* 0x000000010404a836 */ /* 0x000fc60000000000 */
[----:B------:R-:W-:Y:S02]  /*1990*/  ISETP.GE.U32.AND P1, PT, R5, R8, PT ;  /* 0x000000080500720c */ /* 0x000fe40003f26070 */
[----:B------:R-:W-:-:S04]  /*19a0*/  LOP3.LUT R5, R26, R3, RZ, 0x3c, !PT ;  /* 0x000000031a057212 */ /* 0x000fc800078e3cff */
[----:B------:R-:W-:Y:S02]  /*19b0*/  ISETP.GE.AND P3, PT, R5, RZ, PT ;  /* 0x000000ff0500720c */ /* 0x000fe40003f66270 */
[----:B------:R-:W-:Y:S02]  /*19c0*/  LOP3.LUT R5, RZ, R3, RZ, 0x33, !PT ;  /* 0x00000003ff057212 */ /* 0x000fe400078e33ff */
[----:B---3--:R-:W-:-:S03]  /*19d0*/  LEA R24, R7, R24, 0x18 ;  /* 0x0000001807187211 */ /* 0x008fc600078ec0ff */
[----:B------:R-:W-:Y:S01]  /*19e0*/  @P1 VIADD R4, R4, 0x1 ;  /* 0x0000000104041836 */ /* 0x000fe20000000000 */
[----:B------:R-:W-:Y:S02]  /*19f0*/  MOV R8, R24 ;  /* 0x0000001800087202 */ /* 0x000fe40000000f00 */
[----:B0-----:R-:W-:-:S03]  /*1a00*/  MOV R9, R11 ;  /* 0x0000000b00097202 */ /* 0x001fc60000000f00 */
[----:B------:R-:W-:-:S05]  /*1a10*/  @!P3 IMAD.MOV R4, RZ, RZ, -R4 ;  /* 0x000000ffff04b224 */ /* 0x000fca00078e0a04 */
[----:B------:R-:W-:-:S04]  /*1a20*/  SEL R6, R5, R4, !P0 ;  /* 0x0000000405067207 */ /* 0x000fc80004000000 */
[C---:B------:R-:W-:Y:S01]  /*1a30*/  IADD3 R7, PT, PT, -R6.reuse, RZ, RZ ;  /* 0x000000ff06077210 */ /* 0x040fe20007ffe1ff */
[----:B------:R-:W-:-:S04]  /*1a40*/  IMAD.SHL.U32 R5, R6, 0x800, RZ ;  /* 0x0000080006057824 */ /* 0x000fc800078e00ff */
[----:B------:R-:W-:Y:S02]  /*1a50*/  IMAD R7, R3, R7, R26 ;  /* 0x0000000703077224 */ /* 0x000fe400078e021a */
[----:B------:R-:W-:-:S04]  /*1a60*/  IMAD.WIDE R4, R5, 0x2, R8 ;  /* 0x0000000205047825 */ /* 0x000fc800078e0208 */
[----:B------:R-:W-:Y:S01]  /*1a70*/  IMAD.SHL.U32 R11, R7, 0x800, RZ ;  /* 0x00000800070b7824 */ /* 0x000fe200078e00ff */
        /* <DEDUP_REMOVED lines=9> */
[----:B-1----:R-:W3:Y:S04]  /*1b10*/  LD.E R12, desc[UR12][R28.64+0x3000] ;  /* 0x0030000c1c0c7980 */ /* 0x002ee8000c101900 */
[----:B------:R-:W3:Y:S04]  /*1b20*/  LD.E R13, desc[UR12][R28.64+0x3010] ;  /* 0x0030100c1c0d7980 */ /* 0x000ee8000c101900 */
[----:B------:R-:W4:Y:S04]  /*1b30*/  LD.E R4, desc[UR12][R28.64+0x3800] ;  /* 0x0038000c1c047980 */ /* 0x000f28000c101900 */
[----:B------:R-:W4:Y:S01]  /*1b40*/  LD.E R5, desc[UR12][R28.64+0x3810] ;  /* 0x0038100c1c057980 */ /* 0x000f22000c101900 */
[----:B------:R-:W-:Y:S01]  /*1b50*/  LEA R7, R6, R7, 0x5 ;  /* 0x0000000706077211 */ /* 0x000fe200078e28ff */
[----:B------:R-:W-:Y:S05]  /*1b60*/  WARPSYNC.ALL ;  /* 0x0000000000007948 */ /* 0x000fea0003800000 */
[----:B------:R-:W-:Y:S01]  /*1b70*/  IMAD.SHL.U32 R7, R7, 0x10, RZ ;  /* 0x0000001007077824 */ /* 0x000fe200078e00ff */
[----:B------:R-:W5:Y:S03]  /*1b80*/  LD.E R6, desc[UR12][R22.64+0x5030] ;  /* 0x0050300c16067980 */ /* 0x000f66000c101900 */
[----:B------:R-:W-:Y:S01]  /*1b90*/  IMAD R24, R7, 0x4, R24 ;  /* 0x0000000407187824 */ /* 0x000fe200078e0218 */
        /* <DEDUP_REMOVED lines=69> */
[----:B------:R-:W-:Y:S01]  /*1ff0*/  IADD3 R24, PT, PT, R17, 0x8000, R24 ;  /* 0x0000800011187810 */ /* 0x000fe20007ffe018 */
[----:B------:R-:W-:Y:S01]  /*2000*/  VIADD R26, R26, 0x4 ;  /* 0x000000041a1a7836 */ /* 0x000fe20000000000 */
[C---:B---3--:R-:W-:Y:S08]  /*2010*/  HMMA.16816.F32.BF16 R8, R4.reuse, R18, R8 ;  /* 0x000000120408723c */ /* 0x048ff00000041808 */
        /* <DEDUP_REMOVED lines=8> */
.L_x_559:
        /* <DEDUP_REMOVED lines=10> */
[----:B------:R-:W4:Y:S01]  /*2140*/  S2R R6, SR_CgaCtaId ;  /* 0x0000000000067919 */ /* 0x000f220000008800 */
[----:B------:R-:W-:Y:S02]  /*2150*/  MOV R5, 0x400 ;  /* 0x0000040000057802 */ /* 0x000fe40000000f00 */
[----:B0--3--:R-:W0:Y:S01]  /*2160*/  I2F.RP R8, R4 ;  /* 0x0000000400087306 */ /* 0x009e220000209400 */
[----:B------:R-:W-:-:S07]  /*2170*/  ISETP.NE.AND P4, PT, RZ, UR14, PT ;  /* 0x0000000eff007c0c */ /* 0x000fce000bf85270 */
[----:B0-----:R-:W0:Y:S01]  /*2180*/  MUFU.RCP R8, R8 ;  /* 0x0000000800087308 */ /* 0x001e220000001000 */
[----:B----4-:R-:W-:Y:S01]  /*2190*/  LEA R5, R6, R5, 0x18 ;  /* 0x0000000506057211 */ /* 0x010fe200078ec0ff */
[----:B------:R-:W-:Y:S01]  /*21a0*/  IMAD.MOV.U32 R6, RZ, RZ, RZ ;  /* 0x000000ffff067224 */ /* 0x000fe200078e00ff */
[----:B0-----:R-:W-:Y:S01]  /*21b0*/  IADD3 R9, PT, PT, R8, 0xffffffe, RZ ;  /* 0x0ffffffe08097810 */ /* 0x001fe20007ffe0ff */
[----:B------:R-:W-:-:S04]  /*21c0*/  IMAD.MOV.U32 R8, RZ, RZ, R18 ;  /* 0x000000ffff087224 */ /* 0x000fc800078e0012 */
[----:B------:R-:W0:Y:S02]  /*21d0*/  F2I.FTZ.U32.TRUNC.NTZ R7, R9 ;  /* 0x0000000900077305 */ /* 0x000e24000021f000 */
[----:B0-----:R-:W-:-:S04]  /*21e0*/  IMAD.MOV R11, RZ, RZ, -R7 ;  /* 0x000000ffff0b7224 */ /* 0x001fc800078e0a07 */
[----:B------:R-:W-:-:S04]  /*21f0*/  IMAD R11, R11, R4, RZ ;  /* 0x000000040b0b7224 */ /* 0x000fc800078e02ff */
[----:B------:R-:W-:Y:S01]  /*2200*/  IMAD.HI.U32 R6, R7, R11, R6 ;  /* 0x0000000b07067227 */ /* 0x000fe200078e0006 */
[----:B------:R-:W-:-:S07]  /*2210*/  LOP3.LUT R7, RZ, UR14, RZ, 0x33, !PT ;  /* 0x0000000eff077c12 */ /* 0x000fce000f8e33ff */
.L_x_563:
[----:B----4-:R-:W-:Y:S02]  /*2220*/  IABS R9, UR14 ;  /* 0x0000000e00097c13 */ /* 0x010fe40008000000 */
        /* <DEDUP_REMOVED lines=14> */
[----:B------:R-:W-:Y:S02]  /*2310*/  IMAD.MOV R9, RZ, RZ, -R10 ;  /* 0x000000ffff097224 */ /* 0x000fe400078e0a0a */
[----:B------:R-:W-:Y:S02]  /*2320*/  IMAD R11, R10, 0x4, R5 ;  /* 0x000000040a0b7824 */ /* 0x000fe400078e0205 */
[----:B------:R-:W-:Y:S02]  /*2330*/  IMAD R9, R9, UR14, R8 ;  /* 0x0000000e09097c24 */ /* 0x000fe4000f8e0208 */
[----:B------:R-:W-:Y:S01]  /*2340*/  VIADD R8, R8, 0x80 ;  /* 0x0000008008087836 */ /* 0x000fe20000000000 */
[----:B------:R-:W-:Y:S02]  /*2350*/  LDS R14, [R11+0x8840] ;  /* 0x008840000b0e7984 */ /* 0x000fe40000000800 */
[----:B-1----:R-:W-:Y:S02]  /*2360*/  LEA R12, R10, R9, 0x5 ;  /* 0x000000090a0c7211 */ /* 0x002fe400078e28ff */
[----:B------:R-:W-:-:S03]  /*2370*/  ISETP.GE.AND P1, PT, R8, R17, PT ;  /* 0x000000110800720c */ /* 0x000fc60003f26270 */
[----:B------:R-:W-:-:S05]  /*2380*/  IMAD R12, R12, 0x4, R5 ;  /* 0x000000040c0c7824 */ /* 0x000fca00078e0205 */
[----:B------:R-:W0:Y:S04]  /*2390*/  LDS R9, [R12+0x8000] ;  /* 0x008000000c097984 */ /* 0x000e280000000800 */
[----:B------:R-:W1:Y:S01]  /*23a0*/  LDS R10, [R12+0x7800] ;  /* 0x007800000c0a7984 */ /* 0x000e620000000800 */
[----:B0-----:R-:W-:-:S04]  /*23b0*/  FADD R9, R9, -R14 ;  /* 0x8000000e09097221 */ /* 0x001fc80000000000 */
[----:B-1----:R-:W-:-:S04]  /*23c0*/  FMUL R9, R10, R9 ;  /* 0x000000090a097220 */ /* 0x002fc80000400000 */
[----:B--2---:R-:W-:-:S05]  /*23d0*/  FMUL R9, R9, UR9 ;  /* 0x0000000909097c20 */ /* 0x004fca0008400000 */
[----:B------:R4:W-:Y:S01]  /*23e0*/  STS [R12+0x8000], R9 ;  /* 0x008000090c007388 */ /* 0x0009e20000000800 */
[----:B------:R-:W-:Y:S05]  /*23f0*/  @!P1 BRA `(.L_x_563) ;  /* 0xfffffffc00889947 */ /* 0x000fea000383ffff */
.L_x_562:
[----:B--2---:R-:W-:Y:S05]  /*2400*/  BSYNC.RECONVERGENT B0 ;  /* 0x0000000000007941 */ /* 0x004fea0003800200 */
.L_x_561:
[----:B------:R-:W-:Y:S06]  /*2410*/  BAR.SYNC.DEFER_BLOCKING 0x0 ;  /* 0x0000000000007b1d */ /* 0x000fec0000010000 */
[----:B------:R-:W-:Y:S04]  /*2420*/  BSSY.RECONVERGENT B0, `(.L_x_564) ;  /* 0x000000e000007945 */ /* 0x000fe80003800200 */
[----:B------:R-:W-:Y:S05]  /*2430*/  @P0 BRA `(.L_x_565) ;  /* 0x0000000000300947 */ /* 0x000fea0003800000 */
[----:B------:R-:W3:Y:S01]  /*2440*/  S2R R6, SR_CgaCtaId ;  /* 0x0000000000067919 */ /* 0x000ee20000008800 */
[----:B------:R-:W-:Y:S01]  /*2450*/  MOV R5, 0x400 ;  /* 0x0000040000057802 */ /* 0x000fe20000000f00 */
[----:B------:R-:W-:-:S03]  /*2460*/  IMAD.MOV.U32 R4, RZ, RZ, R18 ;  /* 0x000000ffff047224 */ /* 0x000fc600078e0012 */
[----:B---34-:R-:W-:-:S07]  /*2470*/  LEA R9, R6, R5, 0x18 ;  /* 0x0000000506097211 */ /* 0x018fce00078ec0ff */
.L_x_566:
[C---:B------:R-:W-:Y:S01]  /*2480*/  LEA R5, R4.reuse, R9, 0x2 ;  /* 0x0000000904057211 */ /* 0x040fe200078e10ff */
[C---:B--2---:R-:W-:Y:S02]  /*2490*/  IMAD R7, R4.reuse, 0x2, R9 ;  /* 0x0000000204077824 */ /* 0x044fe400078e0209 */
[----:B------:R-:W-:-:S03]  /*24a0*/  VIADD R4, R4, 0x80 ;  /* 0x0000008004047836 */ /* 0x000fc60000000000 */
[----:B------:R-:W2:Y:S02]  /*24b0*/  LDS R5, [R5+0x8000] ;  /* 0x0080000005057984 */ /* 0x000ea40000000800 */
[----:B------:R-:W-:Y:S02]  /*24c0*/  ISETP.GE.AND P0, PT, R4, R17, PT ;  /* 0x000000110400720c */ /* 0x000fe40003f06270 */
[----:B--2---:R-:W-:-:S05]  /*24d0*/  F2FP.BF16.F32.PACK_AB R6, RZ, R5 ;  /* 0x00000005ff06723e */ /* 0x004fca00000010ff */
[----:B------:R2:W-:Y:S06]  /*24e0*/  STS.U16 [R7+0xb880], R6 ;  /* 0x00b8800607007388 */ /* 0x0005ec0000000400 */
[----:B------:R-:W-:Y:S05]  /*24f0*/  @!P0 BRA `(.L_x_566) ;  /* 0xfffffffc00e08947 */ /* 0x000fea000383ffff */
.L_x_565:
[----:B------:R-:W-:Y:S05]  /*2500*/  BSYNC.RECONVERGENT B0 ;  /* 0x0000000000007941 */ /* 0x000fea0003800200 */
.L_x_564:
[----:B------:R-:W-:Y:S01]  /*2510*/  USHF.L.U32 UR9, UR6, 0x3, URZ ;  /* 0x0000000306097899 */ /* 0x000fe200080006ff */
[----:B------:R-:W-:Y:S05]  /*2520*/  BAR.SYNC.DEFER_BLOCKING 0x0 ;  /* 0x0000000000007b1d */ /* 0x000fea0000010000 */
[----:B------:R-:W-:-:S13]  /*2530*/  ISETP.GE.AND P0, PT, R0, UR9, PT ;  /* 0x0000000900007c0c */ /* 0x000fda000bf06270 */
[----:B------:R-:W-:Y:S05]  /*2540*/  @P0 BRA `(.L_x_567) ;  /* 0x0000000800a40947 */ /* 0x000fea0003800000 */
[----:B------:R-:W-:Y:S01]  /*2550*/  VIMNMX R19, PT, PT, R3, 0x1, !PT ;  /* 0x0000000103137848 */ /* 0x000fe20007fe0100 */
[----:B---3--:R-:W-:-:S03]  /*2560*/  IMAD.MOV.U32 R24, RZ, RZ, R0 ;  /* 0x000000ffff187224 */ /* 0x008fc600078e0000 */
[----:B------:R-:W-:-:S07]  /*2570*/  LOP3.LUT R19, R19, 0x3, RZ, 0xc0, !PT ;  /* 0x0000000313137812 */ /* 0x000fce00078ec0ff */
.L_x_579:
[----:B------:R-:W-:Y:S01]  /*2580*/  UISETP.GE.AND UP0, UPT, UR7, 0x1, UPT ;  /* 0x000000010700788c */ /* 0x000fe2000bf06270 */
[----:B0-----:R-:W-:Y:S02]  /*2590*/  CS2R R10, SRZ ;  /* 0x00000000000a7805 */ /* 0x001fe4000001ff00 */
[----:B----4-:R-:W-:Y:S02]  /*25a0*/  CS2R R8, SRZ ;  /* 0x0000000000087805 */ /* 0x010fe4000001ff00 */
[----:B-123--:R-:W-:Y:S02]  /*25b0*/  CS2R R6, SRZ ;  /* 0x0000000000067805 */ /* 0x00efe4000001ff00 */
[----:B------:R-:W-:Y:S02]  /*25c0*/  CS2R R4, SRZ ;  /* 0x0000000000047805 */ /* 0x000fe4000001ff00 */
[----:B------:R-:W-:Y:S05]  /*25d0*/  BRA.U !UP0, `(.L_x_568) ;  /* 0x0000000508207547 */ /* 0x000fea000b800000 */
[----:B------:R-:W0:Y:S01]  /*25e0*/  S2R R6, SR_CgaCtaId ;  /* 0x0000000000067919 */ /* 0x000e220000008800 */
[----:B------:R-:W-:Y:S01]  /*25f0*/  MOV R5, 0x400 ;  /* 0x0000040000057802 */ /* 0x000fe20000000f00 */
[----:B------:R-:W-:Y:S01]  /*2600*/  IMAD.SHL.U32 R4, R24, 0x10, RZ ;  /* 0x0000001018047824 */ /* 0x000fe200078e00ff */
[----:B------:R-:W2:Y:S04]  /*2610*/  S2R R8, SR_LANEID ;  /* 0x0000000000087919 */ /* 0x000ea80000000000 */
[----:B------:R-:W-:Y:S01]  /*2620*/  LOP3.LUT R11, R4, 0x70, RZ, 0xc0, !PT ;  /* 0x00000070040b7812 */ /* 0x000fe200078ec0ff */
[----:B------:R-:W3:Y:S01]  /*2630*/  S2R R9, SR_SWINHI ;  /* 0x0000000000097919 */ /* 0x000ee20000002f00 */
[----:B0-----:R-:W-:Y:S02]  /*2640*/  LEA R6, R6, R5, 0x18 ;  /* 0x0000000506067211 */ /* 0x001fe400078ec0ff */
[----:B------:R-:W-:-:S02]  /*2650*/  MOV R5, RZ ;  /* 0x000000ff00057202 */ /* 0x000fc40000000f00 */
[----:B--2---:R-:W-:Y:S02]  /*2660*/  LOP3.LUT R4, R8, 0x3, RZ, 0xc0, !PT ;  /* 0x0000000308047812 */ /* 0x004fe400078ec0ff */
[----:B------:R-:W-:Y:S02]  /*2670*/  SHF.R.U32.HI R21, RZ, 0x2, R8 ;  /* 0x00000002ff157819 */ /* 0x000fe40000011608 */
[----:B------:R-:W-:Y:S02]  /*2680*/  MOV R6, R6 ;  /* 0x0000000600067202 */ /* 0x000fe40000000f00 */
[----:B---3--:R-:W-:Y:S01]  /*2690*/  MOV R7, R9 ;  /* 0x0000000900077202 */ /* 0x008fe20000000f00 */
        /* <DEDUP_REMOVED lines=8> */
[----:B-1----:R-:W4:Y:S04]  /*2720*/  LD.E R12, desc[UR12][R28.64+0x1010] ;  /* 0x0010100c1c0c7980 */ /* 0x002f28000c101900 */
        /* <DEDUP_REMOVED lines=51> */
.L_x_568:
[----:B-1----:R-:W0:Y:S01]  /*2a60*/  S2R R12, SR_LANEID ;  /* 0x00000000000c7919 */ /* 0x002e220000000000 */
[----:B------:R-:W-:Y:S01]  /*2a70*/  VIADD R15, R2, 0xa880 ;  /* 0x0000a880020f7836 */ /* 0x000fe20000000000 */
[----:B------:R-:W-:Y:S05]  /*2a80*/  WARPSYNC.ALL ;  /* 0x0000000000007948 */ /* 0x000fea0003800000 */
[----:B------:R-:W-:Y:S01]  /*2a90*/  BSSY.RECONVERGENT B0, `(.L_x_569) ;  /* 0x000004f000007945 */ /* 0x000fe20003800200 */
[----:B0-----:R-:W-:Y:S02]  /*2aa0*/  SHF.R.U32.HI R13, RZ, 0x2, R12 ;  /* 0x00000002ff0d7819 */ /* 0x001fe4000001160c */
[----:B------:R-:W-:-:S05]  /*2ab0*/  LOP3.LUT R12, R12, 0x3, RZ, 0xc0, !PT ;  /* 0x000000030c0c7812 */ /* 0x000fca00078ec0ff */
[----:B------:R-:W-:Y:S01]  /*2ac0*/  IMAD R12, R13, 0x8, R12 ;  /* 0x000000080d0c7824 */ /* 0x000fe200078e020c */
[----:B------:R-:W-:-:S03]  /*2ad0*/  SHF.L.U32 R13, R24, 0x4, RZ ;  /* 0x00000004180d7819 */ /* 0x000fc600000006ff */
[----:B------:R-:W-:Y:S01]  /*2ae0*/  IMAD.U32 R15, R12, 0x8, R15 ;  /* 0x000000080c0f7824 */ /* 0x000fe200078e000f */
[----:B------:R-:W-:Y:S01]  /*2af0*/  LOP3.LUT R21, R13, 0x70, RZ, 0xc0, !PT ;  /* 0x000000700d157812 */ /* 0x000fe200078ec0ff */
[----:B------:R-:W-:Y:S02]  /*2b00*/  IMAD.SHL.U32 R12, R24, 0x2, RZ ;  /* 0x00000002180c7824 */ /* 0x000fe400078e00ff */
[----:B------:R-:W-:Y:S01]  /*2b10*/  IMAD.MOV.U32 R13, RZ, RZ, R16 ;  /* 0x000000ffff0d7224 */ /* 0x000fe200078e0010 */
[----:B------:R0:W-:Y:S01]  /*2b20*/  STS.64 [R15], R4 ;  /* 0x000000040f007388 */ /* 0x0001e20000000a00 */
[----:B------:R-:W-:Y:S02]  /*2b30*/  LOP3.LUT R14, R21, 0xf, R18, 0xf8, !PT ;  /* 0x0000000f150e7812 */ /* 0x000fe400078ef812 */
[----:B------:R-:W-:Y:S01]  /*2b40*/  LOP3.LUT R12, R12, 0xfffffff0, RZ, 0xc0, !PT ;  /* 0xfffffff00c0c7812 */ /* 0x000fe200078ec0ff */
[----:B------:R0:W-:Y:S04]  /*2b50*/  STS.64 [R15+0x200], R6 ;  /* 0x000200060f007388 */ /* 0x0001e80000000a00 */
[----:B------:R0:W-:Y:S04]  /*2b60*/  STS.64 [R15+0x20], R8 ;  /* 0x000020080f007388 */ /* 0x0001e80000000a00 */
[----:B------:R0:W-:Y:S01]  /*2b70*/  STS.64 [R15+0x220], R10 ;  /* 0x0002200a0f007388 */ /* 0x0001e20000000a00 */
[----:B------:R-:W-:Y:S01]  /*2b80*/  NOP ;  /* 0x0000000000007918 */ /* 0x000fe20000000000 */
.L_x_578:
        /* <DEDUP_REMOVED lines=23> */
.L_x_571:
[----:B------:R-:W-:Y:S05]  /*2d00*/  BSYNC.RECONVERGENT B1 ;  /* 0x0000000000017941 */ /* 0x000fea0003800200 */
.L_x_570:
        /* <DEDUP_REMOVED lines=11> */
.L_x_573:
[----:B------:R-:W-:Y:S05]  /*2dc0*/  BSYNC.RECONVERGENT B1 ;  /* 0x0000000000017941 */ /* 0x000fea0003800200 */
.L_x_572:
        /* <DEDUP_REMOVED lines=11> */
.L_x_575:
[----:B------:R-:W-:Y:S05]  /*2e80*/  BSYNC.RECONVERGENT B1 ;  /* 0x0000000000017941 */ /* 0x000fea0003800200 */
.L_x_574:
[----:B------:R-:W-:Y:S04]  /*2e90*/  BSSY.RECONVERGENT B1, `(.L_x_576) ;  /* 0x000000b000017945 */ /* 0x000fe80003800200 */
[----:B------:R-:W-:Y:S05]  /*2ea0*/  @P3 BRA `(.L_x_577) ;  /* 0x0000000000243947 */ /* 0x000fea0003800000 */
[----:B------:R-:W3:Y:S01]  /*2eb0*/  S2UR UR10, SR_CgaCtaId ;  /* 0x00000000000a79c3 */ /* 0x000ee20000008800 */
[----:B------:R-:W-:Y:S01]  /*2ec0*/  UMOV UR9, 0x400 ;  /* 0x0000040000097882 */ /* 0x000fe20000000000 */
[----:B------:R-:W-:Y:S01]  /*2ed0*/  LEA R5, R5, R14, 0x7 ;  /* 0x0000000e05057211 */ /* 0x000fe200078e38ff */
[----:B------:R-:W-:Y:S01]  /*2ee0*/  LDS R4, [R4+0xaa00] ;  /* 0x00aa000004047984 */ /* 0x000fe20000000800 */
[----:B---3--:R-:W-:-:S06]  /*2ef0*/  ULEA UR9, UR10, UR9, 0x18 ;  /* 0x000000090a097291 */ /* 0x008fcc000f8ec0ff */
[----:B------:R-:W-:-:S05]  /*2f00*/  LEA R5, R5, UR9, 0x2 ;  /* 0x0000000905057c11 */ /* 0x000fca000f8e10ff */
[----:B012---:R-:W0:Y:S02]  /*2f10*/  LDS R7, [R5+0x8880] ;  /* 0x0088800005077984 */ /* 0x007e240000000800 */
[----:B0-----:R-:W-:-:S05]  /*2f20*/  FADD R6, R4, R7 ;  /* 0x0000000704067221 */ /* 0x001fca0000000000 */
[----:B------:R3:W-:Y:S02]  /*2f30*/  STS [R5+0x8880], R6 ;  /* 0x0088800605007388 */ /* 0x0007e40000000800 */
.L_x_577:
[----:B------:R-:W-:Y:S05]  /*2f40*/  BSYNC.RECONVERGENT B1 ;  /* 0x0000000000017941 */ /* 0x000fea0003800200 */
.L_x_576:
[C---:B------:R-:W-:Y:S01]  /*2f50*/  ISETP.GE.U32.AND P0, PT, R13.reuse, 0x80, PT ;  /* 0x000000800d00780c */ /* 0x040fe20003f06070 */
[----:B------:R-:W-:-:S12]  /*2f60*/  VIADD R13, R13, 0x80 ;  /* 0x000000800d0d7836 */ /* 0x000fd80000000000 */
[----:B------:R-:W-:Y:S05]  /*2f70*/  @!P0 BRA `(.L_x_578) ;  /* 0xfffffffc00048947 */ /* 0x000fea000383ffff */
[----:B------:R-:W-:Y:S05]  /*2f80*/  BSYNC.RECONVERGENT B0 ;  /* 0x0000000000007941 */ /* 0x000fea0003800200 */
.L_x_569:
[----:B------:R-:W-:Y:S01]  /*2f90*/  USHF.L.U32 UR9, UR6, 0x3, URZ ;  /* 0x0000000306097899 */ /* 0x000fe200080006ff */
[----:B------:R-:W-:Y:S01]  /*2fa0*/  VIADD R24, R24, 0x4 ;  /* 0x0000000418187836 */ /* 0x000fe20000000000 */
[----:B------:R-:W-:-:S04]  /*2fb0*/  NOP ;  /* 0x0000000000007918 */ /* 0x000fc80000000000 */
[----:B------:R-:W-:-:S13]  /*2fc0*/  ISETP.GE.AND P0, PT, R24, UR9, PT ;  /* 0x0000000918007c0c */ /* 0x000fda000bf06270 */
[----:B------:R-:W-:Y:S05]  /*2fd0*/  @!P0 BRA `(.L_x_579) ;  /* 0xfffffff400688947 */ /* 0x000fea000383ffff */
.L_x_567:
        /* <DEDUP_REMOVED lines=8> */
[----:B------:R-:W1:Y:S01]  /*3060*/  I2F.RP R8, R4 ;  /* 0x0000000400087306 */ /* 0x000e620000209400 */
[----:B------:R-:W-:-:S07]  /*3070*/  ISETP.NE.AND P3, PT, RZ, UR14, PT ;  /* 0x0000000eff007c0c */ /* 0x000fce000bf65270 */
[----:B-1----:R-:W4:Y:S01]  /*3080*/  MUFU.RCP R8, R8 ;  /* 0x0000000800087308 */ /* 0x002f220000001000 */
[----:B0-----:R-:W-:Y:S02]  /*3090*/  LEA R5, R6, R5, 0x18 ;  /* 0x0000000506057211 */ /* 0x001fe400078ec0ff */
[----:B------:R-:W-:Y:S01]  /*30a0*/  MOV R6, RZ ;  /* 0x000000ff00067202 */ /* 0x000fe20000000f00 */
[----:B----4-:R-:W-:Y:S02]  /*30b0*/  VIADD R9, R8, 0xffffffe ;  /* 0x0ffffffe08097836 */ /* 0x010fe40000000000 */
[----:B------:R-:W-:Y:S02]  /*30c0*/  IMAD.MOV.U32 R8, RZ, RZ, R18 ;  /* 0x000000ffff087224 */ /* 0x000fe400078e0012 */
[----:B------:R-:W0:Y:S02]  /*30d0*/  F2I.FTZ.U32.TRUNC.NTZ R7, R9 ;  /* 0x0000000900077305 */ /* 0x000e24000021f000 */
[----:B0-----:R-:W-:-:S04]  /*30e0*/  IMAD.MOV R11, RZ, RZ, -R7 ;  /* 0x000000ffff0b7224 */ /* 0x001fc800078e0a07 */
[----:B------:R-:W-:-:S04]  /*30f0*/  IMAD R11, R11, R4, RZ ;  /* 0x000000040b0b7224 */ /* 0x000fc800078e02ff */
[----:B------:R-:W-:Y:S01]  /*3100*/  IMAD.HI.U32 R6, R7, R11, R6 ;  /* 0x0000000b07067227 */ /* 0x000fe200078e0006 */
[----:B------:R-:W-:-:S07]  /*3110*/  LOP3.LUT R7, RZ, UR14, RZ, 0x33, !PT ;  /* 0x0000000eff077c12 */ /* 0x000fce000f8e33ff */
.L_x_582:
        /* <DEDUP_REMOVED lines=12> */
[----:B------:R-:W-:-:S05]  /*31e0*/  @P0 IADD3 R9, PT, PT, R9, 0x1, RZ ;  /* 0x0000000109090810 */ /* 0x000fca0007ffe0ff */
        /* <DEDUP_REMOVED lines=14> */
.L_x_581:
[----:B------:R-:W-:Y:S05]  /*32d0*/  BSYNC.RECONVERGENT B0 ;  /* 0x0000000000007941 */ /* 0x000fea0003800200 */
.L_x_580:
[----:B------:R-:W5:Y:S01]  /*32e0*/  LDCU UR9, c[0x0][0x3c8] ;  /* 0x00007900ff0977ac */ /* 0x000f620008000800 */
[----:B-1-3--:R-:W-:Y:S01]  /*32f0*/  IMAD.SHL.U32 R13, R3, 0x8, RZ ;  /* 0x00000008030d7824 */ /* 0x00afe200078e00ff */
[----:B------:R-:W-:Y:S01]  /*3300*/  LOP3.LUT R3, R18, 0xf, RZ, 0xc0, !PT ;  /* 0x0000000f12037812 */ /* 0x000fe200078ec0ff */
[----:B0---4-:R-:W-:Y:S01]  /*3310*/  VIADD R12, R2, 0xa880 ;  /* 0x0000a880020c7836 */ /* 0x011fe20000000000 */
[----:B------:R-:W-:Y:S01]  /*3320*/  USHF.L.U32 UR7, UR11, 0x4, URZ ;  /* 0x000000040b077899 */ /* 0x000fe200080006ff */
[----:B------:R-:W-:Y:S01]  /*3330*/  BAR.SYNC.DEFER_BLOCKING 0x0 ;  /* 0x0000000000007b1d */ /* 0x000fe20000010000 */
[----:B------:R-:W-:Y:S02]  /*3340*/  ISETP.GE.AND P0, PT, R0, R13, PT ;  /* 0x0000000d0000720c */ /* 0x000fe40003f06270 */
[----:B-----5:R-:W-:-:S11]  /*3350*/  UIADD3 UR7, UPT, UPT, -UR7, UR9, URZ ;  /* 0x0000000907077290 */ /* 0x020fd6000fffe1ff */
[----:B------:R-:W-:Y:S05]  /*3360*/  @P0 BRA `(.L_x_583) ;  /* 0x0000000400dc0947 */ /* 0x000fea0003800000 */
[----:B------:R-:W-:-:S07]  /*3370*/  MOV R14, R0 ;  /* 0x00000000000e7202 */ /* 0x000fce0000000f00 */
.L_x_595:
[----:B01234-:R-:W0:Y:S01]  /*3380*/  S2R R4, SR_LANEID ;  /* 0x0000000000047919 */ /* 0x01fe220000000000 */
[----:B------:R-:W-:Y:S01]  /*3390*/  UISETP.GE.AND UP0, UPT, UR7, 0x1, UPT ;  /* 0x000000010700788c */ /* 0x000fe2000bf06270 */
[----:B------:R-:W-:Y:S02]  /*33a0*/  SHF.R.U32.HI R15, RZ, 0x3, R14 ;  /* 0x00000003ff0f7819 */ /* 0x000fe4000001160e */
[----:B------:R-:W-:Y:S02]  /*33b0*/  CS2R R10, SRZ ;  /* 0x00000000000a7805 */ /* 0x000fe4000001ff00 */
[----:B------:R-:W-:Y:S02]  /*33c0*/  LOP3.LUT R22, R14, 0x7, RZ, 0xc0, !PT ;  /* 0x000000070e167812 */ /* 0x000fe400078ec0ff */
[----:B------:R-:W-:Y:S02]  /*33d0*/  CS2R R8, SRZ ;  /* 0x0000000000087805 */ /* 0x000fe4000001ff00 */
[----:B--2---:R-:W-:-:S02]  /*33e0*/  CS2R R6, SRZ ;  /* 0x0000000000067805 */ /* 0x004fc4000001ff00 */
[----:B0-----:R-:W-:Y:S02]  /*33f0*/  SHF.R.U32.HI R5, RZ, 0x2, R4 ;  /* 0x00000002ff057819 */ /* 0x001fe40000011604 */
[----:B------:R-:W-:-:S05]  /*3400*/  LOP3.LUT R4, R4, 0x3, RZ, 0xc0, !PT ;  /* 0x0000000304047812 */ /* 0x000fca00078ec0ff */
[----:B------:R-:W-:Y:S01]  /*3410*/  IMAD R19, R5, 0x8, R4 ;  /* 0x0000000805137824 */ /* 0x000fe200078e0204 */
[----:B------:R-:W-:-:S03]  /*3420*/  CS2R R4, SRZ ;  /* 0x0000000000047805 */ /* 0x000fc6000001ff00 */
[----:B------:R-:W-:Y:S01]  /*3430*/  IMAD.U32 R19, R19, 0x8, R12 ;  /* 0x0000000813137824 */ /* 0x000fe200078e000c */
[----:B------:R-:W-:Y:S06]  /*3440*/  BRA.U !UP0, `(.L_x_584) ;  /* 0x0000000108907547 */ /* 0x000fec000b800000 */
[----:B------:R-:W0:Y:S01]  /*3450*/  S2R R5, SR_CgaCtaId ;  /* 0x0000000000057919 */ /* 0x000e220000008800 */
[----:B------:R-:W-:Y:S01]  /*3460*/  MOV R4, 0x400 ;  /* 0x0000040000047802 */ /* 0x000fe20000000f00 */
[----:B------:R-:W-:Y:S01]  /*3470*/  IMAD.SHL.U32 R11, R22, 0x10, RZ ;  /* 0x00000010160b7824 */ /* 0x000fe200078e00ff */
[----:B------:R-:W1:Y:S01]  /*3480*/  S2R R9, SR_LANEID ;  /* 0x0000000000097919 */ /* 0x000e620000000000 */
[----:B------:R-:W2:Y:S01]  /*3490*/  S2R R8, SR_SWINHI ;  /* 0x0000000000087919 */ /* 0x000ea20000002f00 */
[----:B0-----:R-:W-:Y:S02]  /*34a0*/  LEA R5, R5, R4, 0x18 ;  /* 0x0000000405057211 */ /* 0x001fe400078ec0ff */
[----:B-1----:R-:W-:Y:S02]  /*34b0*/  LOP3.LUT R4, R9, 0x3, RZ, 0xc0, !PT ;  /* 0x0000000309047812 */ /* 0x002fe400078ec0ff */
[----:B------:R-:W-:Y:S02]  /*34c0*/  SHF.R.U32.HI R25, RZ, 0x2, R9 ;  /* 0x00000002ff197819 */ /* 0x000fe40000011609 */
[----:B------:R-:W-:-:S02]  /*34d0*/  MOV R6, R5 ;  /* 0x0000000500067202 */ /* 0x000fc40000000f00 */
[----:B--2---:R-:W-:Y:S01]  /*34e0*/  MOV R7, R8 ;  /* 0x0000000800077202 */ /* 0x004fe20000000f00 */
[----:B------:R-:W-:Y:S02]  /*34f0*/  IMAD.MOV.U32 R5, RZ, RZ, RZ ;  /* 0x000000ffff057224 */ /* 0x000fe400078e00ff */
        /* <DEDUP_REMOVED lines=8> */
[----:B------:R-:W-:Y:S01]  /*3580*/  SHF.L.U32 R9, R15, 0x8, RZ ;  /* 0x000000080f097819 */ /* 0x000fe200000006ff */
        /* <DEDUP_REMOVED lines=9> */
[----:B--2---:R-:W-:Y:S04]  /*3620*/  MOVM.16.MT88 R4, R26 ;  /* 0x000000001a04723a */ /* 0x004fe80000000000 */
[----:B---3--:R-:W0:Y:S04]  /*3630*/  MOVM.16.MT88 R5, R23 ;  /* 0x000000001705723a */ /* 0x008e280000000000 */
[----:B----4-:R-:W-:Y:S04]  /*3640*/  MOVM.16.MT88 R20, R20 ;  /* 0x000000001414723a */ /* 0x010fe80000000000 */
[----:B-----5:R-:W1:Y:S01]  /*3650*/  MOVM.16.MT88 R21, R21 ;  /* 0x000000001515723a */ /* 0x020e620000000000 */
[C---:B0-----:R-:W-:Y:S08]  /*3660*/  HMMA.16816.F32.BF16 R4, R8.reuse, R4, RZ ;  /* 0x000000040804723c */ /* 0x041ff000000418ff */
[----:B-1----:R-:W-:-:S15]  /*3670*/  HMMA.16816.F32.BF16 R8, R8, R20, RZ ;  /* 0x000000140808723c */ /* 0x002fde00000418ff */
[----:B------:R-:W-:-:S05]  /*3680*/  NOP ;  /* 0x0000000000007918 */ /* 0x000fca0000000000 */
.L_x_584:
[----:B------:R-:W0:Y:S01]  /*3690*/  LDC.64 R20, c[0x0][0x3b8] ;  /* 0x0000ee00ff147b82 */ /* 0x000e220000000a00 */
[----:B------:R-:W-:Y:S01]  /*36a0*/  VIADD R14, R14, 0x4 ;  /* 0x000000040e0e7836 */ /* 0x000fe20000000000 */
[----:B------:R-:W-:Y:S05]  /*36b0*/  WARPSYNC.ALL ;  /* 0x0000000000007948 */ /* 0x000fea0003800000 */
[----:B------:R-:W-:Y:S01]  /*36c0*/  BSSY.RECONVERGENT B0, `(.L_x_585) ;  /* 0x000003f000007945 */ /* 0x000fe20003800200 */
[----:B------:R1:W-:Y:S01]  /*36d0*/  STS.64 [R19], R4 ;  /* 0x0000000413007388 */ /* 0x0003e20000000a00 */
[----:B------:R-:W-:Y:S01]  /*36e0*/  IMAD.MOV.U32 R23, RZ, RZ, RZ ;  /* 0x000000ffff177224 */ /* 0x000fe200078e00ff */
[----:B------:R-:W-:Y:S01]  /*36f0*/  ISETP.GE.AND P4, PT, R14, R13, PT ;  /* 0x0000000d0e00720c */ /* 0x000fe20003f86270 */
[----:B------:R-:W-:Y:S01]  /*3700*/  IMAD.MOV.U32 R25, RZ, RZ, R16 ;  /* 0x000000ffff197224 */ /* 0x000fe200078e0010 */
[----:B------:R1:W-:Y:S01]  /*3710*/  STS.64 [R19+0x200], R6 ;  /* 0x0002000613007388 */ /* 0x0003e20000000a00 */
[----:B------:R-:W-:Y:S01]  /*3720*/  SHF.L.U32 R24, R15, 0x4, RZ ;  /* 0x000000040f187819 */ /* 0x000fe200000006ff */
[----:B------:R-:W-:-:S02]  /*3730*/  IMAD R22, R22, 0x10, R3 ;  /* 0x0000001016167824 */ /* 0x000fc400078e0203 */
[----:B------:R1:W-:Y:S04]  /*3740*/  STS.64 [R19+0x20], R8 ;  /* 0x0000200813007388 */ /* 0x0003e80000000a00 */
[----:B------:R1:W-:Y:S01]  /*3750*/  STS.64 [R19+0x220], R10 ;  /* 0x0002200a13007388 */ /* 0x0003e20000000a00 */
[----:B------:R-:W-:Y:S02]  /*3760*/  NOP ;  /* 0x0000000000007918 */ /* 0x000fe40000000000 */
.L_x_594:
        /* <DEDUP_REMOVED lines=8> */
[-C--:B------:R-:W-:Y:S02]  /*37f0*/  LEA.HI R8, R5, R24.reuse, RZ, 0x1c ;  /* 0x0000001805087211 */ /* 0x080fe400078fe0ff */
[----:B------:R-:W-:Y:S01]  /*3800*/  LEA.HI R6, R7, R24, RZ, 0x1c ;  /* 0x0000001807067211 */ /* 0x000fe200078fe0ff */
[----:B------:R-:W-:Y:S01]  /*3810*/  IMAD R7, R25, 0x4, R2 ;  /* 0x0000000419077824 */ /* 0x000fe200078e0202 */
[----:B------:R-:W-:-:S02]  /*3820*/  ISETP.NE.AND P5, PT, R23, 0x8, PT ;  /* 0x000000081700780c */ /* 0x000fc40003fa5270 */
[----:B------:R-:W-:Y:S02]  /*3830*/  ISETP.GE.AND P1, PT, R9, UR14, PT ;  /* 0x0000000e09007c0c */ /* 0x000fe4000bf26270 */
[----:B------:R-:W-:Y:S02]  /*3840*/  ISETP.GE.AND P2, PT, R8, UR14, PT ;  /* 0x0000000e08007c0c */ /* 0x000fe4000bf46270 */
[----:B------:R-:W-:Y:S01]  /*3850*/  ISETP.GE.AND P3, PT, R6, UR14, PT ;  /* 0x0000000e06007c0c */ /* 0x000fe2000bf66270 */
[----:B------:R-:W-:-:S12]  /*3860*/  @P0 BRA `(.L_x_587) ;  /* 0x0000000000180947 */ /* 0x000fd80003800000 */
[----:B------:R-:W1:Y:S01]  /*3870*/  LDS R11, [R7+0xa880] ;  /* 0x00a88000070b7984 */ /* 0x000e620000000800 */
[----:B------:R-:W-:-:S05]  /*3880*/  IMAD.U32 R5, RZ, RZ, UR4 ;  /* 0x00000004ff057e24 */ /* 0x000fca000f8e00ff */
[----:B------:R-:W-:-:S05]  /*3890*/  LEA R5, R5, R4, 0x5 ;  /* 0x0000000405057211 */ /* 0x000fca00078e28ff */
[----:B------:R-:W-:-:S04]  /*38a0*/  IMAD R5, R5, 0x80, R22 ;  /* 0x0000008005057824 */ /* 0x000fc800078e0216 */
[----:B0-----:R-:W-:-:S05]  /*38b0*/  IMAD.WIDE.U32 R4, R5, 0x4, R20 ;  /* 0x0000000405047825 */ /* 0x001fca00078e0014 */
[----:B-1----:R1:W-:Y:S02]  /*38c0*/  REDG.E.ADD.F32.FTZ.RN.STRONG.GPU desc[UR12][R4.64], R11 ;  /* 0x0000000b040079a6 */ /* 0x0023e4000c12f30c */
.L_x_587:
[----:B------:R-:W-:Y:S05]  /*38d0*/  BSYNC.RECONVERGENT B1 ;  /* 0x0000000000017941 */ /* 0x000fea0003800200 */
.L_x_586:
        /* <DEDUP_REMOVED lines=8> */
.L_x_589:
[----:B------:R-:W-:Y:S05]  /*3960*/  BSYNC.RECONVERGENT B1 ;  /* 0x0000000000017941 */ /* 0x000fea0003800200 */
.L_x_588:
[----:B------:R-:W-:Y:S04]  /*3970*/  BSSY.RECONVERGENT B1, `(.L_x_590) ;  /* 0x0000008000017945 */ /* 0x000fe80003800200 */
[----:B------:R-:W-:Y:S05]  /*3980*/  @P2 BRA `(.L_x_591) ;  /* 0x0000000000182947 */ /* 0x000fea0003800000 */
[----:B------:R-:W3:Y:S01]  /*3990*/  LDS R9, [R7+0xa980] ;  /* 0x00a9800007097984 */ /* 0x000ee20000000800 */
[----:B-12---:R-:W-:-:S04]  /*39a0*/  IMAD.U32 R5, RZ, RZ, UR4 ;  /* 0x00000004ff057e24 */ /* 0x006fc8000f8e00ff */
[----:B------:R-:W-:-:S04]  /*39b0*/  IMAD R5, R5, 0x20, R8 ;  /* 0x0000002005057824 */ /* 0x000fc800078e0208 */
[----:B------:R-:W-:-:S04]  /*39c0*/  IMAD R5, R5, 0x80, R22 ;  /* 0x0000008005057824 */ /* 0x000fc800078e0216 */
[----:B0-----:R-:W-:-:S05]  /*39d0*/  IMAD.WIDE.U32 R4, R5, 0x4, R20 ;  /* 0x0000000405047825 */ /* 0x001fca00078e0014 */
[----:B---3--:R3:W-:Y:S02]  /*39e0*/  REDG.E.ADD.F32.FTZ.RN.STRONG.GPU desc[UR12][R4.64], R9 ;  /* 0x00000009040079a6 */ /* 0x0087e4000c12f30c */
.L_x_591:
[----:B------:R-:W-:Y:S05]  /*39f0*/  BSYNC.RECONVERGENT B1 ;  /* 0x0000000000017941 */ /* 0x000fea0003800200 */
.L_x_590:
        /* <DEDUP_REMOVED lines=8> */
.L_x_593:
[----:B------:R-:W-:Y:S05]  /*3a80*/  BSYNC.RECONVERGENT B1 ;  /* 0x0000000000017941 */ /* 0x000fea0003800200 */
.L_x_592:
[----:B------:R-:W-:Y:S01]  /*3a90*/  VIADD R25, R25, 0x80 ;  /* 0x0000008019197836 */ /* 0x000fe20000000000 */
[----:B------:R-:W-:Y:S06]  /*3aa0*/  @P5 BRA `(.L_x_594) ;  /* 0xfffffffc00305947 */ /* 0x000fec000383ffff */
[----:B------:R-:W-:Y:S05]  /*3ab0*/  BSYNC.RECONVERGENT B0 ;  /* 0x0000000000007941 */ /* 0x000fea0003800200 */
.L_x_585:
[----:B------:R-:W-:Y:S01]  /*3ac0*/  NOP ;  /* 0x0000000000007918 */ /* 0x000fe20000000000 */
[----:B------:R-:W-:Y:S05]  /*3ad0*/  @!P4 BRA `(.L_x_595) ;  /* 0xfffffff80028c947 */ /* 0x000fea000383ffff */
.L_x_583:
        /* <DEDUP_REMOVED lines=8> */
[----:B------:R-:W2:Y:S01]  /*3b60*/  I2F.RP R8, R4 ;  /* 0x0000000400087306 */ /* 0x000ea20000209400 */
[----:B------:R-:W-:-:S07]  /*3b70*/  ISETP.NE.AND P3, PT, RZ, UR14, PT ;  /* 0x0000000eff007c0c */ /* 0x000fce000bf65270 */
[----:B--2---:R-:W2:Y:S01]  /*3b80*/  MUFU.RCP R8, R8 ;  /* 0x0000000800087308 */ /* 0x004ea20000001000 */
[----:B-1----:R-:W-:Y:S01]  /*3b90*/  LEA R5, R6, R5, 0x18 ;  /* 0x0000000506057211 */ /* 0x002fe200078ec0ff */
[----:B------:R-:W-:Y:S01]  /*3ba0*/  IMAD.MOV.U32 R6, RZ, RZ, RZ ;  /* 0x000000ffff067224 */ /* 0x000fe200078e00ff */
[----:B--2---:R-:W-:-:S05]  /*3bb0*/  IADD3 R9, PT, PT, R8, 0xffffffe, RZ ;  /* 0x0ffffffe08097810 */ /* 0x004fca0007ffe0ff */
[----:B------:R-:W1:Y:S02]  /*3bc0*/  F2I.FTZ.U32.TRUNC.NTZ R7, R9 ;  /* 0x0000000900077305 */ /* 0x000e64000021f000 */
[----:B-1----:R-:W-:-:S04]  /*3bd0*/  IMAD.MOV R11, RZ, RZ, -R7 ;  /* 0x000000ffff0b7224 */ /* 0x002fc800078e0a07 */
[----:B------:R-:W-:-:S04]  /*3be0*/  IMAD R11, R11, R4, RZ ;  /* 0x000000040b0b7224 */ /* 0x000fc800078e02ff */
[----:B------:R-:W-:Y:S01]  /*3bf0*/  IMAD.HI.U32 R6, R7, R11, R6 ;  /* 0x0000000b07067227 */ /* 0x000fe200078e0006 */
[----:B------:R-:W-:-:S07]  /*3c00*/  LOP3.LUT R7, RZ, UR14, RZ, 0x33, !PT ;  /* 0x0000000eff077c12 */ /* 0x000fce000f8e33ff */
.L_x_598:
[----:B-1----:R-:W-:Y:S02]  /*3c10*/  IABS R8, UR14 ;  /* 0x0000000e00087c13 */ /* 0x002fe40008000000 */
[----:B------:R-:W-:-:S03]  /*3c20*/  IABS R9, R18 ;  /* 0x0000001200097213 */ /* 0x000fc60000000000 */
[----:B------:R-:W-:Y:S02]  /*3c30*/  IMAD.MOV R10, RZ, RZ, -R8 ;  /* 0x000000ffff0a7224 */ /* 0x000fe400078e0a08 */
[----:B------:R-:W-:-:S04]  /*3c40*/  IMAD.HI.U32 R8, R6, R9, RZ ;  /* 0x0000000906087227 */ /* 0x000fc800078e00ff */
[----:B------:R-:W-:Y:S01]  /*3c50*/  IMAD R9, R8, R10, R9 ;  /* 0x0000000a08097224 */ /* 0x000fe200078e0209 */
[----:B------:R-:W-:-:S04]  /*3c60*/  IABS R10, UR14 ;  /* 0x0000000e000a7c13 */ /* 0x000fc80008000000 */
[----:B------:R-:W-:-:S13]  /*3c70*/  ISETP.GT.U32.AND P1, PT, R4, R9, PT ;  /* 0x000000090400720c */ /* 0x000fda0003f24070 */
[----:B------:R-:W-:Y:S01]  /*3c80*/  @!P1 IADD3 R9, PT, PT, R9, -R10, RZ ;  /* 0x8000000a09099210 */ /* 0x000fe20007ffe0ff */
        /* <DEDUP_REMOVED lines=19> */
.L_x_597:
[----:B------:R-:W-:Y:S05]  /*3dc0*/  BSYNC.RECONVERGENT B0 ;  /* 0x0000000000007941 */ /* 0x000fea0003800200 */
.L_x_596:
[----:B------:R-:W-:Y:S01]  /*3dd0*/  BAR.SYNC.DEFER_BLOCKING 0x0 ;  /* 0x0000000000007b1d */ /* 0x000fe20000010000 */
[----:B------:R-:W-:-:S13]  /*3de0*/  ISETP.GE.AND P0, PT, R0, R13, PT ;  /* 0x0000000d0000720c */ /* 0x000fda0003f06270 */
[----:B------:R-:W-:Y:S05]  /*3df0*/  @P0 BRA `(.L_x_599) ;  /* 0x0000000400dc0947 */ /* 0x000fea0003800000 */
[----:B-1----:R-:W-:-:S07]  /*3e00*/  IMAD.MOV.U32 R14, RZ, RZ, R0 ;  /* 0x000000ffff0e7224 */ /* 0x002fce00078e0000 */
.L_x_611:
[----:B-1234-:R-:W1:Y:S01]  /*3e10*/  S2R R4, SR_LANEID ;  /* 0x0000000000047919 */ /* 0x01ee620000000000 */
[----:B------:R-:W-:Y:S01]  /*3e20*/  UISETP.GE.AND UP0, UPT, UR7, 0x1, UPT ;  /* 0x000000010700788c */ /* 0x000fe2000bf06270 */
[----:B------:R-:W-:Y:S02]  /*3e30*/  SHF.R.U32.HI R15, RZ, 0x3, R14 ;  /* 0x00000003ff0f7819 */ /* 0x000fe4000001160e */
[----:B------:R-:W-:Y:S02]  /*3e40*/  CS2R R10, SRZ ;  /* 0x00000000000a7805 */ /* 0x000fe4000001ff00 */
[----:B------:R-:W-:Y:S02]  /*3e50*/  LOP3.LUT R18, R14, 0x7, RZ, 0xc0, !PT ;  /* 0x000000070e127812 */ /* 0x000fe400078ec0ff */
[----:B------:R-:W-:Y:S02]  /*3e60*/  CS2R R8, SRZ ;  /* 0x0000000000087805 */ /* 0x000fe4000001ff00 */
[----:B------:R-:W-:-:S02]  /*3e70*/  CS2R R6, SRZ ;  /* 0x0000000000067805 */ /* 0x000fc4000001ff00 */
[----:B-1----:R-:W-:Y:S02]  /*3e80*/  SHF.R.U32.HI R5, RZ, 0x2, R4 ;  /* 0x00000002ff057819 */ /* 0x002fe40000011604 */
[----:B------:R-:W-:-:S05]  /*3e90*/  LOP3.LUT R4, R4, 0x3, RZ, 0xc0, !PT ;  /* 0x0000000304047812 */ /* 0x000fca00078ec0ff */
[----:B------:R-:W-:Y:S01]  /*3ea0*/  IMAD R17, R5, 0x8, R4 ;  /* 0x0000000805117824 */ /* 0x000fe200078e0204 */
[----:B------:R-:W-:-:S04]  /*3eb0*/  CS2R R4, SRZ ;  /* 0x0000000000047805 */ /* 0x000fc8000001ff00 */
[----:B------:R-:W-:Y:S01]  /*3ec0*/  LEA R17, R17, R12, 0x3 ;  /* 0x0000000c11117211 */ /* 0x000fe200078e18ff */
[----:B------:R-:W-:Y:S06]  /*3ed0*/  BRA.U !UP0, `(.L_x_600) ;  /* 0x0000000108907547 */ /* 0x000fec000b800000 */
[----:B------:R-:W1:Y:S01]  /*3ee0*/  S2R R5, SR_CgaCtaId ;  /* 0x0000000000057919 */ /* 0x000e620000008800 */
[----:B------:R-:W-:Y:S01]  /*3ef0*/  MOV R4, 0x400 ;  /* 0x0000040000047802 */ /* 0x000fe20000000f00 */
[----:B------:R-:W-:Y:S01]  /*3f00*/  IMAD.SHL.U32 R11, R18, 0x10, RZ ;  /* 0x00000010120b7824 */ /* 0x000fe200078e00ff */
[----:B------:R-:W2:Y:S01]  /*3f10*/  S2R R9, SR_LANEID ;  /* 0x0000000000097919 */ /* 0x000ea20000000000 */
[----:B------:R-:W3:Y:S01]  /*3f20*/  S2R R8, SR_SWINHI ;  /* 0x0000000000087919 */ /* 0x000ee20000002f00 */
[----:B-1----:R-:W-:Y:S02]  /*3f30*/  LEA R5, R5, R4, 0x18 ;  /* 0x0000000405057211 */ /* 0x002fe400078ec0ff */
[----:B--2---:R-:W-:Y:S02]  /*3f40*/  LOP3.LUT R4, R9, 0x3, RZ, 0xc0, !PT ;  /* 0x0000000309047812 */ /* 0x004fe400078ec0ff */
[----:B------:R-:W-:Y:S02]  /*3f50*/  SHF.R.U32.HI R23, RZ, 0x2, R9 ;  /* 0x00000002ff177819 */ /* 0x000fe40000011609 */
[----:B------:R-:W-:-:S02]  /*3f60*/  MOV R6, R5 ;  /* 0x0000000500067202 */ /* 0x000fc40000000f00 */
[----:B---3--:R-:W-:Y:S01]  /*3f70*/  MOV R7, R8 ;  /* 0x0000000800077202 */ /* 0x008fe20000000f00 */
[----:B------:R-:W-:Y:S02]  /*3f80*/  IMAD.MOV.U32 R5, RZ, RZ, RZ ;  /* 0x000000ffff057224 */ /* 0x000fe400078e00ff */
[----:B------:R-:W-:-:S04]  /*3f90*/  IMAD.WIDE.U32 R10, R11, 0x2, R6 ;  /* 0x000000020b0a7825 */ /* 0x000fc800078e0006 */
[----:B------:R-:W-:-:S03]  /*3fa0*/  IMAD.WIDE.U32 R8, R23, 0x40, R4 ;  /* 0x0000004017087825 */ /* 0x000fc600078e0004 */
[----:B------:R-:W-:-:S04]  /*3fb0*/  LEA R24, P0, R8, R10, 0x2 ;  /* 0x0000000a08187211 */ /* 0x000fc800078010ff */
[----:B------:R-:W-:-:S05]  /*3fc0*/  LEA.HI.X R25, R8, R11, R9, 0x2, P0 ;  /* 0x0000000b08197211 */ /* 0x000fca00000f1409 */
[----:B------:R-:W2:Y:S04]  /*3fd0*/  LD.E R26, desc[UR12][R24.64+0x5000] ;  /* 0x0050000c181a7980 */ /* 0x000ea8000c101900 */
[----:B------:R-:W3:Y:S04]  /*3fe0*/  LD.E R19, desc[UR12][R24.64+0x5800] ;  /* 0x0058000c18137980 */ /* 0x000ee8000c101900 */
[----:B0-----:R-:W4:Y:S04]  /*3ff0*/  LD.E R20, desc[UR12][R24.64+0x5010] ;  /* 0x0050100c18147980 */ /* 0x001f28000c101900 */
[----:B------:R-:W5:Y:S01]  /*4000*/  LD.E R21, desc[UR12][R24.64+0x5810] ;  /* 0x0058100c18157980 */ /* 0x000f62000c101900 */
[----:B------:R-:W-:-:S02]  /*4010*/  IMAD.SHL.U32 R9, R15, 0x100, RZ ;  /* 0x000001000f097824 */ /* 0x000fc400078e00ff */
        /* <DEDUP_REMOVED lines=16> */
.L_x_600:
[----:B0-----:R-:W0:Y:S01]  /*4120*/  LDC.64 R20, c[0x0][0x3c0] ;  /* 0x0000f000ff147b82 */ /* 0x001e220000000a00 */
[----:B------:R-:W-:Y:S01]  /*4130*/  IADD3 R14, PT, PT, R14, 0x4, RZ ;  /* 0x000000040e0e7810 */ /* 0x000fe20007ffe0ff */
[----:B------:R-:W-:Y:S05]  /*4140*/  WARPSYNC.ALL ;  /* 0x0000000000007948 */ /* 0x000fea0003800000 */
[----:B------:R-:W-:Y:S01]  /*4150*/  BSSY.RECONVERGENT B0, `(.L_x_601) ;  /* 0x000003f000007945 */ /* 0x000fe20003800200 */
[----:B------:R1:W-:Y:S01]  /*4160*/  STS.64 [R17], R4 ;  /* 0x0000000411007388 */ /* 0x0003e20000000a00 */
[----:B------:R-:W-:Y:S01]  /*4170*/  IMAD.MOV.U32 R19, RZ, RZ, RZ ;  /* 0x000000ffff137224 */ /* 0x000fe200078e00ff */
[----:B------:R-:W-:Y:S01]  /*4180*/  ISETP.GE.AND P4, PT, R14, R13, PT ;  /* 0x0000000d0e00720c */ /* 0x000fe20003f86270 */
[----:B------:R-:W-:Y:S01]  /*4190*/  IMAD.MOV.U32 R23, RZ, RZ, R16 ;  /* 0x000000ffff177224 */ /* 0x000fe200078e0010 */
[----:B------:R1:W-:Y:S01]  /*41a0*/  STS.64 [R17+0x200], R6 ;  /* 0x0002000611007388 */ /* 0x0003e20000000a00 */
[----:B------:R-:W-:Y:S01]  /*41b0*/  IMAD.SHL.U32 R22, R15, 0x10, RZ ;  /* 0x000000100f167824 */ /* 0x000fe200078e00ff */
[----:B------:R-:W-:-:S02]  /*41c0*/  LEA R18, R18, R3, 0x4 ;  /* 0x0000000312127211 */ /* 0x000fc400078e20ff */
[----:B------:R1:W-:Y:S04]  /*41d0*/  STS.64 [R17+0x20], R8 ;  /* 0x0000200811007388 */ /* 0x0003e80000000a00 */
[----:B------:R1:W-:Y:S01]  /*41e0*/  STS.64 [R17+0x220], R10 ;  /* 0x0002200a11007388 */ /* 0x0003e20000000a00 */
[----:B------:R-:W-:Y:S02]  /*41f0*/  NOP ;  /* 0x0000000000007918 */ /* 0x000fe40000000000 */
.L_x_610:
        /* <DEDUP_REMOVED lines=19> */
[----:B------:R-:W-:-:S05]  /*4330*/  LEA R5, R5, R18, 0x7 ;  /* 0x0000001205057211 */ /* 0x000fca00078e38ff */
[----:B0-----:R-:W-:-:S05]  /*4340*/  IMAD.WIDE.U32 R4, R5, 0x4, R20 ;  /* 0x0000000405047825 */ /* 0x001fca00078e0014 */
[----:B-1----:R1:W-:Y:S02]  /*4350*/  REDG.E.ADD.F32.FTZ.RN.STRONG.GPU desc[UR12][R4.64], R9 ;  /* 0x00000009040079a6 */ /* 0x0023e4000c12f30c */
.L_x_603:
[----:B------:R-:W-:Y:S05]  /*4360*/  BSYNC.RECONVERGENT B1 ;  /* 0x0000000000017941 */ /* 0x000fea0003800200 */
.L_x_602:
[----:B------:R-:W-:Y:S04]  /*4370*/  BSSY.RECONVERGENT B1, `(.L_x_604) ;  /* 0x0000008000017945 */ /* 0x000fe80003800200 */
[----:B------:R-:W-:Y:S05]  /*4380*/  @P1 BRA `(.L_x_605) ;  /* 0x0000000000181947 */ /* 0x000fea0003800000 */
[----:B-1----:R-:W1:Y:S01]  /*4390*/  LDS R9, [R7+0xa900] ;  /* 0x00a9000007097984 */ /* 0x002e620000000800 */
[----:B------:R-:W-:-:S04]  /*43a0*/  IMAD.U32 R5, RZ, RZ, UR4 ;  /* 0x00000004ff057e24 */ /* 0x000fc8000f8e00ff */
[----:B------:R-:W-:-:S04]  /*43b0*/  IMAD R5, R5, 0x20, R10 ;  /* 0x0000002005057824 */ /* 0x000fc800078e020a */
[----:B------:R-:W-:-:S04]  /*43c0*/  IMAD R5, R5, 0x80, R18 ;  /* 0x0000008005057824 */ /* 0x000fc800078e0212 */
[----:B0-----:R-:W-:-:S05]  /*43d0*/  IMAD.WIDE.U32 R4, R5, 0x4, R20 ;  /* 0x0000000405047825 */ /* 0x001fca00078e0014 */
[----:B-1----:R2:W-:Y:S02]  /*43e0*/  REDG.E.ADD.F32.FTZ.RN.STRONG.GPU desc[UR12][R4.64], R9 ;  /* 0x00000009040079a6 */ /* 0x0025e4000c12f30c */
.L_x_605:
[----:B------:R-:W-:Y:S05]  /*43f0*/  BSYNC.RECONVERGENT B1 ;  /* 0x0000000000017941 */ /* 0x000fea0003800200 */
.L_x_604:
[----:B------:R-:W-:Y:S04]  /*4400*/  BSSY.RECONVERGENT B1, `(.L_x_606) ;  /* 0x0000008000017945 */ /* 0x000fe80003800200 */
[----:B------:R-:W-:Y:S05]  /*4410*/  @P2 BRA `(.L_x_607) ;  /* 0x0000000000182947 */ /* 0x000fea0003800000 */
[----:B-12---:R-:W1:Y:S01]  /*4420*/  LDS R9, [R7+0xa980] ;  /* 0x00a9800007097984 */ /* 0x006e620000000800 */
[----:B------:R-:W-:-:S05]  /*4430*/  MOV R5, UR4 ;  /* 0x0000000400057c02 */ /* 0x000fca0008000f00 */
[----:B------:R-:W-:-:S04]  /*4440*/  IMAD R5, R5, 0x20, R8 ;  /* 0x0000002005057824 */ /* 0x000fc800078e0208 */
[----:B------:R-:W-:-:S04]  /*4450*/  IMAD R5, R5, 0x80, R18 ;  /* 0x0000008005057824 */ /* 0x000fc800078e0212 */
[----:B0-----:R-:W-:-:S05]  /*4460*/  IMAD.WIDE.U32 R4, R5, 0x4, R20 ;  /* 0x0000000405047825 */ /* 0x001fca00078e0014 */
[----:B-1----:R3:W-:Y:S02]  /*4470*/  REDG.E.ADD.F32.FTZ.RN.STRONG.GPU desc[UR12][R4.64], R9 ;  /* 0x00000009040079a6 */ /* 0x0027e4000c12f30c */
.L_x_607:
[----:B------:R-:W-:Y:S05]  /*4480*/  BSYNC.RECONVERGENT B1 ;  /* 0x0000000000017941 */ /* 0x000fea0003800200 */
.L_x_606:
[----:B------:R-:W-:Y:S04]  /*4490*/  BSSY.RECONVERGENT B1, `(.L_x_608) ;  /* 0x0000008000017945 */ /* 0x000fe80003800200 */
[----:B------:R-:W-:Y:S05]  /*44a0*/  @P3 BRA `(.L_x_609) ;  /* 0x0000000000183947 */ /* 0x000fea0003800000 */
[----:B------:R-:W4:Y:S01]  /*44b0*/  LDS R7, [R7+0xaa00] ;  /* 0x00aa000007077984 */ /* 0x000f220000000800 */
[----:B-123--:R-:W-:-:S05]  /*44c0*/  IMAD.U32 R5, RZ, RZ, UR4 ;  /* 0x00000004ff057e24 */ /* 0x00efca000f8e00ff */
[----:B------:R-:W-:-:S05]  /*44d0*/  LEA R5, R5, R6, 0x5 ;  /* 0x0000000605057211 */ /* 0x000fca00078e28ff */
[----:B------:R-:W-:-:S04]  /*44e0*/  IMAD R5, R5, 0x80, R18 ;  /* 0x0000008005057824 */ /* 0x000fc800078e0212 */
[----:B0-----:R-:W-:-:S05]  /*44f0*/  IMAD.WIDE.U32 R4, R5, 0x4, R20 ;  /* 0x0000000405047825 */ /* 0x001fca00078e0014 */
[----:B----4-:R4:W-:Y:S02]  /*4500*/  REDG.E.ADD.F32.FTZ.RN.STRONG.GPU desc[UR12][R4.64], R7 ;  /* 0x00000007040079a6 */ /* 0x0109e4000c12f30c */
.L_x_609:
[----:B------:R-:W-:Y:S05]  /*4510*/  BSYNC.RECONVERGENT B1 ;  /* 0x0000000000017941 */ /* 0x000fea0003800200 */
.L_x_608:
[----:B------:R-:W-:Y:S01]  /*4520*/  VIADD R23, R23, 0x80 ;  /* 0x0000008017177836 */ /* 0x000fe20000000000 */
[----:B------:R-:W-:Y:S06]  /*4530*/  @P5 BRA `(.L_x_610) ;  /* 0xfffffffc00305947 */ /* 0x000fec000383ffff */
[----:B------:R-:W-:Y:S05]  /*4540*/  BSYNC.RECONVERGENT B0 ;  /* 0x0000000000007941 */ /* 0x000fea0003800200 */
.L_x_601:
[----:B------:R-:W-:Y:S01]  /*4550*/  NOP ;  /* 0x0000000000007918 */ /* 0x000fe20000000000 */
[----:B------:R-:W-:Y:S05]  /*4560*/  @!P4 BRA `(.L_x_611) ;  /* 0xfffffff80028c947 */ /* 0x000fea000383ffff */
.L_x_599:
        /* <DEDUP_REMOVED lines=8> */
.L_x_548:
[----:B------:R-:W-:-:S13]  /*45f0*/  ISETP.GE.AND P0, PT, R0, UR5, PT ;  /* 0x0000000500007c0c */ /* 0x000fda000bf06270 */
[----:B------:R-:W-:Y:S05]  /*4600*/  @P0 EXIT ;  /* 0x000000000000094d */ /* 0x000fea0003800000 */
[----:B------:R-:W5:Y:S01]  /*4610*/  S2UR UR6, SR_CgaCtaId ;  /* 0x00000000000679c3 */ /* 0x000f620000008800 */
[----:B------:R-:W-:Y:S01]  /*4620*/  UMOV UR4, 0x400 ;  /* 0x0000040000047882 */ /* 0x000fe20000000000 */
[----:B0-----:R-:W-:Y:S01]  /*4630*/  IMAD.SHL.U32 R10, R16, 0x2, RZ ;  /* 0x00000002100a7824 */ /* 0x001fe200078e00ff */
[----:B--2-4-:R-:W-:-:S05]  /*4640*/  MOV R7, UR11 ;  /* 0x0000000b00077c02 */ /* 0x014fca0008000f00 */
[----:B------:R-:W-:Y:S01]  /*4650*/  IMAD R7, R7, 0x800, R10 ;  /* 0x0000080007077824 */ /* 0x000fe200078e020a */
[----:B-----5:R-:W-:-:S06]  /*4660*/  ULEA UR4, UR6, UR4, 0x18 ;  /* 0x0000000406047291 */ /* 0x020fcc000f8ec0ff */
[----:B------:R-:W-:-:S05]  /*4670*/  LEA R16, R16, UR4, 0x3 ;  /* 0x0000000410107c11 */ /* 0x000fca000f8e18ff */
[----:B-1-3--:R-:W-:-:S07]  /*4680*/  VIADD R9, R16, 0x8880 ;  /* 0x0000888010097836 */ /* 0x00afce0000000000 */
.L_x_615:
[----:B------:R-:W0:Y:S01]  /*4690*/  LDC.64 R4, c[0x0][0x3b0] ;  /* 0x0000ec00ff047b82 */ /* 0x000e220000000a00 */
[----:B------:R-:W-:Y:S01]  /*46a0*/  BSSY.RECONVERGENT B0, `(.L_x_613) ;  /* 0x000000d000007945 */ /* 0x000fe20003800200 */
[C---:B------:R-:W-:Y:S01]  /*46b0*/  IMAD R11, R0.reuse, 0x80, R7 ;  /* 0x00000080000b7824 */ /* 0x040fe200078e0207 */
[----:B------:R-:W-:Y:S01]  /*46c0*/  LEA R6, R0, R9, 0x9 ;  /* 0x0000000900067211 */ /* 0x000fe200078e48ff */
[----:B-1----:R-:W-:-:S07]  /*46d0*/  IMAD.MOV.U32 R8, RZ, RZ, R10 ;  /* 0x000000ffff087224 */ /* 0x002fce00078e000a */
.L_x_614:
        /* <DEDUP_REMOVED lines=10> */
.L_x_613:
[----:B------:R-:W-:-:S05]  /*4780*/  VIADD R0, R0, 0x4 ;  /* 0x0000000400007836 */ /* 0x000fca0000000000 */
[----:B------:R-:W-:-:S13]  /*4790*/  ISETP.GE.AND P0, PT, R0, UR5, PT ;  /* 0x0000000500007c0c */ /* 0x000fda000bf06270 */
[----:B------:R-:W-:Y:S05]  /*47a0*/  @!P0 BRA `(.L_x_615) ;  /* 0xfffffffc00b88947 */ /* 0x000fea000383ffff */
[----:B------:R-:W-:Y:S05]  /*47b0*/  EXIT ;  /* 0x000000000000794d */ /* 0x000fea0003800000 */
.L_x_546:
        /* <DEDUP_REMOVED lines=8> */
.L_x_617:
[----:B------:R-:W-:Y:S05]  /*4840*/  BSYNC B0 ;  /* 0x0000000000007941 */ /* 0x000fea0003800000 */
.L_x_616:
        /* <DEDUP_REMOVED lines=8> */
.L_x_618:
[----:B------:R-:W-:Y:S01]  /*48d0*/  MOV R11, 0x4 ;  /* 0x00000004000b7802 */ /* 0x000fe20000000f00 */
[----:B------:R-:W-:-:S04]  /*48e0*/  IMAD.MOV.U32 R6, RZ, RZ, R9 ;  /* 0x000000ffff067224 */ /* 0x000fc800078e0009 */
[----:B------:R-:W-:-:S04]  /*48f0*/  FADD R6, R5, R6 ;  /* 0x0000000605067221 */ /* 0x000fc80000000000 */
[----:B------:R-:W-:-:S07]  /*4900*/  IMAD.MOV.U32 R5, RZ, RZ, R6 ;  /* 0x000000ffff057224 */ /* 0x000fce00078e0006 */
[----:B------:R-:W-:Y:S05]  /*4910*/  WARPSYNC.COLLECTIVE R10, `(.L_x_619) ;  /* 0x000000000a087348 */ /* 0x000fea0003c00000 */
[----:B------:R0:W1:Y:S02]  /*4920*/  SHFL.DOWN P1, R9, R5, R11, R12 ;  /* 0x0800000b05097389 */ /* 0x000064000002000c */
[----:B01----:R-:W-:Y:S05]  /*4930*/  ENDCOLLECTIVE ;  /* 0x000000000000791b */ /* 0x003fea0003800000 */
.L_x_619:
[----:B------:R-:W-:Y:S02]  /*4940*/  IMAD.MOV.U32 R11, RZ, RZ, 0x2 ;  /* 0x00000002ff0b7424 */ /* 0x000fe400078e00ff */
[----:B------:R-:W-:-:S04]  /*4950*/  IMAD.MOV.U32 R7, RZ, RZ, R9 ;  /* 0x000000ffff077224 */ /* 0x000fc800078e0009 */
[----:B------:R-:W-:-:S04]  /*4960*/  FADD R7, R6, R7 ;  /* 0x0000000706077221 */ /* 0x000fc80000000000 */
[----:B------:R-:W-:-:S07]  /*4970*/  IMAD.MOV.U32 R5, RZ, RZ, R7 ;  /* 0x000000ffff057224 */ /* 0x000fce00078e0007 */
[----:B------:R-:W-:Y:S05]  /*4980*/  WARPSYNC.COLLECTIVE R10, `(.L_x_620) ;  /* 0x000000000a087348 */ /* 0x000fea0003c00000 */
[----:B------:R0:W1:Y:S02]  /*4990*/  SHFL.DOWN P1, R9, R5, R11, R12 ;  /* 0x0800000b05097389 */ /* 0x000064000002000c */
[----:B01----:R-:W-:Y:S05]  /*49a0*/  ENDCOLLECTIVE ;  /* 0x000000000000791b */ /* 0x003fea0003800000 */
.L_x_620:
[----:B------:R-:W-:Y:S01]  /*49b0*/  IMAD.MOV.U32 R11, RZ, RZ, 0x1 ;  /* 0x00000001ff0b7424 */ /* 0x000fe200078e00ff */
[----:B------:R-:W-:-:S05]  /*49c0*/  MOV R8, R9 ;  /* 0x0000000900087202 */ /* 0x000fca0000000f00 */
[----:B------:R-:W-:-:S04]  /*49d0*/  FADD R8, R7, R8 ;  /* 0x0000000807087221 */ /* 0x000fc80000000000 */
[----:B------:R-:W-:-:S07]  /*49e0*/  IMAD.MOV.U32 R5, RZ, RZ, R8 ;  /* 0x000000ffff057224 */ /* 0x000fce00078e0008 */
[----:B------:R-:W-:Y:S05]  /*49f0*/  WARPSYNC.COLLECTIVE R10, `(.L_x_621) ;  /* 0x000000000a087348 */ /* 0x000fea0003c00000 */
[----:B------:R0:W1:Y:S02]  /*4a00*/  SHFL.DOWN P1, R9, R5, R11, R12 ;  /* 0x0800000b05097389 */ /* 0x000064000002000c */
[----:B01----:R-:W-:Y:S05]  /*4a10*/  ENDCOLLECTIVE ;  /* 0x000000000000791b */ /* 0x003fea0003800000 */
.L_x_621:
[----:B------:R-:W-:Y:S05]  /*4a20*/  BRA `(.L_x_622) ;  /* 0xffffffbc000c7947 */ /* 0x000fea000383ffff */
.L_x_623:
        /* <DEDUP_REMOVED lines=13> */
.L_x_630:


//--------------------- .nv.shared._Z25kernel_full_backward_tileILi48ELi48ELi128ELi6EEvPK13__nv_bfloat16S2_S2_S2_S2_PKfPS0_PfS6_iif --------------------------
	.section	.nv.shared._Z25kernel_full_backward_tileILi48ELi48ELi128ELi6EEvPK13__nv_bfloat16S2_S2_S2_S2_PKfPS0_PfS6_iif,"aw",@nobits
	.sectionflags	@""
	.align	16
	.zero		1024


//--------------------- .nv.shared.reserved.0     --------------------------
	.section	.nv.shared.reserved.0,"aw",@nobits
	.weak		__nv_reservedSMEM_offset_0_alias
	.size		__nv_reservedSMEM_offset_0_alias, 0, 64
	.other		__nv_reservedSMEM_offset_0_alias,@"STO_CUDA_RESERVED_SHARED STV_DEFAULT"
__nv_reservedSMEM_offset_0_alias:
	.zero		0
	.zero		64


//--------------------- .nv.shared._Z25kernel_full_backward_tileILi64ELi64ELi128ELi8EEvPK13__nv_bfloat16S2_S2_S2_S2_PKfPS0_PfS6_iif --------------------------
	.section	.nv.shared._Z25kernel_full_backward_tileILi64ELi64ELi128ELi8EEvPK13__nv_bfloat16S2_S2_S2_S2_PKfPS0_PfS6_iif,"aw",@nobits
	.sectionflags	@""
	.align	16
	.zero		1024


//--------------------- .nv.shared._Z25kernel_full_backward_tileILi32ELi64ELi128ELi8EEvPK13__nv_bfloat16S2_S2_S2_S2_PKfPS0_PfS6_iif --------------------------
	.section	.nv.shared._Z25kernel_full_backward_tileILi32ELi64ELi128ELi8EEvPK13__nv_bfloat16S2_S2_S2_S2_PKfPS0_PfS6_iif,"aw",@nobits
	.sectionflags	@""
	.align	16
	.zero		1024


//--------------------- .nv.shared._Z25kernel_full_backward_tileILi64ELi32ELi128ELi8EEvPK13__nv_bfloat16S2_S2_S2_S2_PKfPS0_PfS6_iif --------------------------
	.section	.nv.shared._Z25kernel_full_backward_tileILi64ELi32ELi128ELi8EEvPK13__nv_bfloat16S2_S2_S2_S2_PKfPS0_PfS6_iif,"aw",@nobits
	.sectionflags	@""
	.align	16
	.zero		1024


//--------------------- .nv.shared._Z25kernel_full_backward_tileILi32ELi32ELi128ELi8EEvPK13__nv_bfloat16S2_S2_S2_S2_PKfPS0_PfS6_iif --------------------------
	.section	.nv.shared._Z25kernel_full_backward_tileILi32ELi32ELi128ELi8EEvPK13__nv_bfloat16S2_S2_S2_S2_PKfPS0_PfS6_iif,"aw",@nobits
	.sectionflags	@""
	.align	16
	.zero		1024


//--------------------- .nv.shared._Z25kernel_full_backward_tileILi32ELi32ELi128ELi4EEvPK13__nv_bfloat16S2_S2_S2_S2_PKfPS0_PfS6_iif --------------------------
	.section	.nv.shared._Z25kernel_full_backward_tileILi32ELi32ELi128ELi4EEvPK13__nv_bfloat16S2_S2_S2_S2_PKfPS0_PfS6_iif,"aw",@nobits
	.sectionflags	@""
	.align	16
	.zero		1024


//--------------------- .nv.shared._Z25kernel_full_backward_tileILi16ELi32ELi128ELi4EEvPK13__nv_bfloat16S2_S2_S2_S2_PKfPS0_PfS6_iif --------------------------
	.section	.nv.shared._Z25kernel_full_backward_tileILi16ELi32ELi128ELi4EEvPK13__nv_bfloat16S2_S2_S2_S2_PKfPS0_PfS6_iif,"aw",@nobits
	.sectionflags	@""
	.align	16
	.zero		1024


//--------------------- .nv.constant0._Z25kernel_full_backward_tileILi48ELi48ELi128ELi6EEvPK13__nv_bfloat16S2_S2_S2_S2_PKfPS0_PfS6_iif --------------------------
	.section	.nv.constant0._Z25kernel_full_backward_tileILi48ELi48ELi128ELi6EEvPK13__nv_bfloat16S2_S2_S2_S2_PKfPS0_PfS6_iif,"a",@progbits
	.sectionflags	@""
	.align	4
.nv.constant0._Z25kernel_full_backward_tileILi48ELi48ELi128ELi6EEvPK13__nv_bfloat16S2_S2_S2_S2_PKfPS0_PfS6_iif:
	.zero		980


//--------------------- .nv.constant0._Z25kernel_full_backward_tileILi64ELi64ELi128ELi8EEvPK13__nv_bfloat16S2_S2_S2_S2_PKfPS0_PfS6_iif --------------------------
	.section	.nv.constant0._Z25kernel_full_backward_tileILi64ELi64ELi128ELi8EEvPK13__nv_bfloat16S2_S2_S2_S2_PKfPS0_PfS6_iif,"a",@progbits
	.sectionflags	@""
	.align	4
.nv.constant0._Z25kernel_full_backward_tileILi64ELi64ELi128ELi8EEvPK13__nv_bfloat16S2_S2_S2_S2_PKfPS0_PfS6_iif:
	.zero		980


//--------------------- .nv.constant0._Z25kernel_full_backward_tileILi32ELi64ELi128ELi8EEvPK13__nv_bfloat16S2_S2_S2_S2_PKfPS0_PfS6_iif --------------------------
	.section	.nv.constant0._Z25kernel_full_backward_tileILi32ELi64ELi128ELi8EEvPK13__nv_bfloat16S2_S2_S2_S2_PKfPS0_PfS6_iif,"a",@progbits
	.sectionflags	@""
	.align	4
.nv.constant0._Z25kernel_full_backward_tileILi32ELi64ELi128ELi8EEvPK13__nv_bfloat16S2_S2_S2_S2_PKfPS0_PfS6_iif:
	.zero		980


//--------------------- .nv.constant0._Z25kernel_full_backward_tileILi64ELi32ELi128ELi8EEvPK13__nv_bfloat16S2_S2_S2_S2_PKfPS0_PfS6_iif --------------------------
	.section	.nv.constant0._Z25kernel_full_backward_tileILi64ELi32ELi128ELi8EEvPK13__nv_bfloat16S2_S2_S2_S2_PKfPS0_PfS6_iif,"a",@progbits
	.sectionflags	@""
	.align	4
.nv.constant0._Z25kernel_full_backward_tileILi64ELi32ELi128ELi8EEvPK13__nv_bfloat16S2_S2_S2_S2_PKfPS0_PfS6_iif:
	.zero		980


//--------------------- .nv.constant0._Z25kernel_full_backward_tileILi32ELi32ELi128ELi8EEvPK13__nv_bfloat16S2_S2_S2_S2_PKfPS0_PfS6_iif --------------------------
	.section	.nv.constant0._Z25kernel_full_backward_tileILi32ELi32ELi128ELi8EEvPK13__nv_bfloat16S2_S2_S2_S2_PKfPS0_PfS6_iif,"a",@progbits
	.sectionflags	@""
	.align	4
.nv.constant0._Z25kernel_full_backward_tileILi32ELi32ELi128ELi8EEvPK13__nv_bfloat16S2_S2_S2_S2_PKfPS0_PfS6_iif:
	.zero		980


//--------------------- .nv.constant0._Z25kernel_full_backward_tileILi32ELi32ELi128ELi4EEvPK13__nv_bfloat16S2_S2_S2_S2_PKfPS0_PfS6_iif --------------------------
	.section	.nv.constant0._Z25kernel_full_backward_tileILi32ELi32ELi128ELi4EEvPK13__nv_bfloat16S2_S2_S2_S2_PKfPS0_PfS6_iif,"a",@progbits
	.sectionflags	@""
	.align	4
.nv.constant0._Z25kernel_full_backward_tileILi32ELi32ELi128ELi4EEvPK13__nv_bfloat16S2_S2_S2_S2_PKfPS0_PfS6_iif:
	.zero		980


//--------------------- .nv.constant0._Z25kernel_full_backward_tileILi16ELi32ELi128ELi4EEvPK13__nv_bfloat16S2_S2_S2_S2_PKfPS0_PfS6_iif --------------------------
	.section	.nv.constant0._Z25kernel_full_backward_tileILi16ELi32ELi128ELi4EEvPK13__nv_bfloat16S2_S2_S2_S2_PKfPS0_PfS6_iif,"a",@progbits
	.sectionflags	@""
	.align	4
.nv.constant0._Z25kernel_full_backward_tileILi16ELi32ELi128ELi4EEvPK13__nv_bfloat16S2_S2_S2_S2_PKfPS0_PfS6_iif:
	.zero		980


//--------------------- SYMBOLS --------------------------

	.type		.nv.reservedSmem.offset0,@object
	.size		.nv.reservedSmem.offset0,0x4
	.type		.nv.reservedSmem.cap,@object
	.size		.nv.reservedSmem.cap,0x4
